//
// Generated by NVIDIA NVVM Compiler
//
// Compiler Build ID: CL-36424714
// Cuda compilation tools, release 13.0, V13.0.88
// Based on NVVM 20.0.0
//

.version 9.0
.target sm_100
.address_size 64

	// .globl	_Z15calculateMatrixPdS_m
// _ZZN3cub18CUB_300001_SM_10006detail6reduce28DeviceReduceSingleTileKernelINS2_10policy_hubIdyN4cuda3__47maximumIvEEE10Policy1000EPdSB_yS8_ddNS5_3std3__410__identityEEEvT0_T1_T2_T3_T4_T6_E12temp_storage has been demoted
// _ZZN3cub18CUB_300001_SM_10006detail6reduce18DeviceReduceKernelINS2_10policy_hubIdyN4cuda3__47maximumIvEEE10Policy1000EPdyS8_dNS5_3std3__410__identityEEEvT0_PT3_T1_NS0_13GridEvenShareISI_EET2_T4_E12temp_storage has been demoted
// _ZZN3cub18CUB_300001_SM_10006detail6reduce28DeviceReduceSingleTileKernelINS2_10policy_hubIdyN4cuda3__47maximumIvEEE10Policy1000EPdSB_iS8_ddNS5_3std3__410__identityEEEvT0_T1_T2_T3_T4_T6_E12temp_storage has been demoted
.global .align 1 .b8 _ZN34_INTERNAL_4dcc5741_4_k_cu_7cbe66bf4cuda3std3__45__cpo5beginE[1];
.global .align 1 .b8 _ZN34_INTERNAL_4dcc5741_4_k_cu_7cbe66bf4cuda3std3__45__cpo3endE[1];
.global .align 1 .b8 _ZN34_INTERNAL_4dcc5741_4_k_cu_7cbe66bf4cuda3std3__45__cpo6cbeginE[1];
.global .align 1 .b8 _ZN34_INTERNAL_4dcc5741_4_k_cu_7cbe66bf4cuda3std3__45__cpo4cendE[1];
.global .align 1 .b8 _ZN34_INTERNAL_4dcc5741_4_k_cu_7cbe66bf4cuda3std3__45__cpo6rbeginE[1];
.global .align 1 .b8 _ZN34_INTERNAL_4dcc5741_4_k_cu_7cbe66bf4cuda3std3__45__cpo4rendE[1];
.global .align 1 .b8 _ZN34_INTERNAL_4dcc5741_4_k_cu_7cbe66bf4cuda3std3__45__cpo7crbeginE[1];
.global .align 1 .b8 _ZN34_INTERNAL_4dcc5741_4_k_cu_7cbe66bf4cuda3std3__45__cpo5crendE[1];
.global .align 1 .b8 _ZN34_INTERNAL_4dcc5741_4_k_cu_7cbe66bf4cuda3std3__436_GLOBAL__N__4dcc5741_4_k_cu_7cbe66bf6ignoreE[1];
.global .align 1 .b8 _ZN34_INTERNAL_4dcc5741_4_k_cu_7cbe66bf4cuda3std3__419piecewise_constructE[1];
.global .align 1 .b8 _ZN34_INTERNAL_4dcc5741_4_k_cu_7cbe66bf4cuda3std3__48in_placeE[1];
.global .align 1 .b8 _ZN34_INTERNAL_4dcc5741_4_k_cu_7cbe66bf4cuda3std3__420unreachable_sentinelE[1];
.global .align 1 .b8 _ZN34_INTERNAL_4dcc5741_4_k_cu_7cbe66bf4cuda3std3__47nulloptE[1];
.global .align 1 .b8 _ZN34_INTERNAL_4dcc5741_4_k_cu_7cbe66bf4cuda3std3__48unexpectE[1];
.global .align 1 .b8 _ZN34_INTERNAL_4dcc5741_4_k_cu_7cbe66bf4cuda3std6ranges3__45__cpo4swapE[1];
.global .align 1 .b8 _ZN34_INTERNAL_4dcc5741_4_k_cu_7cbe66bf4cuda3std6ranges3__45__cpo9iter_moveE[1];
.global .align 1 .b8 _ZN34_INTERNAL_4dcc5741_4_k_cu_7cbe66bf4cuda3std6ranges3__45__cpo5beginE[1];
.global .align 1 .b8 _ZN34_INTERNAL_4dcc5741_4_k_cu_7cbe66bf4cuda3std6ranges3__45__cpo3endE[1];
.global .align 1 .b8 _ZN34_INTERNAL_4dcc5741_4_k_cu_7cbe66bf4cuda3std6ranges3__45__cpo6cbeginE[1];
.global .align 1 .b8 _ZN34_INTERNAL_4dcc5741_4_k_cu_7cbe66bf4cuda3std6ranges3__45__cpo4cendE[1];
.global .align 1 .b8 _ZN34_INTERNAL_4dcc5741_4_k_cu_7cbe66bf4cuda3std6ranges3__45__cpo7advanceE[1];
.global .align 1 .b8 _ZN34_INTERNAL_4dcc5741_4_k_cu_7cbe66bf4cuda3std6ranges3__45__cpo9iter_swapE[1];
.global .align 1 .b8 _ZN34_INTERNAL_4dcc5741_4_k_cu_7cbe66bf4cuda3std6ranges3__45__cpo4nextE[1];
.global .align 1 .b8 _ZN34_INTERNAL_4dcc5741_4_k_cu_7cbe66bf4cuda3std6ranges3__45__cpo4prevE[1];
.global .align 1 .b8 _ZN34_INTERNAL_4dcc5741_4_k_cu_7cbe66bf4cuda3std6ranges3__45__cpo4dataE[1];
.global .align 1 .b8 _ZN34_INTERNAL_4dcc5741_4_k_cu_7cbe66bf4cuda3std6ranges3__45__cpo5cdataE[1];
.global .align 1 .b8 _ZN34_INTERNAL_4dcc5741_4_k_cu_7cbe66bf4cuda3std6ranges3__45__cpo4sizeE[1];
.global .align 1 .b8 _ZN34_INTERNAL_4dcc5741_4_k_cu_7cbe66bf4cuda3std6ranges3__45__cpo5ssizeE[1];
.global .align 1 .b8 _ZN34_INTERNAL_4dcc5741_4_k_cu_7cbe66bf4cuda3std6ranges3__45__cpo8distanceE[1];
.global .align 1 .b8 _ZN34_INTERNAL_4dcc5741_4_k_cu_7cbe66bf6thrust24THRUST_300001_SM_1000_NS6system6detail10sequential3seqE[1];
.global .align 1 .b8 _ZN34_INTERNAL_4dcc5741_4_k_cu_7cbe66bf6thrust24THRUST_300001_SM_1000_NS12placeholders2_1E[1];
.global .align 1 .b8 _ZN34_INTERNAL_4dcc5741_4_k_cu_7cbe66bf6thrust24THRUST_300001_SM_1000_NS12placeholders2_2E[1];
.global .align 1 .b8 _ZN34_INTERNAL_4dcc5741_4_k_cu_7cbe66bf6thrust24THRUST_300001_SM_1000_NS12placeholders2_3E[1];
.global .align 1 .b8 _ZN34_INTERNAL_4dcc5741_4_k_cu_7cbe66bf6thrust24THRUST_300001_SM_1000_NS12placeholders2_4E[1];
.global .align 1 .b8 _ZN34_INTERNAL_4dcc5741_4_k_cu_7cbe66bf6thrust24THRUST_300001_SM_1000_NS12placeholders2_5E[1];
.global .align 1 .b8 _ZN34_INTERNAL_4dcc5741_4_k_cu_7cbe66bf6thrust24THRUST_300001_SM_1000_NS12placeholders2_6E[1];
.global .align 1 .b8 _ZN34_INTERNAL_4dcc5741_4_k_cu_7cbe66bf6thrust24THRUST_300001_SM_1000_NS12placeholders2_7E[1];
.global .align 1 .b8 _ZN34_INTERNAL_4dcc5741_4_k_cu_7cbe66bf6thrust24THRUST_300001_SM_1000_NS12placeholders2_8E[1];
.global .align 1 .b8 _ZN34_INTERNAL_4dcc5741_4_k_cu_7cbe66bf6thrust24THRUST_300001_SM_1000_NS12placeholders2_9E[1];
.global .align 1 .b8 _ZN34_INTERNAL_4dcc5741_4_k_cu_7cbe66bf6thrust24THRUST_300001_SM_1000_NS12placeholders3_10E[1];

.visible .entry _Z15calculateMatrixPdS_m(
	.param .u64 .ptr .align 1 _Z15calculateMatrixPdS_m_param_0,
	.param .u64 .ptr .align 1 _Z15calculateMatrixPdS_m_param_1,
	.param .u64 _Z15calculateMatrixPdS_m_param_2
)
{
	.reg .pred 	%p<4>;
	.reg .b32 	%r<3>;
	.reg .b64 	%rd<19>;
	.reg .b64 	%fd<9>;

	ld.param.u64 	%rd1, [_Z15calculateMatrixPdS_m_param_0];
	ld.param.u64 	%rd2, [_Z15calculateMatrixPdS_m_param_1];
	ld.param.u64 	%rd3, [_Z15calculateMatrixPdS_m_param_2];
	mov.u32 	%r1, %ctaid.x;
	setp.eq.s32 	%p1, %r1, 0;
	mov.u32 	%r2, %tid.x;
	setp.eq.s32 	%p2, %r2, 0;
	or.pred  	%p3, %p1, %p2;
	@%p3 bra 	$L__BB0_2;
	cvta.to.global.u64 	%rd4, %rd1;
	cvta.to.global.u64 	%rd5, %rd2;
	cvt.u64.u32 	%rd6, %r2;
	cvt.u64.u32 	%rd7, %r1;
	mul.lo.s64 	%rd8, %rd3, %rd7;
	add.s64 	%rd9, %rd8, %rd6;
	shl.b64 	%rd10, %rd9, 3;
	add.s64 	%rd11, %rd4, %rd10;
	ld.global.f64 	%fd1, [%rd11+-8];
	sub.s64 	%rd12, %rd8, %rd3;
	add.s64 	%rd13, %rd12, %rd6;
	shl.b64 	%rd14, %rd13, 3;
	add.s64 	%rd15, %rd4, %rd14;
	ld.global.f64 	%fd2, [%rd15];
	add.f64 	%fd3, %fd1, %fd2;
	shl.b64 	%rd16, %rd3, 3;
	add.s64 	%rd17, %rd11, %rd16;
	ld.global.f64 	%fd4, [%rd17];
	add.f64 	%fd5, %fd3, %fd4;
	ld.global.f64 	%fd6, [%rd11+8];
	add.f64 	%fd7, %fd5, %fd6;
	mul.f64 	%fd8, %fd7, 0d3FD0000000000000;
	add.s64 	%rd18, %rd5, %rd10;
	st.global.f64 	[%rd18], %fd8;
$L__BB0_2:
	ret;

}
	// .globl	_Z14getErrorMatrixPdS_S_
.visible .entry _Z14getErrorMatrixPdS_S_(
	.param .u64 .ptr .align 1 _Z14getErrorMatrixPdS_S__param_0,
	.param .u64 .ptr .align 1 _Z14getErrorMatrixPdS_S__param_1,
	.param .u64 .ptr .align 1 _Z14getErrorMatrixPdS_S__param_2
)
{
	.reg .pred 	%p<4>;
	.reg .b32 	%r<5>;
	.reg .b64 	%rd<11>;
	.reg .b64 	%fd<5>;

	ld.param.u64 	%rd1, [_Z14getErrorMatrixPdS_S__param_0];
	ld.param.u64 	%rd2, [_Z14getErrorMatrixPdS_S__param_1];
	ld.param.u64 	%rd3, [_Z14getErrorMatrixPdS_S__param_2];
	mov.u32 	%r2, %ctaid.x;
	mov.u32 	%r3, %ntid.x;
	mov.u32 	%r4, %tid.x;
	mad.lo.s32 	%r1, %r2, %r3, %r4;
	setp.eq.s32 	%p1, %r2, 0;
	setp.eq.s32 	%p2, %r4, 0;
	or.pred  	%p3, %p1, %p2;
	@%p3 bra 	$L__BB1_2;
	cvta.to.global.u64 	%rd4, %rd2;
	cvta.to.global.u64 	%rd5, %rd1;
	cvta.to.global.u64 	%rd6, %rd3;
	mul.wide.u32 	%rd7, %r1, 8;
	add.s64 	%rd8, %rd4, %rd7;
	ld.global.f64 	%fd1, [%rd8];
	add.s64 	%rd9, %rd5, %rd7;
	ld.global.f64 	%fd2, [%rd9];
	sub.f64 	%fd3, %fd1, %fd2;
	abs.f64 	%fd4, %fd3;
	add.s64 	%rd10, %rd6, %rd7;
	st.global.f64 	[%rd10], %fd4;
$L__BB1_2:
	ret;

}
	// .globl	_ZN3cub18CUB_300001_SM_10006detail11EmptyKernelIvEEvv
.visible .entry _ZN3cub18CUB_300001_SM_10006detail11EmptyKernelIvEEvv()
{


	ret;

}
	// .globl	_ZN3cub18CUB_300001_SM_10006detail6reduce28DeviceReduceSingleTileKernelINS2_10policy_hubIdyN4cuda3__47maximumIvEEE10Policy1000EPdSB_yS8_ddNS5_3std3__410__identityEEEvT0_T1_T2_T3_T4_T6_
.visible .entry _ZN3cub18CUB_300001_SM_10006detail6reduce28DeviceReduceSingleTileKernelINS2_10policy_hubIdyN4cuda3__47maximumIvEEE10Policy1000EPdSB_yS8_ddNS5_3std3__410__identityEEEvT0_T1_T2_T3_T4_T6_(
	.param .u64 .ptr .align 1 _ZN3cub18CUB_300001_SM_10006detail6reduce28DeviceReduceSingleTileKernelINS2_10policy_hubIdyN4cuda3__47maximumIvEEE10Policy1000EPdSB_yS8_ddNS5_3std3__410__identityEEEvT0_T1_T2_T3_T4_T6__param_0,
	.param .u64 .ptr .align 1 _ZN3cub18CUB_300001_SM_10006detail6reduce28DeviceReduceSingleTileKernelINS2_10policy_hubIdyN4cuda3__47maximumIvEEE10Policy1000EPdSB_yS8_ddNS5_3std3__410__identityEEEvT0_T1_T2_T3_T4_T6__param_1,
	.param .u64 _ZN3cub18CUB_300001_SM_10006detail6reduce28DeviceReduceSingleTileKernelINS2_10policy_hubIdyN4cuda3__47maximumIvEEE10Policy1000EPdSB_yS8_ddNS5_3std3__410__identityEEEvT0_T1_T2_T3_T4_T6__param_2,
	.param .align 1 .b8 _ZN3cub18CUB_300001_SM_10006detail6reduce28DeviceReduceSingleTileKernelINS2_10policy_hubIdyN4cuda3__47maximumIvEEE10Policy1000EPdSB_yS8_ddNS5_3std3__410__identityEEEvT0_T1_T2_T3_T4_T6__param_3[1],
	.param .f64 _ZN3cub18CUB_300001_SM_10006detail6reduce28DeviceReduceSingleTileKernelINS2_10policy_hubIdyN4cuda3__47maximumIvEEE10Policy1000EPdSB_yS8_ddNS5_3std3__410__identityEEEvT0_T1_T2_T3_T4_T6__param_4,
	.param .align 1 .b8 _ZN3cub18CUB_300001_SM_10006detail6reduce28DeviceReduceSingleTileKernelINS2_10policy_hubIdyN4cuda3__47maximumIvEEE10Policy1000EPdSB_yS8_ddNS5_3std3__410__identityEEEvT0_T1_T2_T3_T4_T6__param_5[1]
)
.maxntid 256
.minnctapersm 1
{
	.reg .pred 	%p<220>;
	.reg .b32 	%r<446>;
	.reg .b64 	%rd<232>;
	.reg .b64 	%fd<381>;
	// demoted variable
	.shared .align 8 .b8 _ZZN3cub18CUB_300001_SM_10006detail6reduce28DeviceReduceSingleTileKernelINS2_10policy_hubIdyN4cuda3__47maximumIvEEE10Policy1000EPdSB_yS8_ddNS5_3std3__410__identityEEEvT0_T1_T2_T3_T4_T6_E12temp_storage[80];
	ld.param.u64 	%rd31, [_ZN3cub18CUB_300001_SM_10006detail6reduce28DeviceReduceSingleTileKernelINS2_10policy_hubIdyN4cuda3__47maximumIvEEE10Policy1000EPdSB_yS8_ddNS5_3std3__410__identityEEEvT0_T1_T2_T3_T4_T6__param_0];
	ld.param.u64 	%rd33, [_ZN3cub18CUB_300001_SM_10006detail6reduce28DeviceReduceSingleTileKernelINS2_10policy_hubIdyN4cuda3__47maximumIvEEE10Policy1000EPdSB_yS8_ddNS5_3std3__410__identityEEEvT0_T1_T2_T3_T4_T6__param_1];
	ld.param.u64 	%rd32, [_ZN3cub18CUB_300001_SM_10006detail6reduce28DeviceReduceSingleTileKernelINS2_10policy_hubIdyN4cuda3__47maximumIvEEE10Policy1000EPdSB_yS8_ddNS5_3std3__410__identityEEEvT0_T1_T2_T3_T4_T6__param_2];
	ld.param.f64 	%fd58, [_ZN3cub18CUB_300001_SM_10006detail6reduce28DeviceReduceSingleTileKernelINS2_10policy_hubIdyN4cuda3__47maximumIvEEE10Policy1000EPdSB_yS8_ddNS5_3std3__410__identityEEEvT0_T1_T2_T3_T4_T6__param_4];
	cvta.to.global.u64 	%rd1, %rd33;
	setp.ne.s64 	%p1, %rd32, 0;
	@%p1 bra 	$L__BB3_3;
	mov.u32 	%r427, %tid.x;
	setp.ne.s32 	%p219, %r427, 0;
	@%p219 bra 	$L__BB3_74;
	st.global.f64 	[%rd1], %fd58;
	bra.uni 	$L__BB3_74;
$L__BB3_3:
	and.b64  	%rd34, %rd31, 31;
	setp.ne.s64 	%p2, %rd34, 0;
	@%p2 bra 	$L__BB3_38;
	setp.gt.u64 	%p110, %rd32, 2047;
	@%p110 bra 	$L__BB3_22;
	cvt.u32.u64 	%r1, %rd32;
	mov.u32 	%r2, %tid.x;
	setp.ge.u32 	%p159, %r2, %r1;
	mov.f64 	%fd359, 0d0000000000000000;
	mov.u32 	%r431, %r2;
	@%p159 bra 	$L__BB3_7;
	mul.wide.u32 	%rd189, %r2, 8;
	add.s64 	%rd188, %rd31, %rd189;
	// begin inline asm
	ld.global.nc.u64 %rd187, [%rd188];
	// end inline asm
	mov.b64 	%fd359, %rd187;
	add.s32 	%r431, %r2, 256;
$L__BB3_7:
	setp.ge.u32 	%p160, %r431, %r1;
	@%p160 bra 	$L__BB3_13;
	not.b32 	%r303, %r431;
	add.s32 	%r5, %r303, %r1;
	and.b32  	%r304, %r5, 768;
	setp.eq.s32 	%p161, %r304, 768;
	@%p161 bra 	$L__BB3_11;
	mul.wide.u32 	%rd190, %r431, 8;
	add.s64 	%rd222, %rd31, %rd190;
	shr.u32 	%r305, %r5, 8;
	add.s32 	%r306, %r305, 1;
	and.b32  	%r307, %r306, 3;
	neg.s32 	%r429, %r307;
$L__BB3_10:
	.pragma "nounroll";
	// begin inline asm
	ld.global.nc.u64 %rd191, [%rd222];
	// end inline asm
	mov.b64 	%fd272, %rd191;
	setp.lt.f64 	%p162, %fd359, %fd272;
	selp.f64 	%fd359, %fd272, %fd359, %p162;
	add.s32 	%r431, %r431, 256;
	add.s64 	%rd222, %rd222, 2048;
	add.s32 	%r429, %r429, 1;
	setp.ne.s32 	%p163, %r429, 0;
	@%p163 bra 	$L__BB3_10;
$L__BB3_11:
	setp.lt.u32 	%p164, %r5, 768;
	@%p164 bra 	$L__BB3_13;
$L__BB3_12:
	mul.wide.s32 	%rd201, %r431, 8;
	add.s64 	%rd194, %rd31, %rd201;
	// begin inline asm
	ld.global.nc.u64 %rd193, [%rd194];
	// end inline asm
	mov.b64 	%fd273, %rd193;
	setp.lt.f64 	%p165, %fd359, %fd273;
	selp.f64 	%fd274, %fd273, %fd359, %p165;
	add.s64 	%rd196, %rd194, 2048;
	// begin inline asm
	ld.global.nc.u64 %rd195, [%rd196];
	// end inline asm
	mov.b64 	%fd275, %rd195;
	setp.lt.f64 	%p166, %fd274, %fd275;
	selp.f64 	%fd276, %fd275, %fd274, %p166;
	add.s64 	%rd198, %rd194, 4096;
	// begin inline asm
	ld.global.nc.u64 %rd197, [%rd198];
	// end inline asm
	mov.b64 	%fd277, %rd197;
	setp.lt.f64 	%p167, %fd276, %fd277;
	selp.f64 	%fd278, %fd277, %fd276, %p167;
	add.s64 	%rd200, %rd194, 6144;
	// begin inline asm
	ld.global.nc.u64 %rd199, [%rd200];
	// end inline asm
	mov.b64 	%fd279, %rd199;
	setp.lt.f64 	%p168, %fd278, %fd279;
	selp.f64 	%fd359, %fd279, %fd278, %p168;
	add.s32 	%r431, %r431, 1024;
	setp.lt.s32 	%p169, %r431, %r1;
	@%p169 bra 	$L__BB3_12;
$L__BB3_13:
	setp.lt.u64 	%p170, %rd32, 256;
	@%p170 bra 	$L__BB3_18;
	// begin inline asm
	mov.u32 %r371, %laneid;
	// end inline asm
	mov.b64 	%rd212, %fd359;
	mov.b64 	{%r373, %r378}, %rd212;
	mov.b32 	%r379, 1;
	mov.b32 	%r420, 31;
	mov.b32 	%r421, -1;
	// begin inline asm
	shfl.sync.down.b32 %r372, %r373, %r379, %r420, %r421;
	// end inline asm
	// begin inline asm
	shfl.sync.down.b32 %r377, %r378, %r379, %r420, %r421;
	// end inline asm
	mov.b64 	%rd213, {%r372, %r377};
	mov.b64 	%fd327, %rd213;
	setp.gt.s32 	%p198, %r371, 30;
	setp.lt.f64 	%p199, %fd359, %fd327;
	selp.f64 	%fd328, %fd327, %fd359, %p199;
	selp.f64 	%fd329, %fd359, %fd328, %p198;
	mov.b64 	%rd214, %fd329;
	mov.b64 	{%r383, %r388}, %rd214;
	mov.b32 	%r389, 2;
	// begin inline asm
	shfl.sync.down.b32 %r382, %r383, %r389, %r420, %r421;
	// end inline asm
	// begin inline asm
	shfl.sync.down.b32 %r387, %r388, %r389, %r420, %r421;
	// end inline asm
	mov.b64 	%rd215, {%r382, %r387};
	mov.b64 	%fd330, %rd215;
	setp.gt.s32 	%p200, %r371, 29;
	setp.lt.f64 	%p201, %fd329, %fd330;
	selp.f64 	%fd331, %fd330, %fd329, %p201;
	selp.f64 	%fd332, %fd329, %fd331, %p200;
	mov.b64 	%rd216, %fd332;
	mov.b64 	{%r393, %r398}, %rd216;
	mov.b32 	%r399, 4;
	// begin inline asm
	shfl.sync.down.b32 %r392, %r393, %r399, %r420, %r421;
	// end inline asm
	// begin inline asm
	shfl.sync.down.b32 %r397, %r398, %r399, %r420, %r421;
	// end inline asm
	mov.b64 	%rd217, {%r392, %r397};
	mov.b64 	%fd333, %rd217;
	setp.gt.s32 	%p202, %r371, 27;
	setp.lt.f64 	%p203, %fd332, %fd333;
	selp.f64 	%fd334, %fd333, %fd332, %p203;
	selp.f64 	%fd335, %fd332, %fd334, %p202;
	mov.b64 	%rd218, %fd335;
	mov.b64 	{%r403, %r408}, %rd218;
	mov.b32 	%r409, 8;
	// begin inline asm
	shfl.sync.down.b32 %r402, %r403, %r409, %r420, %r421;
	// end inline asm
	// begin inline asm
	shfl.sync.down.b32 %r407, %r408, %r409, %r420, %r421;
	// end inline asm
	mov.b64 	%rd219, {%r402, %r407};
	mov.b64 	%fd336, %rd219;
	setp.gt.s32 	%p204, %r371, 23;
	setp.lt.f64 	%p205, %fd335, %fd336;
	selp.f64 	%fd337, %fd336, %fd335, %p205;
	selp.f64 	%fd338, %fd335, %fd337, %p204;
	mov.b64 	%rd220, %fd338;
	mov.b64 	{%r413, %r418}, %rd220;
	mov.b32 	%r419, 16;
	// begin inline asm
	shfl.sync.down.b32 %r412, %r413, %r419, %r420, %r421;
	// end inline asm
	// begin inline asm
	shfl.sync.down.b32 %r417, %r418, %r419, %r420, %r421;
	// end inline asm
	mov.b64 	%rd221, {%r412, %r417};
	mov.b64 	%fd339, %rd221;
	setp.gt.s32 	%p206, %r371, 15;
	setp.lt.f64 	%p207, %fd338, %fd339;
	selp.f64 	%fd10, %fd339, %fd338, %p207;
	selp.f64 	%fd380, %fd338, %fd10, %p206;
	setp.ne.s32 	%p208, %r371, 0;
	@%p208 bra 	$L__BB3_16;
	shr.u32 	%r422, %r2, 2;
	and.b32  	%r423, %r422, 248;
	mov.u32 	%r424, _ZZN3cub18CUB_300001_SM_10006detail6reduce28DeviceReduceSingleTileKernelINS2_10policy_hubIdyN4cuda3__47maximumIvEEE10Policy1000EPdSB_yS8_ddNS5_3std3__410__identityEEEvT0_T1_T2_T3_T4_T6_E12temp_storage;
	add.s32 	%r425, %r424, %r423;
	st.shared.f64 	[%r425+8], %fd10;
$L__BB3_16:
	bar.sync 	0;
	setp.ne.s32 	%p209, %r2, 0;
	@%p209 bra 	$L__BB3_72;
	ld.shared.f64 	%fd340, [_ZZN3cub18CUB_300001_SM_10006detail6reduce28DeviceReduceSingleTileKernelINS2_10policy_hubIdyN4cuda3__47maximumIvEEE10Policy1000EPdSB_yS8_ddNS5_3std3__410__identityEEEvT0_T1_T2_T3_T4_T6_E12temp_storage+16];
	setp.lt.f64 	%p210, %fd380, %fd340;
	selp.f64 	%fd341, %fd340, %fd380, %p210;
	ld.shared.f64 	%fd342, [_ZZN3cub18CUB_300001_SM_10006detail6reduce28DeviceReduceSingleTileKernelINS2_10policy_hubIdyN4cuda3__47maximumIvEEE10Policy1000EPdSB_yS8_ddNS5_3std3__410__identityEEEvT0_T1_T2_T3_T4_T6_E12temp_storage+24];
	setp.lt.f64 	%p211, %fd341, %fd342;
	selp.f64 	%fd343, %fd342, %fd341, %p211;
	ld.shared.f64 	%fd344, [_ZZN3cub18CUB_300001_SM_10006detail6reduce28DeviceReduceSingleTileKernelINS2_10policy_hubIdyN4cuda3__47maximumIvEEE10Policy1000EPdSB_yS8_ddNS5_3std3__410__identityEEEvT0_T1_T2_T3_T4_T6_E12temp_storage+32];
	setp.lt.f64 	%p212, %fd343, %fd344;
	selp.f64 	%fd345, %fd344, %fd343, %p212;
	ld.shared.f64 	%fd346, [_ZZN3cub18CUB_300001_SM_10006detail6reduce28DeviceReduceSingleTileKernelINS2_10policy_hubIdyN4cuda3__47maximumIvEEE10Policy1000EPdSB_yS8_ddNS5_3std3__410__identityEEEvT0_T1_T2_T3_T4_T6_E12temp_storage+40];
	setp.lt.f64 	%p213, %fd345, %fd346;
	selp.f64 	%fd347, %fd346, %fd345, %p213;
	ld.shared.f64 	%fd348, [_ZZN3cub18CUB_300001_SM_10006detail6reduce28DeviceReduceSingleTileKernelINS2_10policy_hubIdyN4cuda3__47maximumIvEEE10Policy1000EPdSB_yS8_ddNS5_3std3__410__identityEEEvT0_T1_T2_T3_T4_T6_E12temp_storage+48];
	setp.lt.f64 	%p214, %fd347, %fd348;
	selp.f64 	%fd349, %fd348, %fd347, %p214;
	ld.shared.f64 	%fd350, [_ZZN3cub18CUB_300001_SM_10006detail6reduce28DeviceReduceSingleTileKernelINS2_10policy_hubIdyN4cuda3__47maximumIvEEE10Policy1000EPdSB_yS8_ddNS5_3std3__410__identityEEEvT0_T1_T2_T3_T4_T6_E12temp_storage+56];
	setp.lt.f64 	%p215, %fd349, %fd350;
	selp.f64 	%fd351, %fd350, %fd349, %p215;
	ld.shared.f64 	%fd352, [_ZZN3cub18CUB_300001_SM_10006detail6reduce28DeviceReduceSingleTileKernelINS2_10policy_hubIdyN4cuda3__47maximumIvEEE10Policy1000EPdSB_yS8_ddNS5_3std3__410__identityEEEvT0_T1_T2_T3_T4_T6_E12temp_storage+64];
	setp.lt.f64 	%p216, %fd351, %fd352;
	selp.f64 	%fd380, %fd352, %fd351, %p216;
	bra.uni 	$L__BB3_72;
$L__BB3_18:
	// begin inline asm
	mov.u32 %r308, %laneid;
	// end inline asm
	and.b32  	%r359, %r2, 992;
	add.s32 	%r360, %r359, 32;
	setp.gt.u32 	%p171, %r360, %r1;
	not.b32 	%r361, %r359;
	add.s32 	%r362, %r1, %r361;
	selp.b32 	%r357, %r362, 31, %p171;
	mov.b64 	%rd202, %fd359;
	mov.b64 	{%r310, %r315}, %rd202;
	mov.b32 	%r316, 1;
	mov.b32 	%r358, -1;
	// begin inline asm
	shfl.sync.down.b32 %r309, %r310, %r316, %r357, %r358;
	// end inline asm
	// begin inline asm
	shfl.sync.down.b32 %r314, %r315, %r316, %r357, %r358;
	// end inline asm
	mov.b64 	%rd203, {%r309, %r314};
	mov.b64 	%fd280, %rd203;
	setp.lt.s32 	%p172, %r308, %r357;
	setp.lt.f64 	%p173, %fd359, %fd280;
	selp.f64 	%fd281, %fd280, %fd359, %p173;
	selp.f64 	%fd282, %fd281, %fd359, %p172;
	mov.b64 	%rd204, %fd282;
	mov.b64 	{%r320, %r325}, %rd204;
	mov.b32 	%r326, 2;
	// begin inline asm
	shfl.sync.down.b32 %r319, %r320, %r326, %r357, %r358;
	// end inline asm
	// begin inline asm
	shfl.sync.down.b32 %r324, %r325, %r326, %r357, %r358;
	// end inline asm
	mov.b64 	%rd205, {%r319, %r324};
	mov.b64 	%fd283, %rd205;
	add.s32 	%r363, %r308, 2;
	setp.gt.s32 	%p174, %r363, %r357;
	setp.lt.f64 	%p175, %fd282, %fd283;
	selp.f64 	%fd284, %fd283, %fd282, %p175;
	selp.f64 	%fd285, %fd282, %fd284, %p174;
	mov.b64 	%rd206, %fd285;
	mov.b64 	{%r330, %r335}, %rd206;
	mov.b32 	%r336, 4;
	// begin inline asm
	shfl.sync.down.b32 %r329, %r330, %r336, %r357, %r358;
	// end inline asm
	// begin inline asm
	shfl.sync.down.b32 %r334, %r335, %r336, %r357, %r358;
	// end inline asm
	mov.b64 	%rd207, {%r329, %r334};
	mov.b64 	%fd286, %rd207;
	add.s32 	%r364, %r308, 4;
	setp.gt.s32 	%p176, %r364, %r357;
	setp.lt.f64 	%p177, %fd285, %fd286;
	selp.f64 	%fd287, %fd286, %fd285, %p177;
	selp.f64 	%fd288, %fd285, %fd287, %p176;
	mov.b64 	%rd208, %fd288;
	mov.b64 	{%r340, %r345}, %rd208;
	mov.b32 	%r346, 8;
	// begin inline asm
	shfl.sync.down.b32 %r339, %r340, %r346, %r357, %r358;
	// end inline asm
	// begin inline asm
	shfl.sync.down.b32 %r344, %r345, %r346, %r357, %r358;
	// end inline asm
	mov.b64 	%rd209, {%r339, %r344};
	mov.b64 	%fd289, %rd209;
	add.s32 	%r365, %r308, 8;
	setp.gt.s32 	%p178, %r365, %r357;
	setp.lt.f64 	%p179, %fd288, %fd289;
	selp.f64 	%fd290, %fd289, %fd288, %p179;
	selp.f64 	%fd291, %fd288, %fd290, %p178;
	mov.b64 	%rd210, %fd291;
	mov.b64 	{%r350, %r355}, %rd210;
	mov.b32 	%r356, 16;
	// begin inline asm
	shfl.sync.down.b32 %r349, %r350, %r356, %r357, %r358;
	// end inline asm
	// begin inline asm
	shfl.sync.down.b32 %r354, %r355, %r356, %r357, %r358;
	// end inline asm
	mov.b64 	%rd211, {%r349, %r354};
	mov.b64 	%fd292, %rd211;
	add.s32 	%r366, %r308, 16;
	setp.gt.s32 	%p180, %r366, %r357;
	setp.lt.f64 	%p181, %fd291, %fd292;
	selp.f64 	%fd293, %fd292, %fd291, %p181;
	selp.f64 	%fd380, %fd291, %fd293, %p180;
	setp.ne.s32 	%p182, %r308, 0;
	@%p182 bra 	$L__BB3_20;
	shr.u32 	%r367, %r2, 2;
	and.b32  	%r368, %r367, 248;
	mov.u32 	%r369, _ZZN3cub18CUB_300001_SM_10006detail6reduce28DeviceReduceSingleTileKernelINS2_10policy_hubIdyN4cuda3__47maximumIvEEE10Policy1000EPdSB_yS8_ddNS5_3std3__410__identityEEEvT0_T1_T2_T3_T4_T6_E12temp_storage;
	add.s32 	%r370, %r369, %r368;
	st.shared.f64 	[%r370+8], %fd380;
$L__BB3_20:
	bar.sync 	0;
	setp.ne.s32 	%p183, %r2, 0;
	@%p183 bra 	$L__BB3_72;
	setp.gt.u64 	%p184, %rd32, 32;
	ld.shared.f64 	%fd294, [_ZZN3cub18CUB_300001_SM_10006detail6reduce28DeviceReduceSingleTileKernelINS2_10policy_hubIdyN4cuda3__47maximumIvEEE10Policy1000EPdSB_yS8_ddNS5_3std3__410__identityEEEvT0_T1_T2_T3_T4_T6_E12temp_storage+16];
	setp.lt.f64 	%p185, %fd380, %fd294;
	selp.f64 	%fd296, %fd294, %fd380, %p185;
	selp.f64 	%fd297, %fd296, %fd380, %p184;
	setp.gt.u64 	%p186, %rd32, 64;
	ld.shared.f64 	%fd299, [_ZZN3cub18CUB_300001_SM_10006detail6reduce28DeviceReduceSingleTileKernelINS2_10policy_hubIdyN4cuda3__47maximumIvEEE10Policy1000EPdSB_yS8_ddNS5_3std3__410__identityEEEvT0_T1_T2_T3_T4_T6_E12temp_storage+24];
	setp.lt.f64 	%p187, %fd297, %fd299;
	selp.f64 	%fd301, %fd299, %fd297, %p187;
	selp.f64 	%fd302, %fd301, %fd297, %p186;
	setp.gt.u64 	%p188, %rd32, 96;
	ld.shared.f64 	%fd304, [_ZZN3cub18CUB_300001_SM_10006detail6reduce28DeviceReduceSingleTileKernelINS2_10policy_hubIdyN4cuda3__47maximumIvEEE10Policy1000EPdSB_yS8_ddNS5_3std3__410__identityEEEvT0_T1_T2_T3_T4_T6_E12temp_storage+32];
	setp.lt.f64 	%p189, %fd302, %fd304;
	selp.f64 	%fd306, %fd304, %fd302, %p189;
	selp.f64 	%fd307, %fd306, %fd302, %p188;
	setp.gt.u64 	%p190, %rd32, 128;
	ld.shared.f64 	%fd309, [_ZZN3cub18CUB_300001_SM_10006detail6reduce28DeviceReduceSingleTileKernelINS2_10policy_hubIdyN4cuda3__47maximumIvEEE10Policy1000EPdSB_yS8_ddNS5_3std3__410__identityEEEvT0_T1_T2_T3_T4_T6_E12temp_storage+40];
	setp.lt.f64 	%p191, %fd307, %fd309;
	selp.f64 	%fd311, %fd309, %fd307, %p191;
	selp.f64 	%fd312, %fd311, %fd307, %p190;
	setp.gt.u64 	%p192, %rd32, 160;
	ld.shared.f64 	%fd314, [_ZZN3cub18CUB_300001_SM_10006detail6reduce28DeviceReduceSingleTileKernelINS2_10policy_hubIdyN4cuda3__47maximumIvEEE10Policy1000EPdSB_yS8_ddNS5_3std3__410__identityEEEvT0_T1_T2_T3_T4_T6_E12temp_storage+48];
	setp.lt.f64 	%p193, %fd312, %fd314;
	selp.f64 	%fd316, %fd314, %fd312, %p193;
	selp.f64 	%fd317, %fd316, %fd312, %p192;
	setp.gt.u64 	%p194, %rd32, 192;
	ld.shared.f64 	%fd319, [_ZZN3cub18CUB_300001_SM_10006detail6reduce28DeviceReduceSingleTileKernelINS2_10policy_hubIdyN4cuda3__47maximumIvEEE10Policy1000EPdSB_yS8_ddNS5_3std3__410__identityEEEvT0_T1_T2_T3_T4_T6_E12temp_storage+56];
	setp.lt.f64 	%p195, %fd317, %fd319;
	selp.f64 	%fd321, %fd319, %fd317, %p195;
	selp.f64 	%fd322, %fd321, %fd317, %p194;
	setp.gt.u64 	%p196, %rd32, 224;
	ld.shared.f64 	%fd324, [_ZZN3cub18CUB_300001_SM_10006detail6reduce28DeviceReduceSingleTileKernelINS2_10policy_hubIdyN4cuda3__47maximumIvEEE10Policy1000EPdSB_yS8_ddNS5_3std3__410__identityEEEvT0_T1_T2_T3_T4_T6_E12temp_storage+64];
	setp.lt.f64 	%p197, %fd322, %fd324;
	selp.f64 	%fd326, %fd324, %fd322, %p197;
	selp.f64 	%fd380, %fd326, %fd322, %p196;
	bra.uni 	$L__BB3_72;
$L__BB3_22:
	mov.u32 	%r14, %tid.x;
	shl.b32 	%r237, %r14, 2;
	mul.wide.u32 	%rd145, %r237, 8;
	add.s64 	%rd134, %rd31, %rd145;
	// begin inline asm
	ld.global.nc.v2.u64 {%rd132, %rd133}, [%rd134];
	// end inline asm
	add.s64 	%rd137, %rd134, 16;
	// begin inline asm
	ld.global.nc.v2.u64 {%rd135, %rd136}, [%rd137];
	// end inline asm
	mov.b64 	%fd206, %rd132;
	mov.b64 	%fd207, %rd133;
	mov.b64 	%fd208, %rd135;
	mov.b64 	%fd209, %rd136;
	add.s64 	%rd140, %rd134, 8192;
	// begin inline asm
	ld.global.nc.v2.u64 {%rd138, %rd139}, [%rd140];
	// end inline asm
	add.s64 	%rd143, %rd134, 8208;
	// begin inline asm
	ld.global.nc.v2.u64 {%rd141, %rd142}, [%rd143];
	// end inline asm
	mov.b64 	%fd210, %rd138;
	mov.b64 	%fd211, %rd139;
	mov.b64 	%fd212, %rd141;
	mov.b64 	%fd213, %rd142;
	setp.lt.f64 	%p111, %fd206, %fd207;
	selp.f64 	%fd214, %fd207, %fd206, %p111;
	setp.lt.f64 	%p112, %fd214, %fd208;
	selp.f64 	%fd215, %fd208, %fd214, %p112;
	setp.lt.f64 	%p113, %fd215, %fd209;
	selp.f64 	%fd216, %fd209, %fd215, %p113;
	setp.lt.f64 	%p114, %fd216, %fd210;
	selp.f64 	%fd217, %fd210, %fd216, %p114;
	setp.lt.f64 	%p115, %fd217, %fd211;
	selp.f64 	%fd218, %fd211, %fd217, %p115;
	setp.lt.f64 	%p116, %fd218, %fd212;
	selp.f64 	%fd219, %fd212, %fd218, %p116;
	setp.lt.f64 	%p117, %fd219, %fd213;
	selp.f64 	%fd366, %fd213, %fd219, %p117;
	add.s64 	%rd6, %rd32, -2048;
	setp.lt.u64 	%p118, %rd6, 2048;
	mov.b64 	%rd224, 2048;
	@%p118 bra 	$L__BB3_26;
	mov.b64 	%rd224, 2048;
$L__BB3_24:
	shl.b64 	%rd159, %rd224, 3;
	add.s64 	%rd149, %rd134, %rd159;
	// begin inline asm
	ld.global.nc.v2.u64 {%rd147, %rd148}, [%rd149];
	// end inline asm
	add.s64 	%rd152, %rd149, 16;
	// begin inline asm
	ld.global.nc.v2.u64 {%rd150, %rd151}, [%rd152];
	// end inline asm
	mov.b64 	%fd220, %rd147;
	mov.b64 	%fd221, %rd148;
	mov.b64 	%fd222, %rd150;
	mov.b64 	%fd223, %rd151;
	add.s64 	%rd155, %rd149, 8192;
	// begin inline asm
	ld.global.nc.v2.u64 {%rd153, %rd154}, [%rd155];
	// end inline asm
	add.s64 	%rd158, %rd149, 8208;
	// begin inline asm
	ld.global.nc.v2.u64 {%rd156, %rd157}, [%rd158];
	// end inline asm
	mov.b64 	%fd224, %rd153;
	mov.b64 	%fd225, %rd154;
	mov.b64 	%fd226, %rd156;
	mov.b64 	%fd227, %rd157;
	setp.lt.f64 	%p119, %fd366, %fd220;
	selp.f64 	%fd228, %fd220, %fd366, %p119;
	setp.lt.f64 	%p120, %fd228, %fd221;
	selp.f64 	%fd229, %fd221, %fd228, %p120;
	setp.lt.f64 	%p121, %fd229, %fd222;
	selp.f64 	%fd230, %fd222, %fd229, %p121;
	setp.lt.f64 	%p122, %fd230, %fd223;
	selp.f64 	%fd231, %fd223, %fd230, %p122;
	setp.lt.f64 	%p123, %fd231, %fd224;
	selp.f64 	%fd232, %fd224, %fd231, %p123;
	setp.lt.f64 	%p124, %fd232, %fd225;
	selp.f64 	%fd233, %fd225, %fd232, %p124;
	setp.lt.f64 	%p125, %fd233, %fd226;
	selp.f64 	%fd234, %fd226, %fd233, %p125;
	setp.lt.f64 	%p126, %fd234, %fd227;
	selp.f64 	%fd366, %fd227, %fd234, %p126;
	sub.s64 	%rd160, %rd32, %rd224;
	setp.lt.u64 	%p127, %rd160, 2048;
	@%p127 bra 	$L__BB3_34;
	add.s64 	%rd224, %rd224, 2048;
	setp.le.u64 	%p128, %rd224, %rd6;
	@%p128 bra 	$L__BB3_24;
$L__BB3_26:
	setp.le.u64 	%p129, %rd32, %rd224;
	@%p129 bra 	$L__BB3_34;
	cvt.u32.u64 	%r238, %rd224;
	cvt.u32.u64 	%r239, %rd32;
	sub.s32 	%r15, %r239, %r238;
	setp.ge.s32 	%p130, %r14, %r15;
	@%p130 bra 	$L__BB3_34;
	not.b32 	%r241, %r14;
	add.s32 	%r242, %r241, %r239;
	sub.s32 	%r16, %r242, %r238;
	and.b32  	%r244, %r16, 768;
	setp.eq.s32 	%p131, %r244, 768;
	mov.u32 	%r435, %r14;
	@%p131 bra 	$L__BB3_31;
	cvt.u64.u32 	%rd161, %r14;
	add.s64 	%rd162, %rd224, %rd161;
	shl.b64 	%rd163, %rd162, 3;
	add.s64 	%rd225, %rd31, %rd163;
	shr.u32 	%r245, %r16, 8;
	add.s32 	%r246, %r245, 1;
	and.b32  	%r247, %r246, 3;
	neg.s32 	%r433, %r247;
	mov.u32 	%r435, %r14;
$L__BB3_30:
	.pragma "nounroll";
	// begin inline asm
	ld.global.nc.u64 %rd164, [%rd225];
	// end inline asm
	mov.b64 	%fd236, %rd164;
	setp.lt.f64 	%p132, %fd366, %fd236;
	selp.f64 	%fd366, %fd236, %fd366, %p132;
	add.s32 	%r435, %r435, 256;
	add.s64 	%rd225, %rd225, 2048;
	add.s32 	%r433, %r433, 1;
	setp.ne.s32 	%p133, %r433, 0;
	@%p133 bra 	$L__BB3_30;
$L__BB3_31:
	setp.lt.u32 	%p134, %r16, 768;
	@%p134 bra 	$L__BB3_34;
	cvt.u64.u32 	%rd166, %r435;
	add.s64 	%rd167, %rd224, %rd166;
	shl.b64 	%rd168, %rd167, 3;
	add.s64 	%rd226, %rd31, %rd168;
$L__BB3_33:
	// begin inline asm
	ld.global.nc.u64 %rd169, [%rd226];
	// end inline asm
	mov.b64 	%fd237, %rd169;
	setp.lt.f64 	%p135, %fd366, %fd237;
	selp.f64 	%fd238, %fd237, %fd366, %p135;
	add.s64 	%rd172, %rd226, 2048;
	// begin inline asm
	ld.global.nc.u64 %rd171, [%rd172];
	// end inline asm
	mov.b64 	%fd239, %rd171;
	setp.lt.f64 	%p136, %fd238, %fd239;
	selp.f64 	%fd240, %fd239, %fd238, %p136;
	add.s64 	%rd174, %rd226, 4096;
	// begin inline asm
	ld.global.nc.u64 %rd173, [%rd174];
	// end inline asm
	mov.b64 	%fd241, %rd173;
	setp.lt.f64 	%p137, %fd240, %fd241;
	selp.f64 	%fd242, %fd241, %fd240, %p137;
	add.s64 	%rd176, %rd226, 6144;
	// begin inline asm
	ld.global.nc.u64 %rd175, [%rd176];
	// end inline asm
	mov.b64 	%fd243, %rd175;
	setp.lt.f64 	%p138, %fd242, %fd243;
	selp.f64 	%fd366, %fd243, %fd242, %p138;
	add.s32 	%r435, %r435, 1024;
	add.s64 	%rd226, %rd226, 8192;
	setp.lt.s32 	%p139, %r435, %r15;
	@%p139 bra 	$L__BB3_33;
$L__BB3_34:
	// begin inline asm
	mov.u32 %r248, %laneid;
	// end inline asm
	mov.b64 	%rd177, %fd366;
	mov.b64 	{%r250, %r255}, %rd177;
	mov.b32 	%r256, 1;
	mov.b32 	%r297, 31;
	mov.b32 	%r298, -1;
	// begin inline asm
	shfl.sync.down.b32 %r249, %r250, %r256, %r297, %r298;
	// end inline asm
	// begin inline asm
	shfl.sync.down.b32 %r254, %r255, %r256, %r297, %r298;
	// end inline asm
	mov.b64 	%rd178, {%r249, %r254};
	mov.b64 	%fd244, %rd178;
	setp.gt.s32 	%p140, %r248, 30;
	setp.lt.f64 	%p141, %fd366, %fd244;
	selp.f64 	%fd245, %fd244, %fd366, %p141;
	selp.f64 	%fd246, %fd366, %fd245, %p140;
	mov.b64 	%rd179, %fd246;
	mov.b64 	{%r260, %r265}, %rd179;
	mov.b32 	%r266, 2;
	// begin inline asm
	shfl.sync.down.b32 %r259, %r260, %r266, %r297, %r298;
	// end inline asm
	// begin inline asm
	shfl.sync.down.b32 %r264, %r265, %r266, %r297, %r298;
	// end inline asm
	mov.b64 	%rd180, {%r259, %r264};
	mov.b64 	%fd247, %rd180;
	setp.gt.s32 	%p142, %r248, 29;
	setp.lt.f64 	%p143, %fd246, %fd247;
	selp.f64 	%fd248, %fd247, %fd246, %p143;
	selp.f64 	%fd249, %fd246, %fd248, %p142;
	mov.b64 	%rd181, %fd249;
	mov.b64 	{%r270, %r275}, %rd181;
	mov.b32 	%r276, 4;
	// begin inline asm
	shfl.sync.down.b32 %r269, %r270, %r276, %r297, %r298;
	// end inline asm
	// begin inline asm
	shfl.sync.down.b32 %r274, %r275, %r276, %r297, %r298;
	// end inline asm
	mov.b64 	%rd182, {%r269, %r274};
	mov.b64 	%fd250, %rd182;
	setp.gt.s32 	%p144, %r248, 27;
	setp.lt.f64 	%p145, %fd249, %fd250;
	selp.f64 	%fd251, %fd250, %fd249, %p145;
	selp.f64 	%fd252, %fd249, %fd251, %p144;
	mov.b64 	%rd183, %fd252;
	mov.b64 	{%r280, %r285}, %rd183;
	mov.b32 	%r286, 8;
	// begin inline asm
	shfl.sync.down.b32 %r279, %r280, %r286, %r297, %r298;
	// end inline asm
	// begin inline asm
	shfl.sync.down.b32 %r284, %r285, %r286, %r297, %r298;
	// end inline asm
	mov.b64 	%rd184, {%r279, %r284};
	mov.b64 	%fd253, %rd184;
	setp.gt.s32 	%p146, %r248, 23;
	setp.lt.f64 	%p147, %fd252, %fd253;
	selp.f64 	%fd254, %fd253, %fd252, %p147;
	selp.f64 	%fd255, %fd252, %fd254, %p146;
	mov.b64 	%rd185, %fd255;
	mov.b64 	{%r290, %r295}, %rd185;
	mov.b32 	%r296, 16;
	// begin inline asm
	shfl.sync.down.b32 %r289, %r290, %r296, %r297, %r298;
	// end inline asm
	// begin inline asm
	shfl.sync.down.b32 %r294, %r295, %r296, %r297, %r298;
	// end inline asm
	mov.b64 	%rd186, {%r289, %r294};
	mov.b64 	%fd256, %rd186;
	setp.gt.s32 	%p148, %r248, 15;
	setp.lt.f64 	%p149, %fd255, %fd256;
	selp.f64 	%fd26, %fd256, %fd255, %p149;
	selp.f64 	%fd380, %fd255, %fd26, %p148;
	setp.ne.s32 	%p150, %r248, 0;
	@%p150 bra 	$L__BB3_36;
	shr.u32 	%r299, %r14, 2;
	and.b32  	%r300, %r299, 248;
	mov.u32 	%r301, _ZZN3cub18CUB_300001_SM_10006detail6reduce28DeviceReduceSingleTileKernelINS2_10policy_hubIdyN4cuda3__47maximumIvEEE10Policy1000EPdSB_yS8_ddNS5_3std3__410__identityEEEvT0_T1_T2_T3_T4_T6_E12temp_storage;
	add.s32 	%r302, %r301, %r300;
	st.shared.f64 	[%r302+8], %fd26;
$L__BB3_36:
	bar.sync 	0;
	setp.ne.s32 	%p151, %r14, 0;
	@%p151 bra 	$L__BB3_72;
	ld.shared.f64 	%fd257, [_ZZN3cub18CUB_300001_SM_10006detail6reduce28DeviceReduceSingleTileKernelINS2_10policy_hubIdyN4cuda3__47maximumIvEEE10Policy1000EPdSB_yS8_ddNS5_3std3__410__identityEEEvT0_T1_T2_T3_T4_T6_E12temp_storage+16];
	setp.lt.f64 	%p152, %fd380, %fd257;
	selp.f64 	%fd258, %fd257, %fd380, %p152;
	ld.shared.f64 	%fd259, [_ZZN3cub18CUB_300001_SM_10006detail6reduce28DeviceReduceSingleTileKernelINS2_10policy_hubIdyN4cuda3__47maximumIvEEE10Policy1000EPdSB_yS8_ddNS5_3std3__410__identityEEEvT0_T1_T2_T3_T4_T6_E12temp_storage+24];
	setp.lt.f64 	%p153, %fd258, %fd259;
	selp.f64 	%fd260, %fd259, %fd258, %p153;
	ld.shared.f64 	%fd261, [_ZZN3cub18CUB_300001_SM_10006detail6reduce28DeviceReduceSingleTileKernelINS2_10policy_hubIdyN4cuda3__47maximumIvEEE10Policy1000EPdSB_yS8_ddNS5_3std3__410__identityEEEvT0_T1_T2_T3_T4_T6_E12temp_storage+32];
	setp.lt.f64 	%p154, %fd260, %fd261;
	selp.f64 	%fd262, %fd261, %fd260, %p154;
	ld.shared.f64 	%fd263, [_ZZN3cub18CUB_300001_SM_10006detail6reduce28DeviceReduceSingleTileKernelINS2_10policy_hubIdyN4cuda3__47maximumIvEEE10Policy1000EPdSB_yS8_ddNS5_3std3__410__identityEEEvT0_T1_T2_T3_T4_T6_E12temp_storage+40];
	setp.lt.f64 	%p155, %fd262, %fd263;
	selp.f64 	%fd264, %fd263, %fd262, %p155;
	ld.shared.f64 	%fd265, [_ZZN3cub18CUB_300001_SM_10006detail6reduce28DeviceReduceSingleTileKernelINS2_10policy_hubIdyN4cuda3__47maximumIvEEE10Policy1000EPdSB_yS8_ddNS5_3std3__410__identityEEEvT0_T1_T2_T3_T4_T6_E12temp_storage+48];
	setp.lt.f64 	%p156, %fd264, %fd265;
	selp.f64 	%fd266, %fd265, %fd264, %p156;
	ld.shared.f64 	%fd267, [_ZZN3cub18CUB_300001_SM_10006detail6reduce28DeviceReduceSingleTileKernelINS2_10policy_hubIdyN4cuda3__47maximumIvEEE10Policy1000EPdSB_yS8_ddNS5_3std3__410__identityEEEvT0_T1_T2_T3_T4_T6_E12temp_storage+56];
	setp.lt.f64 	%p157, %fd266, %fd267;
	selp.f64 	%fd268, %fd267, %fd266, %p157;
	ld.shared.f64 	%fd269, [_ZZN3cub18CUB_300001_SM_10006detail6reduce28DeviceReduceSingleTileKernelINS2_10policy_hubIdyN4cuda3__47maximumIvEEE10Policy1000EPdSB_yS8_ddNS5_3std3__410__identityEEEvT0_T1_T2_T3_T4_T6_E12temp_storage+64];
	setp.lt.f64 	%p158, %fd268, %fd269;
	selp.f64 	%fd380, %fd269, %fd268, %p158;
	bra.uni 	$L__BB3_72;
$L__BB3_38:
	setp.gt.u64 	%p3, %rd32, 2047;
	@%p3 bra 	$L__BB3_56;
	cvt.u32.u64 	%r25, %rd32;
	mov.u32 	%r26, %tid.x;
	setp.ge.u32 	%p52, %r26, %r25;
	mov.f64 	%fd372, 0d0000000000000000;
	mov.u32 	%r440, %r26;
	@%p52 bra 	$L__BB3_41;
	mul.wide.u32 	%rd99, %r26, 8;
	add.s64 	%rd98, %rd31, %rd99;
	// begin inline asm
	ld.global.nc.u64 %rd97, [%rd98];
	// end inline asm
	mov.b64 	%fd372, %rd97;
	add.s32 	%r440, %r26, 256;
$L__BB3_41:
	setp.ge.u32 	%p53, %r440, %r25;
	@%p53 bra 	$L__BB3_47;
	not.b32 	%r114, %r440;
	add.s32 	%r29, %r114, %r25;
	and.b32  	%r115, %r29, 768;
	setp.eq.s32 	%p54, %r115, 768;
	@%p54 bra 	$L__BB3_45;
	mul.wide.u32 	%rd100, %r440, 8;
	add.s64 	%rd227, %rd31, %rd100;
	shr.u32 	%r116, %r29, 8;
	add.s32 	%r117, %r116, 1;
	and.b32  	%r118, %r117, 3;
	neg.s32 	%r438, %r118;
$L__BB3_44:
	.pragma "nounroll";
	// begin inline asm
	ld.global.nc.u64 %rd101, [%rd227];
	// end inline asm
	mov.b64 	%fd125, %rd101;
	setp.lt.f64 	%p55, %fd372, %fd125;
	selp.f64 	%fd372, %fd125, %fd372, %p55;
	add.s32 	%r440, %r440, 256;
	add.s64 	%rd227, %rd227, 2048;
	add.s32 	%r438, %r438, 1;
	setp.ne.s32 	%p56, %r438, 0;
	@%p56 bra 	$L__BB3_44;
$L__BB3_45:
	setp.lt.u32 	%p57, %r29, 768;
	@%p57 bra 	$L__BB3_47;
$L__BB3_46:
	mul.wide.s32 	%rd111, %r440, 8;
	add.s64 	%rd104, %rd31, %rd111;
	// begin inline asm
	ld.global.nc.u64 %rd103, [%rd104];
	// end inline asm
	mov.b64 	%fd126, %rd103;
	setp.lt.f64 	%p58, %fd372, %fd126;
	selp.f64 	%fd127, %fd126, %fd372, %p58;
	add.s64 	%rd106, %rd104, 2048;
	// begin inline asm
	ld.global.nc.u64 %rd105, [%rd106];
	// end inline asm
	mov.b64 	%fd128, %rd105;
	setp.lt.f64 	%p59, %fd127, %fd128;
	selp.f64 	%fd129, %fd128, %fd127, %p59;
	add.s64 	%rd108, %rd104, 4096;
	// begin inline asm
	ld.global.nc.u64 %rd107, [%rd108];
	// end inline asm
	mov.b64 	%fd130, %rd107;
	setp.lt.f64 	%p60, %fd129, %fd130;
	selp.f64 	%fd131, %fd130, %fd129, %p60;
	add.s64 	%rd110, %rd104, 6144;
	// begin inline asm
	ld.global.nc.u64 %rd109, [%rd110];
	// end inline asm
	mov.b64 	%fd132, %rd109;
	setp.lt.f64 	%p61, %fd131, %fd132;
	selp.f64 	%fd372, %fd132, %fd131, %p61;
	add.s32 	%r440, %r440, 1024;
	setp.lt.s32 	%p62, %r440, %r25;
	@%p62 bra 	$L__BB3_46;
$L__BB3_47:
	setp.lt.u64 	%p63, %rd32, 256;
	@%p63 bra 	$L__BB3_52;
	// begin inline asm
	mov.u32 %r182, %laneid;
	// end inline asm
	mov.b64 	%rd122, %fd372;
	mov.b64 	{%r184, %r189}, %rd122;
	mov.b32 	%r190, 1;
	mov.b32 	%r231, 31;
	mov.b32 	%r232, -1;
	// begin inline asm
	shfl.sync.down.b32 %r183, %r184, %r190, %r231, %r232;
	// end inline asm
	// begin inline asm
	shfl.sync.down.b32 %r188, %r189, %r190, %r231, %r232;
	// end inline asm
	mov.b64 	%rd123, {%r183, %r188};
	mov.b64 	%fd180, %rd123;
	setp.gt.s32 	%p91, %r182, 30;
	setp.lt.f64 	%p92, %fd372, %fd180;
	selp.f64 	%fd181, %fd180, %fd372, %p92;
	selp.f64 	%fd182, %fd372, %fd181, %p91;
	mov.b64 	%rd124, %fd182;
	mov.b64 	{%r194, %r199}, %rd124;
	mov.b32 	%r200, 2;
	// begin inline asm
	shfl.sync.down.b32 %r193, %r194, %r200, %r231, %r232;
	// end inline asm
	// begin inline asm
	shfl.sync.down.b32 %r198, %r199, %r200, %r231, %r232;
	// end inline asm
	mov.b64 	%rd125, {%r193, %r198};
	mov.b64 	%fd183, %rd125;
	setp.gt.s32 	%p93, %r182, 29;
	setp.lt.f64 	%p94, %fd182, %fd183;
	selp.f64 	%fd184, %fd183, %fd182, %p94;
	selp.f64 	%fd185, %fd182, %fd184, %p93;
	mov.b64 	%rd126, %fd185;
	mov.b64 	{%r204, %r209}, %rd126;
	mov.b32 	%r210, 4;
	// begin inline asm
	shfl.sync.down.b32 %r203, %r204, %r210, %r231, %r232;
	// end inline asm
	// begin inline asm
	shfl.sync.down.b32 %r208, %r209, %r210, %r231, %r232;
	// end inline asm
	mov.b64 	%rd127, {%r203, %r208};
	mov.b64 	%fd186, %rd127;
	setp.gt.s32 	%p95, %r182, 27;
	setp.lt.f64 	%p96, %fd185, %fd186;
	selp.f64 	%fd187, %fd186, %fd185, %p96;
	selp.f64 	%fd188, %fd185, %fd187, %p95;
	mov.b64 	%rd128, %fd188;
	mov.b64 	{%r214, %r219}, %rd128;
	mov.b32 	%r220, 8;
	// begin inline asm
	shfl.sync.down.b32 %r213, %r214, %r220, %r231, %r232;
	// end inline asm
	// begin inline asm
	shfl.sync.down.b32 %r218, %r219, %r220, %r231, %r232;
	// end inline asm
	mov.b64 	%rd129, {%r213, %r218};
	mov.b64 	%fd189, %rd129;
	setp.gt.s32 	%p97, %r182, 23;
	setp.lt.f64 	%p98, %fd188, %fd189;
	selp.f64 	%fd190, %fd189, %fd188, %p98;
	selp.f64 	%fd191, %fd188, %fd190, %p97;
	mov.b64 	%rd130, %fd191;
	mov.b64 	{%r224, %r229}, %rd130;
	mov.b32 	%r230, 16;
	// begin inline asm
	shfl.sync.down.b32 %r223, %r224, %r230, %r231, %r232;
	// end inline asm
	// begin inline asm
	shfl.sync.down.b32 %r228, %r229, %r230, %r231, %r232;
	// end inline asm
	mov.b64 	%rd131, {%r223, %r228};
	mov.b64 	%fd192, %rd131;
	setp.gt.s32 	%p99, %r182, 15;
	setp.lt.f64 	%p100, %fd191, %fd192;
	selp.f64 	%fd38, %fd192, %fd191, %p100;
	selp.f64 	%fd380, %fd191, %fd38, %p99;
	setp.ne.s32 	%p101, %r182, 0;
	@%p101 bra 	$L__BB3_50;
	shr.u32 	%r233, %r26, 2;
	and.b32  	%r234, %r233, 248;
	mov.u32 	%r235, _ZZN3cub18CUB_300001_SM_10006detail6reduce28DeviceReduceSingleTileKernelINS2_10policy_hubIdyN4cuda3__47maximumIvEEE10Policy1000EPdSB_yS8_ddNS5_3std3__410__identityEEEvT0_T1_T2_T3_T4_T6_E12temp_storage;
	add.s32 	%r236, %r235, %r234;
	st.shared.f64 	[%r236+8], %fd38;
$L__BB3_50:
	bar.sync 	0;
	setp.ne.s32 	%p102, %r26, 0;
	@%p102 bra 	$L__BB3_72;
	ld.shared.f64 	%fd193, [_ZZN3cub18CUB_300001_SM_10006detail6reduce28DeviceReduceSingleTileKernelINS2_10policy_hubIdyN4cuda3__47maximumIvEEE10Policy1000EPdSB_yS8_ddNS5_3std3__410__identityEEEvT0_T1_T2_T3_T4_T6_E12temp_storage+16];
	setp.lt.f64 	%p103, %fd380, %fd193;
	selp.f64 	%fd194, %fd193, %fd380, %p103;
	ld.shared.f64 	%fd195, [_ZZN3cub18CUB_300001_SM_10006detail6reduce28DeviceReduceSingleTileKernelINS2_10policy_hubIdyN4cuda3__47maximumIvEEE10Policy1000EPdSB_yS8_ddNS5_3std3__410__identityEEEvT0_T1_T2_T3_T4_T6_E12temp_storage+24];
	setp.lt.f64 	%p104, %fd194, %fd195;
	selp.f64 	%fd196, %fd195, %fd194, %p104;
	ld.shared.f64 	%fd197, [_ZZN3cub18CUB_300001_SM_10006detail6reduce28DeviceReduceSingleTileKernelINS2_10policy_hubIdyN4cuda3__47maximumIvEEE10Policy1000EPdSB_yS8_ddNS5_3std3__410__identityEEEvT0_T1_T2_T3_T4_T6_E12temp_storage+32];
	setp.lt.f64 	%p105, %fd196, %fd197;
	selp.f64 	%fd198, %fd197, %fd196, %p105;
	ld.shared.f64 	%fd199, [_ZZN3cub18CUB_300001_SM_10006detail6reduce28DeviceReduceSingleTileKernelINS2_10policy_hubIdyN4cuda3__47maximumIvEEE10Policy1000EPdSB_yS8_ddNS5_3std3__410__identityEEEvT0_T1_T2_T3_T4_T6_E12temp_storage+40];
	setp.lt.f64 	%p106, %fd198, %fd199;
	selp.f64 	%fd200, %fd199, %fd198, %p106;
	ld.shared.f64 	%fd201, [_ZZN3cub18CUB_300001_SM_10006detail6reduce28DeviceReduceSingleTileKernelINS2_10policy_hubIdyN4cuda3__47maximumIvEEE10Policy1000EPdSB_yS8_ddNS5_3std3__410__identityEEEvT0_T1_T2_T3_T4_T6_E12temp_storage+48];
	setp.lt.f64 	%p107, %fd200, %fd201;
	selp.f64 	%fd202, %fd201, %fd200, %p107;
	ld.shared.f64 	%fd203, [_ZZN3cub18CUB_300001_SM_10006detail6reduce28DeviceReduceSingleTileKernelINS2_10policy_hubIdyN4cuda3__47maximumIvEEE10Policy1000EPdSB_yS8_ddNS5_3std3__410__identityEEEvT0_T1_T2_T3_T4_T6_E12temp_storage+56];
	setp.lt.f64 	%p108, %fd202, %fd203;
	selp.f64 	%fd204, %fd203, %fd202, %p108;
	ld.shared.f64 	%fd205, [_ZZN3cub18CUB_300001_SM_10006detail6reduce28DeviceReduceSingleTileKernelINS2_10policy_hubIdyN4cuda3__47maximumIvEEE10Policy1000EPdSB_yS8_ddNS5_3std3__410__identityEEEvT0_T1_T2_T3_T4_T6_E12temp_storage+64];
	setp.lt.f64 	%p109, %fd204, %fd205;
	selp.f64 	%fd380, %fd205, %fd204, %p109;
	bra.uni 	$L__BB3_72;
$L__BB3_52:
	// begin inline asm
	mov.u32 %r119, %laneid;
	// end inline asm
	and.b32  	%r170, %r26, 992;
	add.s32 	%r171, %r170, 32;
	setp.gt.u32 	%p64, %r171, %r25;
	not.b32 	%r172, %r170;
	add.s32 	%r173, %r25, %r172;
	selp.b32 	%r168, %r173, 31, %p64;
	mov.b64 	%rd112, %fd372;
	mov.b64 	{%r121, %r126}, %rd112;
	mov.b32 	%r127, 1;
	mov.b32 	%r169, -1;
	// begin inline asm
	shfl.sync.down.b32 %r120, %r121, %r127, %r168, %r169;
	// end inline asm
	// begin inline asm
	shfl.sync.down.b32 %r125, %r126, %r127, %r168, %r169;
	// end inline asm
	mov.b64 	%rd113, {%r120, %r125};
	mov.b64 	%fd133, %rd113;
	setp.lt.s32 	%p65, %r119, %r168;
	setp.lt.f64 	%p66, %fd372, %fd133;
	selp.f64 	%fd134, %fd133, %fd372, %p66;
	selp.f64 	%fd135, %fd134, %fd372, %p65;
	mov.b64 	%rd114, %fd135;
	mov.b64 	{%r131, %r136}, %rd114;
	mov.b32 	%r137, 2;
	// begin inline asm
	shfl.sync.down.b32 %r130, %r131, %r137, %r168, %r169;
	// end inline asm
	// begin inline asm
	shfl.sync.down.b32 %r135, %r136, %r137, %r168, %r169;
	// end inline asm
	mov.b64 	%rd115, {%r130, %r135};
	mov.b64 	%fd136, %rd115;
	add.s32 	%r174, %r119, 2;
	setp.gt.s32 	%p67, %r174, %r168;
	setp.lt.f64 	%p68, %fd135, %fd136;
	selp.f64 	%fd137, %fd136, %fd135, %p68;
	selp.f64 	%fd138, %fd135, %fd137, %p67;
	mov.b64 	%rd116, %fd138;
	mov.b64 	{%r141, %r146}, %rd116;
	mov.b32 	%r147, 4;
	// begin inline asm
	shfl.sync.down.b32 %r140, %r141, %r147, %r168, %r169;
	// end inline asm
	// begin inline asm
	shfl.sync.down.b32 %r145, %r146, %r147, %r168, %r169;
	// end inline asm
	mov.b64 	%rd117, {%r140, %r145};
	mov.b64 	%fd139, %rd117;
	add.s32 	%r175, %r119, 4;
	setp.gt.s32 	%p69, %r175, %r168;
	setp.lt.f64 	%p70, %fd138, %fd139;
	selp.f64 	%fd140, %fd139, %fd138, %p70;
	selp.f64 	%fd141, %fd138, %fd140, %p69;
	mov.b64 	%rd118, %fd141;
	mov.b64 	{%r151, %r156}, %rd118;
	mov.b32 	%r157, 8;
	// begin inline asm
	shfl.sync.down.b32 %r150, %r151, %r157, %r168, %r169;
	// end inline asm
	// begin inline asm
	shfl.sync.down.b32 %r155, %r156, %r157, %r168, %r169;
	// end inline asm
	mov.b64 	%rd119, {%r150, %r155};
	mov.b64 	%fd142, %rd119;
	add.s32 	%r176, %r119, 8;
	setp.gt.s32 	%p71, %r176, %r168;
	setp.lt.f64 	%p72, %fd141, %fd142;
	selp.f64 	%fd143, %fd142, %fd141, %p72;
	selp.f64 	%fd144, %fd141, %fd143, %p71;
	mov.b64 	%rd120, %fd144;
	mov.b64 	{%r161, %r166}, %rd120;
	mov.b32 	%r167, 16;
	// begin inline asm
	shfl.sync.down.b32 %r160, %r161, %r167, %r168, %r169;
	// end inline asm
	// begin inline asm
	shfl.sync.down.b32 %r165, %r166, %r167, %r168, %r169;
	// end inline asm
	mov.b64 	%rd121, {%r160, %r165};
	mov.b64 	%fd145, %rd121;
	add.s32 	%r177, %r119, 16;
	setp.gt.s32 	%p73, %r177, %r168;
	setp.lt.f64 	%p74, %fd144, %fd145;
	selp.f64 	%fd146, %fd145, %fd144, %p74;
	selp.f64 	%fd380, %fd144, %fd146, %p73;
	setp.ne.s32 	%p75, %r119, 0;
	@%p75 bra 	$L__BB3_54;
	shr.u32 	%r178, %r26, 2;
	and.b32  	%r179, %r178, 248;
	mov.u32 	%r180, _ZZN3cub18CUB_300001_SM_10006detail6reduce28DeviceReduceSingleTileKernelINS2_10policy_hubIdyN4cuda3__47maximumIvEEE10Policy1000EPdSB_yS8_ddNS5_3std3__410__identityEEEvT0_T1_T2_T3_T4_T6_E12temp_storage;
	add.s32 	%r181, %r180, %r179;
	st.shared.f64 	[%r181+8], %fd380;
$L__BB3_54:
	bar.sync 	0;
	setp.ne.s32 	%p76, %r26, 0;
	@%p76 bra 	$L__BB3_72;
	setp.gt.u64 	%p77, %rd32, 32;
	ld.shared.f64 	%fd147, [_ZZN3cub18CUB_300001_SM_10006detail6reduce28DeviceReduceSingleTileKernelINS2_10policy_hubIdyN4cuda3__47maximumIvEEE10Policy1000EPdSB_yS8_ddNS5_3std3__410__identityEEEvT0_T1_T2_T3_T4_T6_E12temp_storage+16];
	setp.lt.f64 	%p78, %fd380, %fd147;
	selp.f64 	%fd149, %fd147, %fd380, %p78;
	selp.f64 	%fd150, %fd149, %fd380, %p77;
	setp.gt.u64 	%p79, %rd32, 64;
	ld.shared.f64 	%fd152, [_ZZN3cub18CUB_300001_SM_10006detail6reduce28DeviceReduceSingleTileKernelINS2_10policy_hubIdyN4cuda3__47maximumIvEEE10Policy1000EPdSB_yS8_ddNS5_3std3__410__identityEEEvT0_T1_T2_T3_T4_T6_E12temp_storage+24];
	setp.lt.f64 	%p80, %fd150, %fd152;
	selp.f64 	%fd154, %fd152, %fd150, %p80;
	selp.f64 	%fd155, %fd154, %fd150, %p79;
	setp.gt.u64 	%p81, %rd32, 96;
	ld.shared.f64 	%fd157, [_ZZN3cub18CUB_300001_SM_10006detail6reduce28DeviceReduceSingleTileKernelINS2_10policy_hubIdyN4cuda3__47maximumIvEEE10Policy1000EPdSB_yS8_ddNS5_3std3__410__identityEEEvT0_T1_T2_T3_T4_T6_E12temp_storage+32];
	setp.lt.f64 	%p82, %fd155, %fd157;
	selp.f64 	%fd159, %fd157, %fd155, %p82;
	selp.f64 	%fd160, %fd159, %fd155, %p81;
	setp.gt.u64 	%p83, %rd32, 128;
	ld.shared.f64 	%fd162, [_ZZN3cub18CUB_300001_SM_10006detail6reduce28DeviceReduceSingleTileKernelINS2_10policy_hubIdyN4cuda3__47maximumIvEEE10Policy1000EPdSB_yS8_ddNS5_3std3__410__identityEEEvT0_T1_T2_T3_T4_T6_E12temp_storage+40];
	setp.lt.f64 	%p84, %fd160, %fd162;
	selp.f64 	%fd164, %fd162, %fd160, %p84;
	selp.f64 	%fd165, %fd164, %fd160, %p83;
	setp.gt.u64 	%p85, %rd32, 160;
	ld.shared.f64 	%fd167, [_ZZN3cub18CUB_300001_SM_10006detail6reduce28DeviceReduceSingleTileKernelINS2_10policy_hubIdyN4cuda3__47maximumIvEEE10Policy1000EPdSB_yS8_ddNS5_3std3__410__identityEEEvT0_T1_T2_T3_T4_T6_E12temp_storage+48];
	setp.lt.f64 	%p86, %fd165, %fd167;
	selp.f64 	%fd169, %fd167, %fd165, %p86;
	selp.f64 	%fd170, %fd169, %fd165, %p85;
	setp.gt.u64 	%p87, %rd32, 192;
	ld.shared.f64 	%fd172, [_ZZN3cub18CUB_300001_SM_10006detail6reduce28DeviceReduceSingleTileKernelINS2_10policy_hubIdyN4cuda3__47maximumIvEEE10Policy1000EPdSB_yS8_ddNS5_3std3__410__identityEEEvT0_T1_T2_T3_T4_T6_E12temp_storage+56];
	setp.lt.f64 	%p88, %fd170, %fd172;
	selp.f64 	%fd174, %fd172, %fd170, %p88;
	selp.f64 	%fd175, %fd174, %fd170, %p87;
	setp.gt.u64 	%p89, %rd32, 224;
	ld.shared.f64 	%fd177, [_ZZN3cub18CUB_300001_SM_10006detail6reduce28DeviceReduceSingleTileKernelINS2_10policy_hubIdyN4cuda3__47maximumIvEEE10Policy1000EPdSB_yS8_ddNS5_3std3__410__identityEEEvT0_T1_T2_T3_T4_T6_E12temp_storage+64];
	setp.lt.f64 	%p90, %fd175, %fd177;
	selp.f64 	%fd179, %fd177, %fd175, %p90;
	selp.f64 	%fd380, %fd179, %fd175, %p89;
	bra.uni 	$L__BB3_72;
$L__BB3_56:
	mov.u32 	%r38, %tid.x;
	cvt.u64.u32 	%rd19, %r38;
	mul.wide.u32 	%rd52, %r38, 8;
	add.s64 	%rd36, %rd31, %rd52;
	// begin inline asm
	ld.global.nc.u64 %rd35, [%rd36];
	// end inline asm
	mov.b64 	%fd59, %rd35;
	add.s64 	%rd38, %rd36, 2048;
	// begin inline asm
	ld.global.nc.u64 %rd37, [%rd38];
	// end inline asm
	mov.b64 	%fd60, %rd37;
	add.s64 	%rd40, %rd36, 4096;
	// begin inline asm
	ld.global.nc.u64 %rd39, [%rd40];
	// end inline asm
	mov.b64 	%fd61, %rd39;
	add.s64 	%rd42, %rd36, 6144;
	// begin inline asm
	ld.global.nc.u64 %rd41, [%rd42];
	// end inline asm
	mov.b64 	%fd62, %rd41;
	add.s64 	%rd44, %rd36, 8192;
	// begin inline asm
	ld.global.nc.u64 %rd43, [%rd44];
	// end inline asm
	mov.b64 	%fd63, %rd43;
	add.s64 	%rd46, %rd36, 10240;
	// begin inline asm
	ld.global.nc.u64 %rd45, [%rd46];
	// end inline asm
	mov.b64 	%fd64, %rd45;
	add.s64 	%rd48, %rd36, 12288;
	// begin inline asm
	ld.global.nc.u64 %rd47, [%rd48];
	// end inline asm
	mov.b64 	%fd65, %rd47;
	add.s64 	%rd50, %rd36, 14336;
	// begin inline asm
	ld.global.nc.u64 %rd49, [%rd50];
	// end inline asm
	mov.b64 	%fd66, %rd49;
	setp.lt.f64 	%p4, %fd59, %fd60;
	selp.f64 	%fd67, %fd60, %fd59, %p4;
	setp.lt.f64 	%p5, %fd67, %fd61;
	selp.f64 	%fd68, %fd61, %fd67, %p5;
	setp.lt.f64 	%p6, %fd68, %fd62;
	selp.f64 	%fd69, %fd62, %fd68, %p6;
	setp.lt.f64 	%p7, %fd69, %fd63;
	selp.f64 	%fd70, %fd63, %fd69, %p7;
	setp.lt.f64 	%p8, %fd70, %fd64;
	selp.f64 	%fd71, %fd64, %fd70, %p8;
	setp.lt.f64 	%p9, %fd71, %fd65;
	selp.f64 	%fd72, %fd65, %fd71, %p9;
	setp.lt.f64 	%p10, %fd72, %fd66;
	selp.f64 	%fd379, %fd66, %fd72, %p10;
	add.s64 	%rd21, %rd32, -2048;
	setp.lt.u64 	%p11, %rd21, 2048;
	mov.b64 	%rd229, 2048;
	@%p11 bra 	$L__BB3_60;
	mov.b64 	%rd229, 2048;
$L__BB3_58:
	shl.b64 	%rd70, %rd229, 3;
	add.s64 	%rd55, %rd36, %rd70;
	// begin inline asm
	ld.global.nc.u64 %rd54, [%rd55];
	// end inline asm
	mov.b64 	%fd73, %rd54;
	add.s64 	%rd57, %rd55, 2048;
	// begin inline asm
	ld.global.nc.u64 %rd56, [%rd57];
	// end inline asm
	mov.b64 	%fd74, %rd56;
	add.s64 	%rd59, %rd55, 4096;
	// begin inline asm
	ld.global.nc.u64 %rd58, [%rd59];
	// end inline asm
	mov.b64 	%fd75, %rd58;
	add.s64 	%rd61, %rd55, 6144;
	// begin inline asm
	ld.global.nc.u64 %rd60, [%rd61];
	// end inline asm
	mov.b64 	%fd76, %rd60;
	add.s64 	%rd63, %rd55, 8192;
	// begin inline asm
	ld.global.nc.u64 %rd62, [%rd63];
	// end inline asm
	mov.b64 	%fd77, %rd62;
	add.s64 	%rd65, %rd55, 10240;
	// begin inline asm
	ld.global.nc.u64 %rd64, [%rd65];
	// end inline asm
	mov.b64 	%fd78, %rd64;
	add.s64 	%rd67, %rd55, 12288;
	// begin inline asm
	ld.global.nc.u64 %rd66, [%rd67];
	// end inline asm
	mov.b64 	%fd79, %rd66;
	add.s64 	%rd69, %rd55, 14336;
	// begin inline asm
	ld.global.nc.u64 %rd68, [%rd69];
	// end inline asm
	mov.b64 	%fd80, %rd68;
	setp.lt.f64 	%p12, %fd379, %fd73;
	selp.f64 	%fd81, %fd73, %fd379, %p12;
	setp.lt.f64 	%p13, %fd81, %fd74;
	selp.f64 	%fd82, %fd74, %fd81, %p13;
	setp.lt.f64 	%p14, %fd82, %fd75;
	selp.f64 	%fd83, %fd75, %fd82, %p14;
	setp.lt.f64 	%p15, %fd83, %fd76;
	selp.f64 	%fd84, %fd76, %fd83, %p15;
	setp.lt.f64 	%p16, %fd84, %fd77;
	selp.f64 	%fd85, %fd77, %fd84, %p16;
	setp.lt.f64 	%p17, %fd85, %fd78;
	selp.f64 	%fd86, %fd78, %fd85, %p17;
	setp.lt.f64 	%p18, %fd86, %fd79;
	selp.f64 	%fd87, %fd79, %fd86, %p18;
	setp.lt.f64 	%p19, %fd87, %fd80;
	selp.f64 	%fd379, %fd80, %fd87, %p19;
	sub.s64 	%rd71, %rd32, %rd229;
	setp.lt.u64 	%p20, %rd71, 2048;
	@%p20 bra 	$L__BB3_68;
	add.s64 	%rd229, %rd229, 2048;
	setp.le.u64 	%p21, %rd229, %rd21;
	@%p21 bra 	$L__BB3_58;
$L__BB3_60:
	setp.le.u64 	%p22, %rd32, %rd229;
	@%p22 bra 	$L__BB3_68;
	cvt.u32.u64 	%r49, %rd229;
	cvt.u32.u64 	%r50, %rd32;
	sub.s32 	%r39, %r50, %r49;
	setp.ge.s32 	%p23, %r38, %r39;
	@%p23 bra 	$L__BB3_68;
	not.b32 	%r52, %r38;
	add.s32 	%r53, %r52, %r50;
	sub.s32 	%r40, %r53, %r49;
	and.b32  	%r55, %r40, 768;
	setp.eq.s32 	%p24, %r55, 768;
	mov.u32 	%r444, %r38;
	@%p24 bra 	$L__BB3_65;
	add.s64 	%rd72, %rd229, %rd19;
	shl.b64 	%rd73, %rd72, 3;
	add.s64 	%rd230, %rd31, %rd73;
	shr.u32 	%r56, %r40, 8;
	add.s32 	%r57, %r56, 1;
	and.b32  	%r58, %r57, 3;
	neg.s32 	%r442, %r58;
	mov.u32 	%r444, %r38;
$L__BB3_64:
	.pragma "nounroll";
	// begin inline asm
	ld.global.nc.u64 %rd74, [%rd230];
	// end inline asm
	mov.b64 	%fd89, %rd74;
	setp.lt.f64 	%p25, %fd379, %fd89;
	selp.f64 	%fd379, %fd89, %fd379, %p25;
	add.s32 	%r444, %r444, 256;
	add.s64 	%rd230, %rd230, 2048;
	add.s32 	%r442, %r442, 1;
	setp.ne.s32 	%p26, %r442, 0;
	@%p26 bra 	$L__BB3_64;
$L__BB3_65:
	setp.lt.u32 	%p27, %r40, 768;
	@%p27 bra 	$L__BB3_68;
	cvt.u64.u32 	%rd76, %r444;
	add.s64 	%rd77, %rd229, %rd76;
	shl.b64 	%rd78, %rd77, 3;
	add.s64 	%rd231, %rd31, %rd78;
$L__BB3_67:
	// begin inline asm
	ld.global.nc.u64 %rd79, [%rd231];
	// end inline asm
	mov.b64 	%fd90, %rd79;
	setp.lt.f64 	%p28, %fd379, %fd90;
	selp.f64 	%fd91, %fd90, %fd379, %p28;
	add.s64 	%rd82, %rd231, 2048;
	// begin inline asm
	ld.global.nc.u64 %rd81, [%rd82];
	// end inline asm
	mov.b64 	%fd92, %rd81;
	setp.lt.f64 	%p29, %fd91, %fd92;
	selp.f64 	%fd93, %fd92, %fd91, %p29;
	add.s64 	%rd84, %rd231, 4096;
	// begin inline asm
	ld.global.nc.u64 %rd83, [%rd84];
	// end inline asm
	mov.b64 	%fd94, %rd83;
	setp.lt.f64 	%p30, %fd93, %fd94;
	selp.f64 	%fd95, %fd94, %fd93, %p30;
	add.s64 	%rd86, %rd231, 6144;
	// begin inline asm
	ld.global.nc.u64 %rd85, [%rd86];
	// end inline asm
	mov.b64 	%fd96, %rd85;
	setp.lt.f64 	%p31, %fd95, %fd96;
	selp.f64 	%fd379, %fd96, %fd95, %p31;
	add.s32 	%r444, %r444, 1024;
	add.s64 	%rd231, %rd231, 8192;
	setp.lt.s32 	%p32, %r444, %r39;
	@%p32 bra 	$L__BB3_67;
$L__BB3_68:
	// begin inline asm
	mov.u32 %r59, %laneid;
	// end inline asm
	mov.b64 	%rd87, %fd379;
	mov.b64 	{%r61, %r66}, %rd87;
	mov.b32 	%r67, 1;
	mov.b32 	%r108, 31;
	mov.b32 	%r109, -1;
	// begin inline asm
	shfl.sync.down.b32 %r60, %r61, %r67, %r108, %r109;
	// end inline asm
	// begin inline asm
	shfl.sync.down.b32 %r65, %r66, %r67, %r108, %r109;
	// end inline asm
	mov.b64 	%rd88, {%r60, %r65};
	mov.b64 	%fd97, %rd88;
	setp.gt.s32 	%p33, %r59, 30;
	setp.lt.f64 	%p34, %fd379, %fd97;
	selp.f64 	%fd98, %fd97, %fd379, %p34;
	selp.f64 	%fd99, %fd379, %fd98, %p33;
	mov.b64 	%rd89, %fd99;
	mov.b64 	{%r71, %r76}, %rd89;
	mov.b32 	%r77, 2;
	// begin inline asm
	shfl.sync.down.b32 %r70, %r71, %r77, %r108, %r109;
	// end inline asm
	// begin inline asm
	shfl.sync.down.b32 %r75, %r76, %r77, %r108, %r109;
	// end inline asm
	mov.b64 	%rd90, {%r70, %r75};
	mov.b64 	%fd100, %rd90;
	setp.gt.s32 	%p35, %r59, 29;
	setp.lt.f64 	%p36, %fd99, %fd100;
	selp.f64 	%fd101, %fd100, %fd99, %p36;
	selp.f64 	%fd102, %fd99, %fd101, %p35;
	mov.b64 	%rd91, %fd102;
	mov.b64 	{%r81, %r86}, %rd91;
	mov.b32 	%r87, 4;
	// begin inline asm
	shfl.sync.down.b32 %r80, %r81, %r87, %r108, %r109;
	// end inline asm
	// begin inline asm
	shfl.sync.down.b32 %r85, %r86, %r87, %r108, %r109;
	// end inline asm
	mov.b64 	%rd92, {%r80, %r85};
	mov.b64 	%fd103, %rd92;
	setp.gt.s32 	%p37, %r59, 27;
	setp.lt.f64 	%p38, %fd102, %fd103;
	selp.f64 	%fd104, %fd103, %fd102, %p38;
	selp.f64 	%fd105, %fd102, %fd104, %p37;
	mov.b64 	%rd93, %fd105;
	mov.b64 	{%r91, %r96}, %rd93;
	mov.b32 	%r97, 8;
	// begin inline asm
	shfl.sync.down.b32 %r90, %r91, %r97, %r108, %r109;
	// end inline asm
	// begin inline asm
	shfl.sync.down.b32 %r95, %r96, %r97, %r108, %r109;
	// end inline asm
	mov.b64 	%rd94, {%r90, %r95};
	mov.b64 	%fd106, %rd94;
	setp.gt.s32 	%p39, %r59, 23;
	setp.lt.f64 	%p40, %fd105, %fd106;
	selp.f64 	%fd107, %fd106, %fd105, %p40;
	selp.f64 	%fd108, %fd105, %fd107, %p39;
	mov.b64 	%rd95, %fd108;
	mov.b64 	{%r101, %r106}, %rd95;
	mov.b32 	%r107, 16;
	// begin inline asm
	shfl.sync.down.b32 %r100, %r101, %r107, %r108, %r109;
	// end inline asm
	// begin inline asm
	shfl.sync.down.b32 %r105, %r106, %r107, %r108, %r109;
	// end inline asm
	mov.b64 	%rd96, {%r100, %r105};
	mov.b64 	%fd109, %rd96;
	setp.gt.s32 	%p41, %r59, 15;
	setp.lt.f64 	%p42, %fd108, %fd109;
	selp.f64 	%fd54, %fd109, %fd108, %p42;
	selp.f64 	%fd380, %fd108, %fd54, %p41;
	setp.ne.s32 	%p43, %r59, 0;
	@%p43 bra 	$L__BB3_70;
	shr.u32 	%r110, %r38, 2;
	and.b32  	%r111, %r110, 248;
	mov.u32 	%r112, _ZZN3cub18CUB_300001_SM_10006detail6reduce28DeviceReduceSingleTileKernelINS2_10policy_hubIdyN4cuda3__47maximumIvEEE10Policy1000EPdSB_yS8_ddNS5_3std3__410__identityEEEvT0_T1_T2_T3_T4_T6_E12temp_storage;
	add.s32 	%r113, %r112, %r111;
	st.shared.f64 	[%r113+8], %fd54;
$L__BB3_70:
	bar.sync 	0;
	setp.ne.s32 	%p44, %r38, 0;
	@%p44 bra 	$L__BB3_72;
	ld.shared.f64 	%fd110, [_ZZN3cub18CUB_300001_SM_10006detail6reduce28DeviceReduceSingleTileKernelINS2_10policy_hubIdyN4cuda3__47maximumIvEEE10Policy1000EPdSB_yS8_ddNS5_3std3__410__identityEEEvT0_T1_T2_T3_T4_T6_E12temp_storage+16];
	setp.lt.f64 	%p45, %fd380, %fd110;
	selp.f64 	%fd111, %fd110, %fd380, %p45;
	ld.shared.f64 	%fd112, [_ZZN3cub18CUB_300001_SM_10006detail6reduce28DeviceReduceSingleTileKernelINS2_10policy_hubIdyN4cuda3__47maximumIvEEE10Policy1000EPdSB_yS8_ddNS5_3std3__410__identityEEEvT0_T1_T2_T3_T4_T6_E12temp_storage+24];
	setp.lt.f64 	%p46, %fd111, %fd112;
	selp.f64 	%fd113, %fd112, %fd111, %p46;
	ld.shared.f64 	%fd114, [_ZZN3cub18CUB_300001_SM_10006detail6reduce28DeviceReduceSingleTileKernelINS2_10policy_hubIdyN4cuda3__47maximumIvEEE10Policy1000EPdSB_yS8_ddNS5_3std3__410__identityEEEvT0_T1_T2_T3_T4_T6_E12temp_storage+32];
	setp.lt.f64 	%p47, %fd113, %fd114;
	selp.f64 	%fd115, %fd114, %fd113, %p47;
	ld.shared.f64 	%fd116, [_ZZN3cub18CUB_300001_SM_10006detail6reduce28DeviceReduceSingleTileKernelINS2_10policy_hubIdyN4cuda3__47maximumIvEEE10Policy1000EPdSB_yS8_ddNS5_3std3__410__identityEEEvT0_T1_T2_T3_T4_T6_E12temp_storage+40];
	setp.lt.f64 	%p48, %fd115, %fd116;
	selp.f64 	%fd117, %fd116, %fd115, %p48;
	ld.shared.f64 	%fd118, [_ZZN3cub18CUB_300001_SM_10006detail6reduce28DeviceReduceSingleTileKernelINS2_10policy_hubIdyN4cuda3__47maximumIvEEE10Policy1000EPdSB_yS8_ddNS5_3std3__410__identityEEEvT0_T1_T2_T3_T4_T6_E12temp_storage+48];
	setp.lt.f64 	%p49, %fd117, %fd118;
	selp.f64 	%fd119, %fd118, %fd117, %p49;
	ld.shared.f64 	%fd120, [_ZZN3cub18CUB_300001_SM_10006detail6reduce28DeviceReduceSingleTileKernelINS2_10policy_hubIdyN4cuda3__47maximumIvEEE10Policy1000EPdSB_yS8_ddNS5_3std3__410__identityEEEvT0_T1_T2_T3_T4_T6_E12temp_storage+56];
	setp.lt.f64 	%p50, %fd119, %fd120;
	selp.f64 	%fd121, %fd120, %fd119, %p50;
	ld.shared.f64 	%fd122, [_ZZN3cub18CUB_300001_SM_10006detail6reduce28DeviceReduceSingleTileKernelINS2_10policy_hubIdyN4cuda3__47maximumIvEEE10Policy1000EPdSB_yS8_ddNS5_3std3__410__identityEEEvT0_T1_T2_T3_T4_T6_E12temp_storage+64];
	setp.lt.f64 	%p51, %fd121, %fd122;
	selp.f64 	%fd380, %fd122, %fd121, %p51;
$L__BB3_72:
	mov.u32 	%r426, %tid.x;
	setp.ne.s32 	%p217, %r426, 0;
	@%p217 bra 	$L__BB3_74;
	setp.lt.f64 	%p218, %fd58, %fd380;
	selp.f64 	%fd353, %fd380, %fd58, %p218;
	st.global.f64 	[%rd1], %fd353;
$L__BB3_74:
	ret;

}
	// .globl	_ZN3cub18CUB_300001_SM_10006detail6reduce18DeviceReduceKernelINS2_10policy_hubIdyN4cuda3__47maximumIvEEE10Policy1000EPdyS8_dNS5_3std3__410__identityEEEvT0_PT3_T1_NS0_13GridEvenShareISI_EET2_T4_
.visible .entry _ZN3cub18CUB_300001_SM_10006detail6reduce18DeviceReduceKernelINS2_10policy_hubIdyN4cuda3__47maximumIvEEE10Policy1000EPdyS8_dNS5_3std3__410__identityEEEvT0_PT3_T1_NS0_13GridEvenShareISI_EET2_T4_(
	.param .u64 .ptr .align 1 _ZN3cub18CUB_300001_SM_10006detail6reduce18DeviceReduceKernelINS2_10policy_hubIdyN4cuda3__47maximumIvEEE10Policy1000EPdyS8_dNS5_3std3__410__identityEEEvT0_PT3_T1_NS0_13GridEvenShareISI_EET2_T4__param_0,
	.param .u64 .ptr .align 1 _ZN3cub18CUB_300001_SM_10006detail6reduce18DeviceReduceKernelINS2_10policy_hubIdyN4cuda3__47maximumIvEEE10Policy1000EPdyS8_dNS5_3std3__410__identityEEEvT0_PT3_T1_NS0_13GridEvenShareISI_EET2_T4__param_1,
	.param .u64 _ZN3cub18CUB_300001_SM_10006detail6reduce18DeviceReduceKernelINS2_10policy_hubIdyN4cuda3__47maximumIvEEE10Policy1000EPdyS8_dNS5_3std3__410__identityEEEvT0_PT3_T1_NS0_13GridEvenShareISI_EET2_T4__param_2,
	.param .align 8 .b8 _ZN3cub18CUB_300001_SM_10006detail6reduce18DeviceReduceKernelINS2_10policy_hubIdyN4cuda3__47maximumIvEEE10Policy1000EPdyS8_dNS5_3std3__410__identityEEEvT0_PT3_T1_NS0_13GridEvenShareISI_EET2_T4__param_3[72],
	.param .align 1 .b8 _ZN3cub18CUB_300001_SM_10006detail6reduce18DeviceReduceKernelINS2_10policy_hubIdyN4cuda3__47maximumIvEEE10Policy1000EPdyS8_dNS5_3std3__410__identityEEEvT0_PT3_T1_NS0_13GridEvenShareISI_EET2_T4__param_4[1],
	.param .align 1 .b8 _ZN3cub18CUB_300001_SM_10006detail6reduce18DeviceReduceKernelINS2_10policy_hubIdyN4cuda3__47maximumIvEEE10Policy1000EPdyS8_dNS5_3std3__410__identityEEEvT0_PT3_T1_NS0_13GridEvenShareISI_EET2_T4__param_5[1]
)
.maxntid 256
{
	.reg .pred 	%p<217>;
	.reg .b32 	%r<484>;
	.reg .b64 	%rd<256>;
	.reg .b64 	%fd<375>;
	// demoted variable
	.shared .align 8 .b8 _ZZN3cub18CUB_300001_SM_10006detail6reduce18DeviceReduceKernelINS2_10policy_hubIdyN4cuda3__47maximumIvEEE10Policy1000EPdyS8_dNS5_3std3__410__identityEEEvT0_PT3_T1_NS0_13GridEvenShareISI_EET2_T4_E12temp_storage[80];
	ld.param.u64 	%rd1, [_ZN3cub18CUB_300001_SM_10006detail6reduce18DeviceReduceKernelINS2_10policy_hubIdyN4cuda3__47maximumIvEEE10Policy1000EPdyS8_dNS5_3std3__410__identityEEEvT0_PT3_T1_NS0_13GridEvenShareISI_EET2_T4__param_3+32];
	ld.param.u64 	%rd39, [_ZN3cub18CUB_300001_SM_10006detail6reduce18DeviceReduceKernelINS2_10policy_hubIdyN4cuda3__47maximumIvEEE10Policy1000EPdyS8_dNS5_3std3__410__identityEEEvT0_PT3_T1_NS0_13GridEvenShareISI_EET2_T4__param_0];
	ld.param.u32 	%r1, [_ZN3cub18CUB_300001_SM_10006detail6reduce18DeviceReduceKernelINS2_10policy_hubIdyN4cuda3__47maximumIvEEE10Policy1000EPdyS8_dNS5_3std3__410__identityEEEvT0_PT3_T1_NS0_13GridEvenShareISI_EET2_T4__param_3+40];
	mov.u32 	%r2, %ctaid.x;
	shl.b32 	%r59, %r1, 11;
	cvt.s64.s32 	%rd2, %r59;
	shl.b32 	%r60, %r2, 11;
	cvt.u64.u32 	%rd3, %r60;
	and.b64  	%rd41, %rd39, 31;
	setp.ne.s64 	%p1, %rd41, 0;
	@%p1 bra 	$L__BB4_35;
	sub.s64 	%rd4, %rd1, %rd3;
	setp.gt.u64 	%p109, %rd4, 2047;
	@%p109 bra 	$L__BB4_19;
	cvt.u32.u64 	%r335, %rd3;
	cvt.u32.u64 	%r3, %rd1;
	sub.s32 	%r4, %r3, %r335;
	mov.u32 	%r5, %tid.x;
	setp.ge.s32 	%p158, %r5, %r4;
	mov.f64 	%fd355, 0d0000000000000000;
	mov.u32 	%r467, %r5;
	@%p158 bra 	$L__BB4_4;
	add.s32 	%r337, %r335, %r5;
	mul.wide.u32 	%rd203, %r337, 8;
	add.s64 	%rd202, %rd39, %rd203;
	// begin inline asm
	ld.global.nc.u64 %rd201, [%rd202];
	// end inline asm
	mov.b64 	%fd355, %rd201;
	add.s32 	%r467, %r5, 256;
$L__BB4_4:
	setp.ge.s32 	%p159, %r467, %r4;
	@%p159 bra 	$L__BB4_10;
	not.b32 	%r338, %r467;
	add.s32 	%r8, %r338, %r3;
	and.b32  	%r339, %r8, 768;
	setp.eq.s32 	%p160, %r339, 768;
	@%p160 bra 	$L__BB4_8;
	cvt.u64.u32 	%rd204, %r467;
	add.s64 	%rd205, %rd204, %rd3;
	shl.b64 	%rd206, %rd205, 3;
	add.s64 	%rd244, %rd39, %rd206;
	shr.u32 	%r340, %r8, 8;
	add.s32 	%r341, %r340, 1;
	and.b32  	%r342, %r341, 3;
	neg.s32 	%r465, %r342;
$L__BB4_7:
	.pragma "nounroll";
	// begin inline asm
	ld.global.nc.u64 %rd207, [%rd244];
	// end inline asm
	mov.b64 	%fd269, %rd207;
	setp.lt.f64 	%p161, %fd355, %fd269;
	selp.f64 	%fd355, %fd269, %fd355, %p161;
	add.s32 	%r467, %r467, 256;
	add.s64 	%rd244, %rd244, 2048;
	add.s32 	%r465, %r465, 1;
	setp.ne.s32 	%p162, %r465, 0;
	@%p162 bra 	$L__BB4_7;
$L__BB4_8:
	sub.s32 	%r344, %r8, %r335;
	setp.lt.u32 	%p163, %r344, 768;
	@%p163 bra 	$L__BB4_10;
$L__BB4_9:
	cvt.s64.s32 	%rd217, %r467;
	add.s64 	%rd218, %rd3, %rd217;
	shl.b64 	%rd219, %rd218, 3;
	add.s64 	%rd210, %rd39, %rd219;
	// begin inline asm
	ld.global.nc.u64 %rd209, [%rd210];
	// end inline asm
	mov.b64 	%fd270, %rd209;
	setp.lt.f64 	%p164, %fd355, %fd270;
	selp.f64 	%fd271, %fd270, %fd355, %p164;
	add.s64 	%rd212, %rd210, 2048;
	// begin inline asm
	ld.global.nc.u64 %rd211, [%rd212];
	// end inline asm
	mov.b64 	%fd272, %rd211;
	setp.lt.f64 	%p165, %fd271, %fd272;
	selp.f64 	%fd273, %fd272, %fd271, %p165;
	add.s64 	%rd214, %rd210, 4096;
	// begin inline asm
	ld.global.nc.u64 %rd213, [%rd214];
	// end inline asm
	mov.b64 	%fd274, %rd213;
	setp.lt.f64 	%p166, %fd273, %fd274;
	selp.f64 	%fd275, %fd274, %fd273, %p166;
	add.s64 	%rd216, %rd210, 6144;
	// begin inline asm
	ld.global.nc.u64 %rd215, [%rd216];
	// end inline asm
	mov.b64 	%fd276, %rd215;
	setp.lt.f64 	%p167, %fd275, %fd276;
	selp.f64 	%fd355, %fd276, %fd275, %p167;
	add.s32 	%r467, %r467, 1024;
	setp.lt.s32 	%p168, %r467, %r4;
	@%p168 bra 	$L__BB4_9;
$L__BB4_10:
	setp.lt.s32 	%p169, %r4, 256;
	@%p169 bra 	$L__BB4_15;
	// begin inline asm
	mov.u32 %r408, %laneid;
	// end inline asm
	mov.b64 	%rd230, %fd355;
	mov.b64 	{%r410, %r415}, %rd230;
	mov.b32 	%r416, 1;
	mov.b32 	%r457, 31;
	mov.b32 	%r458, -1;
	// begin inline asm
	shfl.sync.down.b32 %r409, %r410, %r416, %r457, %r458;
	// end inline asm
	// begin inline asm
	shfl.sync.down.b32 %r414, %r415, %r416, %r457, %r458;
	// end inline asm
	mov.b64 	%rd231, {%r409, %r414};
	mov.b64 	%fd324, %rd231;
	setp.gt.s32 	%p197, %r408, 30;
	setp.lt.f64 	%p198, %fd355, %fd324;
	selp.f64 	%fd325, %fd324, %fd355, %p198;
	selp.f64 	%fd326, %fd355, %fd325, %p197;
	mov.b64 	%rd232, %fd326;
	mov.b64 	{%r420, %r425}, %rd232;
	mov.b32 	%r426, 2;
	// begin inline asm
	shfl.sync.down.b32 %r419, %r420, %r426, %r457, %r458;
	// end inline asm
	// begin inline asm
	shfl.sync.down.b32 %r424, %r425, %r426, %r457, %r458;
	// end inline asm
	mov.b64 	%rd233, {%r419, %r424};
	mov.b64 	%fd327, %rd233;
	setp.gt.s32 	%p199, %r408, 29;
	setp.lt.f64 	%p200, %fd326, %fd327;
	selp.f64 	%fd328, %fd327, %fd326, %p200;
	selp.f64 	%fd329, %fd326, %fd328, %p199;
	mov.b64 	%rd234, %fd329;
	mov.b64 	{%r430, %r435}, %rd234;
	mov.b32 	%r436, 4;
	// begin inline asm
	shfl.sync.down.b32 %r429, %r430, %r436, %r457, %r458;
	// end inline asm
	// begin inline asm
	shfl.sync.down.b32 %r434, %r435, %r436, %r457, %r458;
	// end inline asm
	mov.b64 	%rd235, {%r429, %r434};
	mov.b64 	%fd330, %rd235;
	setp.gt.s32 	%p201, %r408, 27;
	setp.lt.f64 	%p202, %fd329, %fd330;
	selp.f64 	%fd331, %fd330, %fd329, %p202;
	selp.f64 	%fd332, %fd329, %fd331, %p201;
	mov.b64 	%rd236, %fd332;
	mov.b64 	{%r440, %r445}, %rd236;
	mov.b32 	%r446, 8;
	// begin inline asm
	shfl.sync.down.b32 %r439, %r440, %r446, %r457, %r458;
	// end inline asm
	// begin inline asm
	shfl.sync.down.b32 %r444, %r445, %r446, %r457, %r458;
	// end inline asm
	mov.b64 	%rd237, {%r439, %r444};
	mov.b64 	%fd333, %rd237;
	setp.gt.s32 	%p203, %r408, 23;
	setp.lt.f64 	%p204, %fd332, %fd333;
	selp.f64 	%fd334, %fd333, %fd332, %p204;
	selp.f64 	%fd335, %fd332, %fd334, %p203;
	mov.b64 	%rd238, %fd335;
	mov.b64 	{%r450, %r455}, %rd238;
	mov.b32 	%r456, 16;
	// begin inline asm
	shfl.sync.down.b32 %r449, %r450, %r456, %r457, %r458;
	// end inline asm
	// begin inline asm
	shfl.sync.down.b32 %r454, %r455, %r456, %r457, %r458;
	// end inline asm
	mov.b64 	%rd239, {%r449, %r454};
	mov.b64 	%fd336, %rd239;
	setp.gt.s32 	%p205, %r408, 15;
	setp.lt.f64 	%p206, %fd335, %fd336;
	selp.f64 	%fd10, %fd336, %fd335, %p206;
	selp.f64 	%fd374, %fd335, %fd10, %p205;
	setp.ne.s32 	%p207, %r408, 0;
	@%p207 bra 	$L__BB4_13;
	shr.u32 	%r459, %r5, 2;
	and.b32  	%r460, %r459, 248;
	mov.u32 	%r461, _ZZN3cub18CUB_300001_SM_10006detail6reduce18DeviceReduceKernelINS2_10policy_hubIdyN4cuda3__47maximumIvEEE10Policy1000EPdyS8_dNS5_3std3__410__identityEEEvT0_PT3_T1_NS0_13GridEvenShareISI_EET2_T4_E12temp_storage;
	add.s32 	%r462, %r461, %r460;
	st.shared.f64 	[%r462+8], %fd10;
$L__BB4_13:
	bar.sync 	0;
	setp.ne.s32 	%p208, %r5, 0;
	@%p208 bra 	$L__BB4_69;
	ld.shared.f64 	%fd337, [_ZZN3cub18CUB_300001_SM_10006detail6reduce18DeviceReduceKernelINS2_10policy_hubIdyN4cuda3__47maximumIvEEE10Policy1000EPdyS8_dNS5_3std3__410__identityEEEvT0_PT3_T1_NS0_13GridEvenShareISI_EET2_T4_E12temp_storage+16];
	setp.lt.f64 	%p209, %fd374, %fd337;
	selp.f64 	%fd338, %fd337, %fd374, %p209;
	ld.shared.f64 	%fd339, [_ZZN3cub18CUB_300001_SM_10006detail6reduce18DeviceReduceKernelINS2_10policy_hubIdyN4cuda3__47maximumIvEEE10Policy1000EPdyS8_dNS5_3std3__410__identityEEEvT0_PT3_T1_NS0_13GridEvenShareISI_EET2_T4_E12temp_storage+24];
	setp.lt.f64 	%p210, %fd338, %fd339;
	selp.f64 	%fd340, %fd339, %fd338, %p210;
	ld.shared.f64 	%fd341, [_ZZN3cub18CUB_300001_SM_10006detail6reduce18DeviceReduceKernelINS2_10policy_hubIdyN4cuda3__47maximumIvEEE10Policy1000EPdyS8_dNS5_3std3__410__identityEEEvT0_PT3_T1_NS0_13GridEvenShareISI_EET2_T4_E12temp_storage+32];
	setp.lt.f64 	%p211, %fd340, %fd341;
	selp.f64 	%fd342, %fd341, %fd340, %p211;
	ld.shared.f64 	%fd343, [_ZZN3cub18CUB_300001_SM_10006detail6reduce18DeviceReduceKernelINS2_10policy_hubIdyN4cuda3__47maximumIvEEE10Policy1000EPdyS8_dNS5_3std3__410__identityEEEvT0_PT3_T1_NS0_13GridEvenShareISI_EET2_T4_E12temp_storage+40];
	setp.lt.f64 	%p212, %fd342, %fd343;
	selp.f64 	%fd344, %fd343, %fd342, %p212;
	ld.shared.f64 	%fd345, [_ZZN3cub18CUB_300001_SM_10006detail6reduce18DeviceReduceKernelINS2_10policy_hubIdyN4cuda3__47maximumIvEEE10Policy1000EPdyS8_dNS5_3std3__410__identityEEEvT0_PT3_T1_NS0_13GridEvenShareISI_EET2_T4_E12temp_storage+48];
	setp.lt.f64 	%p213, %fd344, %fd345;
	selp.f64 	%fd346, %fd345, %fd344, %p213;
	ld.shared.f64 	%fd347, [_ZZN3cub18CUB_300001_SM_10006detail6reduce18DeviceReduceKernelINS2_10policy_hubIdyN4cuda3__47maximumIvEEE10Policy1000EPdyS8_dNS5_3std3__410__identityEEEvT0_PT3_T1_NS0_13GridEvenShareISI_EET2_T4_E12temp_storage+56];
	setp.lt.f64 	%p214, %fd346, %fd347;
	selp.f64 	%fd348, %fd347, %fd346, %p214;
	ld.shared.f64 	%fd349, [_ZZN3cub18CUB_300001_SM_10006detail6reduce18DeviceReduceKernelINS2_10policy_hubIdyN4cuda3__47maximumIvEEE10Policy1000EPdyS8_dNS5_3std3__410__identityEEEvT0_PT3_T1_NS0_13GridEvenShareISI_EET2_T4_E12temp_storage+64];
	setp.lt.f64 	%p215, %fd348, %fd349;
	selp.f64 	%fd374, %fd349, %fd348, %p215;
	bra.uni 	$L__BB4_69;
$L__BB4_15:
	// begin inline asm
	mov.u32 %r345, %laneid;
	// end inline asm
	and.b32  	%r396, %r5, 992;
	add.s32 	%r397, %r396, 32;
	setp.gt.s32 	%p170, %r397, %r4;
	not.b32 	%r398, %r396;
	add.s32 	%r399, %r4, %r398;
	selp.b32 	%r394, %r399, 31, %p170;
	mov.b64 	%rd220, %fd355;
	mov.b64 	{%r347, %r352}, %rd220;
	mov.b32 	%r353, 1;
	mov.b32 	%r395, -1;
	// begin inline asm
	shfl.sync.down.b32 %r346, %r347, %r353, %r394, %r395;
	// end inline asm
	// begin inline asm
	shfl.sync.down.b32 %r351, %r352, %r353, %r394, %r395;
	// end inline asm
	mov.b64 	%rd221, {%r346, %r351};
	mov.b64 	%fd277, %rd221;
	setp.lt.s32 	%p171, %r345, %r394;
	setp.lt.f64 	%p172, %fd355, %fd277;
	selp.f64 	%fd278, %fd277, %fd355, %p172;
	selp.f64 	%fd279, %fd278, %fd355, %p171;
	mov.b64 	%rd222, %fd279;
	mov.b64 	{%r357, %r362}, %rd222;
	mov.b32 	%r363, 2;
	// begin inline asm
	shfl.sync.down.b32 %r356, %r357, %r363, %r394, %r395;
	// end inline asm
	// begin inline asm
	shfl.sync.down.b32 %r361, %r362, %r363, %r394, %r395;
	// end inline asm
	mov.b64 	%rd223, {%r356, %r361};
	mov.b64 	%fd280, %rd223;
	add.s32 	%r400, %r345, 2;
	setp.gt.s32 	%p173, %r400, %r394;
	setp.lt.f64 	%p174, %fd279, %fd280;
	selp.f64 	%fd281, %fd280, %fd279, %p174;
	selp.f64 	%fd282, %fd279, %fd281, %p173;
	mov.b64 	%rd224, %fd282;
	mov.b64 	{%r367, %r372}, %rd224;
	mov.b32 	%r373, 4;
	// begin inline asm
	shfl.sync.down.b32 %r366, %r367, %r373, %r394, %r395;
	// end inline asm
	// begin inline asm
	shfl.sync.down.b32 %r371, %r372, %r373, %r394, %r395;
	// end inline asm
	mov.b64 	%rd225, {%r366, %r371};
	mov.b64 	%fd283, %rd225;
	add.s32 	%r401, %r345, 4;
	setp.gt.s32 	%p175, %r401, %r394;
	setp.lt.f64 	%p176, %fd282, %fd283;
	selp.f64 	%fd284, %fd283, %fd282, %p176;
	selp.f64 	%fd285, %fd282, %fd284, %p175;
	mov.b64 	%rd226, %fd285;
	mov.b64 	{%r377, %r382}, %rd226;
	mov.b32 	%r383, 8;
	// begin inline asm
	shfl.sync.down.b32 %r376, %r377, %r383, %r394, %r395;
	// end inline asm
	// begin inline asm
	shfl.sync.down.b32 %r381, %r382, %r383, %r394, %r395;
	// end inline asm
	mov.b64 	%rd227, {%r376, %r381};
	mov.b64 	%fd286, %rd227;
	add.s32 	%r402, %r345, 8;
	setp.gt.s32 	%p177, %r402, %r394;
	setp.lt.f64 	%p178, %fd285, %fd286;
	selp.f64 	%fd287, %fd286, %fd285, %p178;
	selp.f64 	%fd288, %fd285, %fd287, %p177;
	mov.b64 	%rd228, %fd288;
	mov.b64 	{%r387, %r392}, %rd228;
	mov.b32 	%r393, 16;
	// begin inline asm
	shfl.sync.down.b32 %r386, %r387, %r393, %r394, %r395;
	// end inline asm
	// begin inline asm
	shfl.sync.down.b32 %r391, %r392, %r393, %r394, %r395;
	// end inline asm
	mov.b64 	%rd229, {%r386, %r391};
	mov.b64 	%fd289, %rd229;
	add.s32 	%r403, %r345, 16;
	setp.gt.s32 	%p179, %r403, %r394;
	setp.lt.f64 	%p180, %fd288, %fd289;
	selp.f64 	%fd290, %fd289, %fd288, %p180;
	selp.f64 	%fd374, %fd288, %fd290, %p179;
	setp.ne.s32 	%p181, %r345, 0;
	@%p181 bra 	$L__BB4_17;
	shr.u32 	%r404, %r5, 2;
	and.b32  	%r405, %r404, 248;
	mov.u32 	%r406, _ZZN3cub18CUB_300001_SM_10006detail6reduce18DeviceReduceKernelINS2_10policy_hubIdyN4cuda3__47maximumIvEEE10Policy1000EPdyS8_dNS5_3std3__410__identityEEEvT0_PT3_T1_NS0_13GridEvenShareISI_EET2_T4_E12temp_storage;
	add.s32 	%r407, %r406, %r405;
	st.shared.f64 	[%r407+8], %fd374;
$L__BB4_17:
	bar.sync 	0;
	setp.ne.s32 	%p182, %r5, 0;
	@%p182 bra 	$L__BB4_69;
	setp.gt.s32 	%p183, %r4, 32;
	ld.shared.f64 	%fd291, [_ZZN3cub18CUB_300001_SM_10006detail6reduce18DeviceReduceKernelINS2_10policy_hubIdyN4cuda3__47maximumIvEEE10Policy1000EPdyS8_dNS5_3std3__410__identityEEEvT0_PT3_T1_NS0_13GridEvenShareISI_EET2_T4_E12temp_storage+16];
	setp.lt.f64 	%p184, %fd374, %fd291;
	selp.f64 	%fd293, %fd291, %fd374, %p184;
	selp.f64 	%fd294, %fd293, %fd374, %p183;
	setp.gt.s32 	%p185, %r4, 64;
	ld.shared.f64 	%fd296, [_ZZN3cub18CUB_300001_SM_10006detail6reduce18DeviceReduceKernelINS2_10policy_hubIdyN4cuda3__47maximumIvEEE10Policy1000EPdyS8_dNS5_3std3__410__identityEEEvT0_PT3_T1_NS0_13GridEvenShareISI_EET2_T4_E12temp_storage+24];
	setp.lt.f64 	%p186, %fd294, %fd296;
	selp.f64 	%fd298, %fd296, %fd294, %p186;
	selp.f64 	%fd299, %fd298, %fd294, %p185;
	setp.gt.s32 	%p187, %r4, 96;
	ld.shared.f64 	%fd301, [_ZZN3cub18CUB_300001_SM_10006detail6reduce18DeviceReduceKernelINS2_10policy_hubIdyN4cuda3__47maximumIvEEE10Policy1000EPdyS8_dNS5_3std3__410__identityEEEvT0_PT3_T1_NS0_13GridEvenShareISI_EET2_T4_E12temp_storage+32];
	setp.lt.f64 	%p188, %fd299, %fd301;
	selp.f64 	%fd303, %fd301, %fd299, %p188;
	selp.f64 	%fd304, %fd303, %fd299, %p187;
	setp.gt.s32 	%p189, %r4, 128;
	ld.shared.f64 	%fd306, [_ZZN3cub18CUB_300001_SM_10006detail6reduce18DeviceReduceKernelINS2_10policy_hubIdyN4cuda3__47maximumIvEEE10Policy1000EPdyS8_dNS5_3std3__410__identityEEEvT0_PT3_T1_NS0_13GridEvenShareISI_EET2_T4_E12temp_storage+40];
	setp.lt.f64 	%p190, %fd304, %fd306;
	selp.f64 	%fd308, %fd306, %fd304, %p190;
	selp.f64 	%fd309, %fd308, %fd304, %p189;
	setp.gt.s32 	%p191, %r4, 160;
	ld.shared.f64 	%fd311, [_ZZN3cub18CUB_300001_SM_10006detail6reduce18DeviceReduceKernelINS2_10policy_hubIdyN4cuda3__47maximumIvEEE10Policy1000EPdyS8_dNS5_3std3__410__identityEEEvT0_PT3_T1_NS0_13GridEvenShareISI_EET2_T4_E12temp_storage+48];
	setp.lt.f64 	%p192, %fd309, %fd311;
	selp.f64 	%fd313, %fd311, %fd309, %p192;
	selp.f64 	%fd314, %fd313, %fd309, %p191;
	setp.gt.s32 	%p193, %r4, 192;
	ld.shared.f64 	%fd316, [_ZZN3cub18CUB_300001_SM_10006detail6reduce18DeviceReduceKernelINS2_10policy_hubIdyN4cuda3__47maximumIvEEE10Policy1000EPdyS8_dNS5_3std3__410__identityEEEvT0_PT3_T1_NS0_13GridEvenShareISI_EET2_T4_E12temp_storage+56];
	setp.lt.f64 	%p194, %fd314, %fd316;
	selp.f64 	%fd318, %fd316, %fd314, %p194;
	selp.f64 	%fd319, %fd318, %fd314, %p193;
	setp.gt.s32 	%p195, %r4, 224;
	ld.shared.f64 	%fd321, [_ZZN3cub18CUB_300001_SM_10006detail6reduce18DeviceReduceKernelINS2_10policy_hubIdyN4cuda3__47maximumIvEEE10Policy1000EPdyS8_dNS5_3std3__410__identityEEEvT0_PT3_T1_NS0_13GridEvenShareISI_EET2_T4_E12temp_storage+64];
	setp.lt.f64 	%p196, %fd319, %fd321;
	selp.f64 	%fd323, %fd321, %fd319, %p196;
	selp.f64 	%fd374, %fd323, %fd319, %p195;
	bra.uni 	$L__BB4_69;
$L__BB4_19:
	cvt.u32.u64 	%r261, %rd3;
	mov.u32 	%r17, %tid.x;
	shl.b32 	%r262, %r17, 2;
	add.s32 	%r263, %r261, %r262;
	mul.wide.u32 	%rd156, %r263, 8;
	add.s64 	%rd146, %rd39, %rd156;
	// begin inline asm
	ld.global.nc.v2.u64 {%rd144, %rd145}, [%rd146];
	// end inline asm
	add.s64 	%rd149, %rd146, 16;
	// begin inline asm
	ld.global.nc.v2.u64 {%rd147, %rd148}, [%rd149];
	// end inline asm
	mov.b64 	%fd203, %rd144;
	mov.b64 	%fd204, %rd145;
	mov.b64 	%fd205, %rd147;
	mov.b64 	%fd206, %rd148;
	add.s64 	%rd152, %rd146, 8192;
	// begin inline asm
	ld.global.nc.v2.u64 {%rd150, %rd151}, [%rd152];
	// end inline asm
	add.s64 	%rd155, %rd146, 8208;
	// begin inline asm
	ld.global.nc.v2.u64 {%rd153, %rd154}, [%rd155];
	// end inline asm
	mov.b64 	%fd207, %rd150;
	mov.b64 	%fd208, %rd151;
	mov.b64 	%fd209, %rd153;
	mov.b64 	%fd210, %rd154;
	setp.lt.f64 	%p110, %fd203, %fd204;
	selp.f64 	%fd211, %fd204, %fd203, %p110;
	setp.lt.f64 	%p111, %fd211, %fd205;
	selp.f64 	%fd212, %fd205, %fd211, %p111;
	setp.lt.f64 	%p112, %fd212, %fd206;
	selp.f64 	%fd213, %fd206, %fd212, %p112;
	setp.lt.f64 	%p113, %fd213, %fd207;
	selp.f64 	%fd214, %fd207, %fd213, %p113;
	setp.lt.f64 	%p114, %fd214, %fd208;
	selp.f64 	%fd215, %fd208, %fd214, %p114;
	setp.lt.f64 	%p115, %fd215, %fd209;
	selp.f64 	%fd216, %fd209, %fd215, %p115;
	setp.lt.f64 	%p116, %fd216, %fd210;
	selp.f64 	%fd361, %fd210, %fd216, %p116;
	setp.lt.u64 	%p117, %rd4, %rd2;
	@%p117 bra 	$L__BB4_31;
	add.s64 	%rd246, %rd2, %rd3;
	cvt.u64.u32 	%rd157, %r17;
	add.s64 	%rd158, %rd246, %rd157;
	shl.b64 	%rd159, %rd158, 3;
	add.s64 	%rd245, %rd39, %rd159;
	mov.b32 	%r469, 0;
$L__BB4_21:
	add.s64 	%rd3, %rd3, %rd2;
	add.s64 	%rd160, %rd1, -2048;
	setp.gt.u64 	%p118, %rd3, %rd160;
	@%p118 bra 	$L__BB4_23;
	cvt.u64.u32 	%rd173, %r262;
	add.s64 	%rd174, %rd3, %rd173;
	shl.b64 	%rd175, %rd174, 3;
	add.s64 	%rd163, %rd39, %rd175;
	// begin inline asm
	ld.global.nc.v2.u64 {%rd161, %rd162}, [%rd163];
	// end inline asm
	add.s64 	%rd166, %rd163, 16;
	// begin inline asm
	ld.global.nc.v2.u64 {%rd164, %rd165}, [%rd166];
	// end inline asm
	mov.b64 	%fd217, %rd161;
	mov.b64 	%fd218, %rd162;
	mov.b64 	%fd219, %rd164;
	mov.b64 	%fd220, %rd165;
	add.s64 	%rd169, %rd163, 8192;
	// begin inline asm
	ld.global.nc.v2.u64 {%rd167, %rd168}, [%rd169];
	// end inline asm
	add.s64 	%rd172, %rd163, 8208;
	// begin inline asm
	ld.global.nc.v2.u64 {%rd170, %rd171}, [%rd172];
	// end inline asm
	mov.b64 	%fd221, %rd167;
	mov.b64 	%fd222, %rd168;
	mov.b64 	%fd223, %rd170;
	mov.b64 	%fd224, %rd171;
	setp.lt.f64 	%p119, %fd361, %fd217;
	selp.f64 	%fd225, %fd217, %fd361, %p119;
	setp.lt.f64 	%p120, %fd225, %fd218;
	selp.f64 	%fd226, %fd218, %fd225, %p120;
	setp.lt.f64 	%p121, %fd226, %fd219;
	selp.f64 	%fd227, %fd219, %fd226, %p121;
	setp.lt.f64 	%p122, %fd227, %fd220;
	selp.f64 	%fd228, %fd220, %fd227, %p122;
	setp.lt.f64 	%p123, %fd228, %fd221;
	selp.f64 	%fd229, %fd221, %fd228, %p123;
	setp.lt.f64 	%p124, %fd229, %fd222;
	selp.f64 	%fd230, %fd222, %fd229, %p124;
	setp.lt.f64 	%p125, %fd230, %fd223;
	selp.f64 	%fd231, %fd223, %fd230, %p125;
	setp.lt.f64 	%p126, %fd231, %fd224;
	selp.f64 	%fd361, %fd224, %fd231, %p126;
	sub.s64 	%rd176, %rd1, %rd3;
	setp.lt.u64 	%p127, %rd176, %rd2;
	add.s32 	%r469, %r469, 1;
	add.s64 	%rd246, %rd246, %rd2;
	shl.b64 	%rd177, %rd2, 3;
	add.s64 	%rd245, %rd245, %rd177;
	@%p127 bra 	$L__BB4_31;
	bra.uni 	$L__BB4_21;
$L__BB4_23:
	setp.le.u64 	%p128, %rd1, %rd3;
	@%p128 bra 	$L__BB4_31;
	cvt.u32.u64 	%r266, %rd3;
	cvt.u32.u64 	%r267, %rd1;
	sub.s32 	%r20, %r267, %r266;
	setp.ge.s32 	%p129, %r17, %r20;
	@%p129 bra 	$L__BB4_31;
	cvt.u32.u64 	%r269, %rd2;
	not.b32 	%r271, %r17;
	add.s32 	%r272, %r271, %r267;
	add.s32 	%r273, %r269, %r261;
	sub.s32 	%r274, %r272, %r273;
	mul.lo.s32 	%r275, %r1, %r469;
	shl.b32 	%r276, %r275, 11;
	sub.s32 	%r21, %r274, %r276;
	shr.u32 	%r277, %r272, 8;
	add.s32 	%r22, %r277, 1;
	and.b32  	%r278, %r272, 768;
	setp.eq.s32 	%p130, %r278, 768;
	mov.u32 	%r472, %r17;
	@%p130 bra 	$L__BB4_28;
	and.b32  	%r279, %r22, 3;
	neg.s32 	%r470, %r279;
	mov.u32 	%r472, %r17;
$L__BB4_27:
	.pragma "nounroll";
	// begin inline asm
	ld.global.nc.u64 %rd178, [%rd245];
	// end inline asm
	mov.b64 	%fd233, %rd178;
	setp.lt.f64 	%p131, %fd361, %fd233;
	selp.f64 	%fd361, %fd233, %fd361, %p131;
	add.s32 	%r472, %r472, 256;
	add.s64 	%rd245, %rd245, 2048;
	add.s32 	%r470, %r470, 1;
	setp.ne.s32 	%p132, %r470, 0;
	@%p132 bra 	$L__BB4_27;
$L__BB4_28:
	setp.lt.u32 	%p133, %r21, 768;
	@%p133 bra 	$L__BB4_31;
	cvt.u64.u32 	%rd180, %r472;
	add.s64 	%rd181, %rd180, %rd246;
	shl.b64 	%rd182, %rd181, 3;
	add.s64 	%rd249, %rd39, %rd182;
$L__BB4_30:
	// begin inline asm
	ld.global.nc.u64 %rd183, [%rd249];
	// end inline asm
	mov.b64 	%fd234, %rd183;
	setp.lt.f64 	%p134, %fd361, %fd234;
	selp.f64 	%fd235, %fd234, %fd361, %p134;
	add.s64 	%rd186, %rd249, 2048;
	// begin inline asm
	ld.global.nc.u64 %rd185, [%rd186];
	// end inline asm
	mov.b64 	%fd236, %rd185;
	setp.lt.f64 	%p135, %fd235, %fd236;
	selp.f64 	%fd237, %fd236, %fd235, %p135;
	add.s64 	%rd188, %rd249, 4096;
	// begin inline asm
	ld.global.nc.u64 %rd187, [%rd188];
	// end inline asm
	mov.b64 	%fd238, %rd187;
	setp.lt.f64 	%p136, %fd237, %fd238;
	selp.f64 	%fd239, %fd238, %fd237, %p136;
	add.s64 	%rd190, %rd249, 6144;
	// begin inline asm
	ld.global.nc.u64 %rd189, [%rd190];
	// end inline asm
	mov.b64 	%fd240, %rd189;
	setp.lt.f64 	%p137, %fd239, %fd240;
	selp.f64 	%fd361, %fd240, %fd239, %p137;
	add.s32 	%r472, %r472, 1024;
	add.s64 	%rd249, %rd249, 8192;
	setp.lt.s32 	%p138, %r472, %r20;
	@%p138 bra 	$L__BB4_30;
$L__BB4_31:
	// begin inline asm
	mov.u32 %r280, %laneid;
	// end inline asm
	mov.b64 	%rd191, %fd361;
	mov.b64 	{%r282, %r287}, %rd191;
	mov.b32 	%r288, 1;
	mov.b32 	%r329, 31;
	mov.b32 	%r330, -1;
	// begin inline asm
	shfl.sync.down.b32 %r281, %r282, %r288, %r329, %r330;
	// end inline asm
	// begin inline asm
	shfl.sync.down.b32 %r286, %r287, %r288, %r329, %r330;
	// end inline asm
	mov.b64 	%rd192, {%r281, %r286};
	mov.b64 	%fd241, %rd192;
	setp.gt.s32 	%p139, %r280, 30;
	setp.lt.f64 	%p140, %fd361, %fd241;
	selp.f64 	%fd242, %fd241, %fd361, %p140;
	selp.f64 	%fd243, %fd361, %fd242, %p139;
	mov.b64 	%rd193, %fd243;
	mov.b64 	{%r292, %r297}, %rd193;
	mov.b32 	%r298, 2;
	// begin inline asm
	shfl.sync.down.b32 %r291, %r292, %r298, %r329, %r330;
	// end inline asm
	// begin inline asm
	shfl.sync.down.b32 %r296, %r297, %r298, %r329, %r330;
	// end inline asm
	mov.b64 	%rd194, {%r291, %r296};
	mov.b64 	%fd244, %rd194;
	setp.gt.s32 	%p141, %r280, 29;
	setp.lt.f64 	%p142, %fd243, %fd244;
	selp.f64 	%fd245, %fd244, %fd243, %p142;
	selp.f64 	%fd246, %fd243, %fd245, %p141;
	mov.b64 	%rd195, %fd246;
	mov.b64 	{%r302, %r307}, %rd195;
	mov.b32 	%r308, 4;
	// begin inline asm
	shfl.sync.down.b32 %r301, %r302, %r308, %r329, %r330;
	// end inline asm
	// begin inline asm
	shfl.sync.down.b32 %r306, %r307, %r308, %r329, %r330;
	// end inline asm
	mov.b64 	%rd196, {%r301, %r306};
	mov.b64 	%fd247, %rd196;
	setp.gt.s32 	%p143, %r280, 27;
	setp.lt.f64 	%p144, %fd246, %fd247;
	selp.f64 	%fd248, %fd247, %fd246, %p144;
	selp.f64 	%fd249, %fd246, %fd248, %p143;
	mov.b64 	%rd197, %fd249;
	mov.b64 	{%r312, %r317}, %rd197;
	mov.b32 	%r318, 8;
	// begin inline asm
	shfl.sync.down.b32 %r311, %r312, %r318, %r329, %r330;
	// end inline asm
	// begin inline asm
	shfl.sync.down.b32 %r316, %r317, %r318, %r329, %r330;
	// end inline asm
	mov.b64 	%rd198, {%r311, %r316};
	mov.b64 	%fd250, %rd198;
	setp.gt.s32 	%p145, %r280, 23;
	setp.lt.f64 	%p146, %fd249, %fd250;
	selp.f64 	%fd251, %fd250, %fd249, %p146;
	selp.f64 	%fd252, %fd249, %fd251, %p145;
	mov.b64 	%rd199, %fd252;
	mov.b64 	{%r322, %r327}, %rd199;
	mov.b32 	%r328, 16;
	// begin inline asm
	shfl.sync.down.b32 %r321, %r322, %r328, %r329, %r330;
	// end inline asm
	// begin inline asm
	shfl.sync.down.b32 %r326, %r327, %r328, %r329, %r330;
	// end inline asm
	mov.b64 	%rd200, {%r321, %r326};
	mov.b64 	%fd253, %rd200;
	setp.gt.s32 	%p147, %r280, 15;
	setp.lt.f64 	%p148, %fd252, %fd253;
	selp.f64 	%fd25, %fd253, %fd252, %p148;
	selp.f64 	%fd374, %fd252, %fd25, %p147;
	setp.ne.s32 	%p149, %r280, 0;
	@%p149 bra 	$L__BB4_33;
	shr.u32 	%r331, %r17, 2;
	and.b32  	%r332, %r331, 248;
	mov.u32 	%r333, _ZZN3cub18CUB_300001_SM_10006detail6reduce18DeviceReduceKernelINS2_10policy_hubIdyN4cuda3__47maximumIvEEE10Policy1000EPdyS8_dNS5_3std3__410__identityEEEvT0_PT3_T1_NS0_13GridEvenShareISI_EET2_T4_E12temp_storage;
	add.s32 	%r334, %r333, %r332;
	st.shared.f64 	[%r334+8], %fd25;
$L__BB4_33:
	bar.sync 	0;
	setp.ne.s32 	%p150, %r17, 0;
	@%p150 bra 	$L__BB4_69;
	ld.shared.f64 	%fd254, [_ZZN3cub18CUB_300001_SM_10006detail6reduce18DeviceReduceKernelINS2_10policy_hubIdyN4cuda3__47maximumIvEEE10Policy1000EPdyS8_dNS5_3std3__410__identityEEEvT0_PT3_T1_NS0_13GridEvenShareISI_EET2_T4_E12temp_storage+16];
	setp.lt.f64 	%p151, %fd374, %fd254;
	selp.f64 	%fd255, %fd254, %fd374, %p151;
	ld.shared.f64 	%fd256, [_ZZN3cub18CUB_300001_SM_10006detail6reduce18DeviceReduceKernelINS2_10policy_hubIdyN4cuda3__47maximumIvEEE10Policy1000EPdyS8_dNS5_3std3__410__identityEEEvT0_PT3_T1_NS0_13GridEvenShareISI_EET2_T4_E12temp_storage+24];
	setp.lt.f64 	%p152, %fd255, %fd256;
	selp.f64 	%fd257, %fd256, %fd255, %p152;
	ld.shared.f64 	%fd258, [_ZZN3cub18CUB_300001_SM_10006detail6reduce18DeviceReduceKernelINS2_10policy_hubIdyN4cuda3__47maximumIvEEE10Policy1000EPdyS8_dNS5_3std3__410__identityEEEvT0_PT3_T1_NS0_13GridEvenShareISI_EET2_T4_E12temp_storage+32];
	setp.lt.f64 	%p153, %fd257, %fd258;
	selp.f64 	%fd259, %fd258, %fd257, %p153;
	ld.shared.f64 	%fd260, [_ZZN3cub18CUB_300001_SM_10006detail6reduce18DeviceReduceKernelINS2_10policy_hubIdyN4cuda3__47maximumIvEEE10Policy1000EPdyS8_dNS5_3std3__410__identityEEEvT0_PT3_T1_NS0_13GridEvenShareISI_EET2_T4_E12temp_storage+40];
	setp.lt.f64 	%p154, %fd259, %fd260;
	selp.f64 	%fd261, %fd260, %fd259, %p154;
	ld.shared.f64 	%fd262, [_ZZN3cub18CUB_300001_SM_10006detail6reduce18DeviceReduceKernelINS2_10policy_hubIdyN4cuda3__47maximumIvEEE10Policy1000EPdyS8_dNS5_3std3__410__identityEEEvT0_PT3_T1_NS0_13GridEvenShareISI_EET2_T4_E12temp_storage+48];
	setp.lt.f64 	%p155, %fd261, %fd262;
	selp.f64 	%fd263, %fd262, %fd261, %p155;
	ld.shared.f64 	%fd264, [_ZZN3cub18CUB_300001_SM_10006detail6reduce18DeviceReduceKernelINS2_10policy_hubIdyN4cuda3__47maximumIvEEE10Policy1000EPdyS8_dNS5_3std3__410__identityEEEvT0_PT3_T1_NS0_13GridEvenShareISI_EET2_T4_E12temp_storage+56];
	setp.lt.f64 	%p156, %fd263, %fd264;
	selp.f64 	%fd265, %fd264, %fd263, %p156;
	ld.shared.f64 	%fd266, [_ZZN3cub18CUB_300001_SM_10006detail6reduce18DeviceReduceKernelINS2_10policy_hubIdyN4cuda3__47maximumIvEEE10Policy1000EPdyS8_dNS5_3std3__410__identityEEEvT0_PT3_T1_NS0_13GridEvenShareISI_EET2_T4_E12temp_storage+64];
	setp.lt.f64 	%p157, %fd265, %fd266;
	selp.f64 	%fd374, %fd266, %fd265, %p157;
	bra.uni 	$L__BB4_69;
$L__BB4_35:
	sub.s64 	%rd21, %rd1, %rd3;
	setp.gt.u64 	%p2, %rd21, 2047;
	@%p2 bra 	$L__BB4_53;
	cvt.u32.u64 	%r133, %rd3;
	cvt.u32.u64 	%r31, %rd1;
	sub.s32 	%r32, %r31, %r133;
	mov.u32 	%r33, %tid.x;
	setp.ge.s32 	%p51, %r33, %r32;
	mov.f64 	%fd367, 0d0000000000000000;
	mov.u32 	%r477, %r33;
	@%p51 bra 	$L__BB4_38;
	add.s32 	%r135, %r133, %r33;
	mul.wide.u32 	%rd107, %r135, 8;
	add.s64 	%rd106, %rd39, %rd107;
	// begin inline asm
	ld.global.nc.u64 %rd105, [%rd106];
	// end inline asm
	mov.b64 	%fd367, %rd105;
	add.s32 	%r477, %r33, 256;
$L__BB4_38:
	setp.ge.s32 	%p52, %r477, %r32;
	@%p52 bra 	$L__BB4_44;
	not.b32 	%r136, %r477;
	add.s32 	%r36, %r136, %r31;
	and.b32  	%r137, %r36, 768;
	setp.eq.s32 	%p53, %r137, 768;
	@%p53 bra 	$L__BB4_42;
	cvt.u64.u32 	%rd108, %r477;
	add.s64 	%rd109, %rd108, %rd3;
	shl.b64 	%rd110, %rd109, 3;
	add.s64 	%rd250, %rd39, %rd110;
	shr.u32 	%r138, %r36, 8;
	add.s32 	%r139, %r138, 1;
	and.b32  	%r140, %r139, 3;
	neg.s32 	%r475, %r140;
$L__BB4_41:
	.pragma "nounroll";
	// begin inline asm
	ld.global.nc.u64 %rd111, [%rd250];
	// end inline asm
	mov.b64 	%fd122, %rd111;
	setp.lt.f64 	%p54, %fd367, %fd122;
	selp.f64 	%fd367, %fd122, %fd367, %p54;
	add.s32 	%r477, %r477, 256;
	add.s64 	%rd250, %rd250, 2048;
	add.s32 	%r475, %r475, 1;
	setp.ne.s32 	%p55, %r475, 0;
	@%p55 bra 	$L__BB4_41;
$L__BB4_42:
	sub.s32 	%r142, %r36, %r133;
	setp.lt.u32 	%p56, %r142, 768;
	@%p56 bra 	$L__BB4_44;
$L__BB4_43:
	cvt.s64.s32 	%rd121, %r477;
	add.s64 	%rd122, %rd3, %rd121;
	shl.b64 	%rd123, %rd122, 3;
	add.s64 	%rd114, %rd39, %rd123;
	// begin inline asm
	ld.global.nc.u64 %rd113, [%rd114];
	// end inline asm
	mov.b64 	%fd123, %rd113;
	setp.lt.f64 	%p57, %fd367, %fd123;
	selp.f64 	%fd124, %fd123, %fd367, %p57;
	add.s64 	%rd116, %rd114, 2048;
	// begin inline asm
	ld.global.nc.u64 %rd115, [%rd116];
	// end inline asm
	mov.b64 	%fd125, %rd115;
	setp.lt.f64 	%p58, %fd124, %fd125;
	selp.f64 	%fd126, %fd125, %fd124, %p58;
	add.s64 	%rd118, %rd114, 4096;
	// begin inline asm
	ld.global.nc.u64 %rd117, [%rd118];
	// end inline asm
	mov.b64 	%fd127, %rd117;
	setp.lt.f64 	%p59, %fd126, %fd127;
	selp.f64 	%fd128, %fd127, %fd126, %p59;
	add.s64 	%rd120, %rd114, 6144;
	// begin inline asm
	ld.global.nc.u64 %rd119, [%rd120];
	// end inline asm
	mov.b64 	%fd129, %rd119;
	setp.lt.f64 	%p60, %fd128, %fd129;
	selp.f64 	%fd367, %fd129, %fd128, %p60;
	add.s32 	%r477, %r477, 1024;
	setp.lt.s32 	%p61, %r477, %r32;
	@%p61 bra 	$L__BB4_43;
$L__BB4_44:
	setp.lt.s32 	%p62, %r32, 256;
	@%p62 bra 	$L__BB4_49;
	// begin inline asm
	mov.u32 %r206, %laneid;
	// end inline asm
	mov.b64 	%rd134, %fd367;
	mov.b64 	{%r208, %r213}, %rd134;
	mov.b32 	%r214, 1;
	mov.b32 	%r255, 31;
	mov.b32 	%r256, -1;
	// begin inline asm
	shfl.sync.down.b32 %r207, %r208, %r214, %r255, %r256;
	// end inline asm
	// begin inline asm
	shfl.sync.down.b32 %r212, %r213, %r214, %r255, %r256;
	// end inline asm
	mov.b64 	%rd135, {%r207, %r212};
	mov.b64 	%fd177, %rd135;
	setp.gt.s32 	%p90, %r206, 30;
	setp.lt.f64 	%p91, %fd367, %fd177;
	selp.f64 	%fd178, %fd177, %fd367, %p91;
	selp.f64 	%fd179, %fd367, %fd178, %p90;
	mov.b64 	%rd136, %fd179;
	mov.b64 	{%r218, %r223}, %rd136;
	mov.b32 	%r224, 2;
	// begin inline asm
	shfl.sync.down.b32 %r217, %r218, %r224, %r255, %r256;
	// end inline asm
	// begin inline asm
	shfl.sync.down.b32 %r222, %r223, %r224, %r255, %r256;
	// end inline asm
	mov.b64 	%rd137, {%r217, %r222};
	mov.b64 	%fd180, %rd137;
	setp.gt.s32 	%p92, %r206, 29;
	setp.lt.f64 	%p93, %fd179, %fd180;
	selp.f64 	%fd181, %fd180, %fd179, %p93;
	selp.f64 	%fd182, %fd179, %fd181, %p92;
	mov.b64 	%rd138, %fd182;
	mov.b64 	{%r228, %r233}, %rd138;
	mov.b32 	%r234, 4;
	// begin inline asm
	shfl.sync.down.b32 %r227, %r228, %r234, %r255, %r256;
	// end inline asm
	// begin inline asm
	shfl.sync.down.b32 %r232, %r233, %r234, %r255, %r256;
	// end inline asm
	mov.b64 	%rd139, {%r227, %r232};
	mov.b64 	%fd183, %rd139;
	setp.gt.s32 	%p94, %r206, 27;
	setp.lt.f64 	%p95, %fd182, %fd183;
	selp.f64 	%fd184, %fd183, %fd182, %p95;
	selp.f64 	%fd185, %fd182, %fd184, %p94;
	mov.b64 	%rd140, %fd185;
	mov.b64 	{%r238, %r243}, %rd140;
	mov.b32 	%r244, 8;
	// begin inline asm
	shfl.sync.down.b32 %r237, %r238, %r244, %r255, %r256;
	// end inline asm
	// begin inline asm
	shfl.sync.down.b32 %r242, %r243, %r244, %r255, %r256;
	// end inline asm
	mov.b64 	%rd141, {%r237, %r242};
	mov.b64 	%fd186, %rd141;
	setp.gt.s32 	%p96, %r206, 23;
	setp.lt.f64 	%p97, %fd185, %fd186;
	selp.f64 	%fd187, %fd186, %fd185, %p97;
	selp.f64 	%fd188, %fd185, %fd187, %p96;
	mov.b64 	%rd142, %fd188;
	mov.b64 	{%r248, %r253}, %rd142;
	mov.b32 	%r254, 16;
	// begin inline asm
	shfl.sync.down.b32 %r247, %r248, %r254, %r255, %r256;
	// end inline asm
	// begin inline asm
	shfl.sync.down.b32 %r252, %r253, %r254, %r255, %r256;
	// end inline asm
	mov.b64 	%rd143, {%r247, %r252};
	mov.b64 	%fd189, %rd143;
	setp.gt.s32 	%p98, %r206, 15;
	setp.lt.f64 	%p99, %fd188, %fd189;
	selp.f64 	%fd37, %fd189, %fd188, %p99;
	selp.f64 	%fd374, %fd188, %fd37, %p98;
	setp.ne.s32 	%p100, %r206, 0;
	@%p100 bra 	$L__BB4_47;
	shr.u32 	%r257, %r33, 2;
	and.b32  	%r258, %r257, 248;
	mov.u32 	%r259, _ZZN3cub18CUB_300001_SM_10006detail6reduce18DeviceReduceKernelINS2_10policy_hubIdyN4cuda3__47maximumIvEEE10Policy1000EPdyS8_dNS5_3std3__410__identityEEEvT0_PT3_T1_NS0_13GridEvenShareISI_EET2_T4_E12temp_storage;
	add.s32 	%r260, %r259, %r258;
	st.shared.f64 	[%r260+8], %fd37;
$L__BB4_47:
	bar.sync 	0;
	setp.ne.s32 	%p101, %r33, 0;
	@%p101 bra 	$L__BB4_69;
	ld.shared.f64 	%fd190, [_ZZN3cub18CUB_300001_SM_10006detail6reduce18DeviceReduceKernelINS2_10policy_hubIdyN4cuda3__47maximumIvEEE10Policy1000EPdyS8_dNS5_3std3__410__identityEEEvT0_PT3_T1_NS0_13GridEvenShareISI_EET2_T4_E12temp_storage+16];
	setp.lt.f64 	%p102, %fd374, %fd190;
	selp.f64 	%fd191, %fd190, %fd374, %p102;
	ld.shared.f64 	%fd192, [_ZZN3cub18CUB_300001_SM_10006detail6reduce18DeviceReduceKernelINS2_10policy_hubIdyN4cuda3__47maximumIvEEE10Policy1000EPdyS8_dNS5_3std3__410__identityEEEvT0_PT3_T1_NS0_13GridEvenShareISI_EET2_T4_E12temp_storage+24];
	setp.lt.f64 	%p103, %fd191, %fd192;
	selp.f64 	%fd193, %fd192, %fd191, %p103;
	ld.shared.f64 	%fd194, [_ZZN3cub18CUB_300001_SM_10006detail6reduce18DeviceReduceKernelINS2_10policy_hubIdyN4cuda3__47maximumIvEEE10Policy1000EPdyS8_dNS5_3std3__410__identityEEEvT0_PT3_T1_NS0_13GridEvenShareISI_EET2_T4_E12temp_storage+32];
	setp.lt.f64 	%p104, %fd193, %fd194;
	selp.f64 	%fd195, %fd194, %fd193, %p104;
	ld.shared.f64 	%fd196, [_ZZN3cub18CUB_300001_SM_10006detail6reduce18DeviceReduceKernelINS2_10policy_hubIdyN4cuda3__47maximumIvEEE10Policy1000EPdyS8_dNS5_3std3__410__identityEEEvT0_PT3_T1_NS0_13GridEvenShareISI_EET2_T4_E12temp_storage+40];
	setp.lt.f64 	%p105, %fd195, %fd196;
	selp.f64 	%fd197, %fd196, %fd195, %p105;
	ld.shared.f64 	%fd198, [_ZZN3cub18CUB_300001_SM_10006detail6reduce18DeviceReduceKernelINS2_10policy_hubIdyN4cuda3__47maximumIvEEE10Policy1000EPdyS8_dNS5_3std3__410__identityEEEvT0_PT3_T1_NS0_13GridEvenShareISI_EET2_T4_E12temp_storage+48];
	setp.lt.f64 	%p106, %fd197, %fd198;
	selp.f64 	%fd199, %fd198, %fd197, %p106;
	ld.shared.f64 	%fd200, [_ZZN3cub18CUB_300001_SM_10006detail6reduce18DeviceReduceKernelINS2_10policy_hubIdyN4cuda3__47maximumIvEEE10Policy1000EPdyS8_dNS5_3std3__410__identityEEEvT0_PT3_T1_NS0_13GridEvenShareISI_EET2_T4_E12temp_storage+56];
	setp.lt.f64 	%p107, %fd199, %fd200;
	selp.f64 	%fd201, %fd200, %fd199, %p107;
	ld.shared.f64 	%fd202, [_ZZN3cub18CUB_300001_SM_10006detail6reduce18DeviceReduceKernelINS2_10policy_hubIdyN4cuda3__47maximumIvEEE10Policy1000EPdyS8_dNS5_3std3__410__identityEEEvT0_PT3_T1_NS0_13GridEvenShareISI_EET2_T4_E12temp_storage+64];
	setp.lt.f64 	%p108, %fd201, %fd202;
	selp.f64 	%fd374, %fd202, %fd201, %p108;
	bra.uni 	$L__BB4_69;
$L__BB4_49:
	// begin inline asm
	mov.u32 %r143, %laneid;
	// end inline asm
	and.b32  	%r194, %r33, 992;
	add.s32 	%r195, %r194, 32;
	setp.gt.s32 	%p63, %r195, %r32;
	not.b32 	%r196, %r194;
	add.s32 	%r197, %r32, %r196;
	selp.b32 	%r192, %r197, 31, %p63;
	mov.b64 	%rd124, %fd367;
	mov.b64 	{%r145, %r150}, %rd124;
	mov.b32 	%r151, 1;
	mov.b32 	%r193, -1;
	// begin inline asm
	shfl.sync.down.b32 %r144, %r145, %r151, %r192, %r193;
	// end inline asm
	// begin inline asm
	shfl.sync.down.b32 %r149, %r150, %r151, %r192, %r193;
	// end inline asm
	mov.b64 	%rd125, {%r144, %r149};
	mov.b64 	%fd130, %rd125;
	setp.lt.s32 	%p64, %r143, %r192;
	setp.lt.f64 	%p65, %fd367, %fd130;
	selp.f64 	%fd131, %fd130, %fd367, %p65;
	selp.f64 	%fd132, %fd131, %fd367, %p64;
	mov.b64 	%rd126, %fd132;
	mov.b64 	{%r155, %r160}, %rd126;
	mov.b32 	%r161, 2;
	// begin inline asm
	shfl.sync.down.b32 %r154, %r155, %r161, %r192, %r193;
	// end inline asm
	// begin inline asm
	shfl.sync.down.b32 %r159, %r160, %r161, %r192, %r193;
	// end inline asm
	mov.b64 	%rd127, {%r154, %r159};
	mov.b64 	%fd133, %rd127;
	add.s32 	%r198, %r143, 2;
	setp.gt.s32 	%p66, %r198, %r192;
	setp.lt.f64 	%p67, %fd132, %fd133;
	selp.f64 	%fd134, %fd133, %fd132, %p67;
	selp.f64 	%fd135, %fd132, %fd134, %p66;
	mov.b64 	%rd128, %fd135;
	mov.b64 	{%r165, %r170}, %rd128;
	mov.b32 	%r171, 4;
	// begin inline asm
	shfl.sync.down.b32 %r164, %r165, %r171, %r192, %r193;
	// end inline asm
	// begin inline asm
	shfl.sync.down.b32 %r169, %r170, %r171, %r192, %r193;
	// end inline asm
	mov.b64 	%rd129, {%r164, %r169};
	mov.b64 	%fd136, %rd129;
	add.s32 	%r199, %r143, 4;
	setp.gt.s32 	%p68, %r199, %r192;
	setp.lt.f64 	%p69, %fd135, %fd136;
	selp.f64 	%fd137, %fd136, %fd135, %p69;
	selp.f64 	%fd138, %fd135, %fd137, %p68;
	mov.b64 	%rd130, %fd138;
	mov.b64 	{%r175, %r180}, %rd130;
	mov.b32 	%r181, 8;
	// begin inline asm
	shfl.sync.down.b32 %r174, %r175, %r181, %r192, %r193;
	// end inline asm
	// begin inline asm
	shfl.sync.down.b32 %r179, %r180, %r181, %r192, %r193;
	// end inline asm
	mov.b64 	%rd131, {%r174, %r179};
	mov.b64 	%fd139, %rd131;
	add.s32 	%r200, %r143, 8;
	setp.gt.s32 	%p70, %r200, %r192;
	setp.lt.f64 	%p71, %fd138, %fd139;
	selp.f64 	%fd140, %fd139, %fd138, %p71;
	selp.f64 	%fd141, %fd138, %fd140, %p70;
	mov.b64 	%rd132, %fd141;
	mov.b64 	{%r185, %r190}, %rd132;
	mov.b32 	%r191, 16;
	// begin inline asm
	shfl.sync.down.b32 %r184, %r185, %r191, %r192, %r193;
	// end inline asm
	// begin inline asm
	shfl.sync.down.b32 %r189, %r190, %r191, %r192, %r193;
	// end inline asm
	mov.b64 	%rd133, {%r184, %r189};
	mov.b64 	%fd142, %rd133;
	add.s32 	%r201, %r143, 16;
	setp.gt.s32 	%p72, %r201, %r192;
	setp.lt.f64 	%p73, %fd141, %fd142;
	selp.f64 	%fd143, %fd142, %fd141, %p73;
	selp.f64 	%fd374, %fd141, %fd143, %p72;
	setp.ne.s32 	%p74, %r143, 0;
	@%p74 bra 	$L__BB4_51;
	shr.u32 	%r202, %r33, 2;
	and.b32  	%r203, %r202, 248;
	mov.u32 	%r204, _ZZN3cub18CUB_300001_SM_10006detail6reduce18DeviceReduceKernelINS2_10policy_hubIdyN4cuda3__47maximumIvEEE10Policy1000EPdyS8_dNS5_3std3__410__identityEEEvT0_PT3_T1_NS0_13GridEvenShareISI_EET2_T4_E12temp_storage;
	add.s32 	%r205, %r204, %r203;
	st.shared.f64 	[%r205+8], %fd374;
$L__BB4_51:
	bar.sync 	0;
	setp.ne.s32 	%p75, %r33, 0;
	@%p75 bra 	$L__BB4_69;
	setp.gt.s32 	%p76, %r32, 32;
	ld.shared.f64 	%fd144, [_ZZN3cub18CUB_300001_SM_10006detail6reduce18DeviceReduceKernelINS2_10policy_hubIdyN4cuda3__47maximumIvEEE10Policy1000EPdyS8_dNS5_3std3__410__identityEEEvT0_PT3_T1_NS0_13GridEvenShareISI_EET2_T4_E12temp_storage+16];
	setp.lt.f64 	%p77, %fd374, %fd144;
	selp.f64 	%fd146, %fd144, %fd374, %p77;
	selp.f64 	%fd147, %fd146, %fd374, %p76;
	setp.gt.s32 	%p78, %r32, 64;
	ld.shared.f64 	%fd149, [_ZZN3cub18CUB_300001_SM_10006detail6reduce18DeviceReduceKernelINS2_10policy_hubIdyN4cuda3__47maximumIvEEE10Policy1000EPdyS8_dNS5_3std3__410__identityEEEvT0_PT3_T1_NS0_13GridEvenShareISI_EET2_T4_E12temp_storage+24];
	setp.lt.f64 	%p79, %fd147, %fd149;
	selp.f64 	%fd151, %fd149, %fd147, %p79;
	selp.f64 	%fd152, %fd151, %fd147, %p78;
	setp.gt.s32 	%p80, %r32, 96;
	ld.shared.f64 	%fd154, [_ZZN3cub18CUB_300001_SM_10006detail6reduce18DeviceReduceKernelINS2_10policy_hubIdyN4cuda3__47maximumIvEEE10Policy1000EPdyS8_dNS5_3std3__410__identityEEEvT0_PT3_T1_NS0_13GridEvenShareISI_EET2_T4_E12temp_storage+32];
	setp.lt.f64 	%p81, %fd152, %fd154;
	selp.f64 	%fd156, %fd154, %fd152, %p81;
	selp.f64 	%fd157, %fd156, %fd152, %p80;
	setp.gt.s32 	%p82, %r32, 128;
	ld.shared.f64 	%fd159, [_ZZN3cub18CUB_300001_SM_10006detail6reduce18DeviceReduceKernelINS2_10policy_hubIdyN4cuda3__47maximumIvEEE10Policy1000EPdyS8_dNS5_3std3__410__identityEEEvT0_PT3_T1_NS0_13GridEvenShareISI_EET2_T4_E12temp_storage+40];
	setp.lt.f64 	%p83, %fd157, %fd159;
	selp.f64 	%fd161, %fd159, %fd157, %p83;
	selp.f64 	%fd162, %fd161, %fd157, %p82;
	setp.gt.s32 	%p84, %r32, 160;
	ld.shared.f64 	%fd164, [_ZZN3cub18CUB_300001_SM_10006detail6reduce18DeviceReduceKernelINS2_10policy_hubIdyN4cuda3__47maximumIvEEE10Policy1000EPdyS8_dNS5_3std3__410__identityEEEvT0_PT3_T1_NS0_13GridEvenShareISI_EET2_T4_E12temp_storage+48];
	setp.lt.f64 	%p85, %fd162, %fd164;
	selp.f64 	%fd166, %fd164, %fd162, %p85;
	selp.f64 	%fd167, %fd166, %fd162, %p84;
	setp.gt.s32 	%p86, %r32, 192;
	ld.shared.f64 	%fd169, [_ZZN3cub18CUB_300001_SM_10006detail6reduce18DeviceReduceKernelINS2_10policy_hubIdyN4cuda3__47maximumIvEEE10Policy1000EPdyS8_dNS5_3std3__410__identityEEEvT0_PT3_T1_NS0_13GridEvenShareISI_EET2_T4_E12temp_storage+56];
	setp.lt.f64 	%p87, %fd167, %fd169;
	selp.f64 	%fd171, %fd169, %fd167, %p87;
	selp.f64 	%fd172, %fd171, %fd167, %p86;
	setp.gt.s32 	%p88, %r32, 224;
	ld.shared.f64 	%fd174, [_ZZN3cub18CUB_300001_SM_10006detail6reduce18DeviceReduceKernelINS2_10policy_hubIdyN4cuda3__47maximumIvEEE10Policy1000EPdyS8_dNS5_3std3__410__identityEEEvT0_PT3_T1_NS0_13GridEvenShareISI_EET2_T4_E12temp_storage+64];
	setp.lt.f64 	%p89, %fd172, %fd174;
	selp.f64 	%fd176, %fd174, %fd172, %p89;
	selp.f64 	%fd374, %fd176, %fd172, %p88;
	bra.uni 	$L__BB4_69;
$L__BB4_53:
	cvt.u32.u64 	%r61, %rd3;
	mov.u32 	%r45, %tid.x;
	add.s32 	%r62, %r45, %r61;
	mul.wide.u32 	%rd58, %r62, 8;
	add.s64 	%rd43, %rd39, %rd58;
	// begin inline asm
	ld.global.nc.u64 %rd42, [%rd43];
	// end inline asm
	mov.b64 	%fd56, %rd42;
	add.s64 	%rd45, %rd43, 2048;
	// begin inline asm
	ld.global.nc.u64 %rd44, [%rd45];
	// end inline asm
	mov.b64 	%fd57, %rd44;
	add.s64 	%rd47, %rd43, 4096;
	// begin inline asm
	ld.global.nc.u64 %rd46, [%rd47];
	// end inline asm
	mov.b64 	%fd58, %rd46;
	add.s64 	%rd49, %rd43, 6144;
	// begin inline asm
	ld.global.nc.u64 %rd48, [%rd49];
	// end inline asm
	mov.b64 	%fd59, %rd48;
	add.s64 	%rd51, %rd43, 8192;
	// begin inline asm
	ld.global.nc.u64 %rd50, [%rd51];
	// end inline asm
	mov.b64 	%fd60, %rd50;
	add.s64 	%rd53, %rd43, 10240;
	// begin inline asm
	ld.global.nc.u64 %rd52, [%rd53];
	// end inline asm
	mov.b64 	%fd61, %rd52;
	add.s64 	%rd55, %rd43, 12288;
	// begin inline asm
	ld.global.nc.u64 %rd54, [%rd55];
	// end inline asm
	mov.b64 	%fd62, %rd54;
	add.s64 	%rd57, %rd43, 14336;
	// begin inline asm
	ld.global.nc.u64 %rd56, [%rd57];
	// end inline asm
	mov.b64 	%fd63, %rd56;
	setp.lt.f64 	%p3, %fd56, %fd57;
	selp.f64 	%fd64, %fd57, %fd56, %p3;
	setp.lt.f64 	%p4, %fd64, %fd58;
	selp.f64 	%fd65, %fd58, %fd64, %p4;
	setp.lt.f64 	%p5, %fd65, %fd59;
	selp.f64 	%fd66, %fd59, %fd65, %p5;
	setp.lt.f64 	%p6, %fd66, %fd60;
	selp.f64 	%fd67, %fd60, %fd66, %p6;
	setp.lt.f64 	%p7, %fd67, %fd61;
	selp.f64 	%fd68, %fd61, %fd67, %p7;
	setp.lt.f64 	%p8, %fd68, %fd62;
	selp.f64 	%fd69, %fd62, %fd68, %p8;
	setp.lt.f64 	%p9, %fd69, %fd63;
	selp.f64 	%fd373, %fd63, %fd69, %p9;
	setp.lt.u64 	%p10, %rd21, %rd2;
	@%p10 bra 	$L__BB4_65;
	cvt.u64.u32 	%rd25, %r45;
	add.s64 	%rd252, %rd2, %rd3;
	add.s64 	%rd59, %rd252, %rd25;
	shl.b64 	%rd60, %rd59, 3;
	add.s64 	%rd251, %rd39, %rd60;
	mov.b32 	%r479, 0;
$L__BB4_55:
	add.s64 	%rd3, %rd3, %rd2;
	add.s64 	%rd61, %rd1, -2048;
	setp.gt.u64 	%p11, %rd3, %rd61;
	@%p11 bra 	$L__BB4_57;
	add.s64 	%rd78, %rd3, %rd25;
	shl.b64 	%rd79, %rd78, 3;
	add.s64 	%rd63, %rd39, %rd79;
	// begin inline asm
	ld.global.nc.u64 %rd62, [%rd63];
	// end inline asm
	mov.b64 	%fd70, %rd62;
	add.s64 	%rd65, %rd63, 2048;
	// begin inline asm
	ld.global.nc.u64 %rd64, [%rd65];
	// end inline asm
	mov.b64 	%fd71, %rd64;
	add.s64 	%rd67, %rd63, 4096;
	// begin inline asm
	ld.global.nc.u64 %rd66, [%rd67];
	// end inline asm
	mov.b64 	%fd72, %rd66;
	add.s64 	%rd69, %rd63, 6144;
	// begin inline asm
	ld.global.nc.u64 %rd68, [%rd69];
	// end inline asm
	mov.b64 	%fd73, %rd68;
	add.s64 	%rd71, %rd63, 8192;
	// begin inline asm
	ld.global.nc.u64 %rd70, [%rd71];
	// end inline asm
	mov.b64 	%fd74, %rd70;
	add.s64 	%rd73, %rd63, 10240;
	// begin inline asm
	ld.global.nc.u64 %rd72, [%rd73];
	// end inline asm
	mov.b64 	%fd75, %rd72;
	add.s64 	%rd75, %rd63, 12288;
	// begin inline asm
	ld.global.nc.u64 %rd74, [%rd75];
	// end inline asm
	mov.b64 	%fd76, %rd74;
	add.s64 	%rd77, %rd63, 14336;
	// begin inline asm
	ld.global.nc.u64 %rd76, [%rd77];
	// end inline asm
	mov.b64 	%fd77, %rd76;
	setp.lt.f64 	%p12, %fd373, %fd70;
	selp.f64 	%fd78, %fd70, %fd373, %p12;
	setp.lt.f64 	%p13, %fd78, %fd71;
	selp.f64 	%fd79, %fd71, %fd78, %p13;
	setp.lt.f64 	%p14, %fd79, %fd72;
	selp.f64 	%fd80, %fd72, %fd79, %p14;
	setp.lt.f64 	%p15, %fd80, %fd73;
	selp.f64 	%fd81, %fd73, %fd80, %p15;
	setp.lt.f64 	%p16, %fd81, %fd74;
	selp.f64 	%fd82, %fd74, %fd81, %p16;
	setp.lt.f64 	%p17, %fd82, %fd75;
	selp.f64 	%fd83, %fd75, %fd82, %p17;
	setp.lt.f64 	%p18, %fd83, %fd76;
	selp.f64 	%fd84, %fd76, %fd83, %p18;
	setp.lt.f64 	%p19, %fd84, %fd77;
	selp.f64 	%fd373, %fd77, %fd84, %p19;
	sub.s64 	%rd80, %rd1, %rd3;
	setp.lt.u64 	%p20, %rd80, %rd2;
	add.s32 	%r479, %r479, 1;
	add.s64 	%rd252, %rd252, %rd2;
	shl.b64 	%rd81, %rd2, 3;
	add.s64 	%rd251, %rd251, %rd81;
	@%p20 bra 	$L__BB4_65;
	bra.uni 	$L__BB4_55;
$L__BB4_57:
	setp.le.u64 	%p21, %rd1, %rd3;
	@%p21 bra 	$L__BB4_65;
	cvt.u32.u64 	%r64, %rd3;
	cvt.u32.u64 	%r65, %rd1;
	sub.s32 	%r48, %r65, %r64;
	setp.ge.s32 	%p22, %r45, %r48;
	@%p22 bra 	$L__BB4_65;
	cvt.u32.u64 	%r67, %rd2;
	not.b32 	%r69, %r45;
	add.s32 	%r70, %r69, %r65;
	add.s32 	%r71, %r67, %r61;
	sub.s32 	%r72, %r70, %r71;
	mul.lo.s32 	%r73, %r1, %r479;
	shl.b32 	%r74, %r73, 11;
	sub.s32 	%r49, %r72, %r74;
	shr.u32 	%r75, %r70, 8;
	add.s32 	%r50, %r75, 1;
	and.b32  	%r76, %r70, 768;
	setp.eq.s32 	%p23, %r76, 768;
	mov.u32 	%r482, %r45;
	@%p23 bra 	$L__BB4_62;
	and.b32  	%r77, %r50, 3;
	neg.s32 	%r480, %r77;
	mov.u32 	%r482, %r45;
$L__BB4_61:
	.pragma "nounroll";
	// begin inline asm
	ld.global.nc.u64 %rd82, [%rd251];
	// end inline asm
	mov.b64 	%fd86, %rd82;
	setp.lt.f64 	%p24, %fd373, %fd86;
	selp.f64 	%fd373, %fd86, %fd373, %p24;
	add.s32 	%r482, %r482, 256;
	add.s64 	%rd251, %rd251, 2048;
	add.s32 	%r480, %r480, 1;
	setp.ne.s32 	%p25, %r480, 0;
	@%p25 bra 	$L__BB4_61;
$L__BB4_62:
	setp.lt.u32 	%p26, %r49, 768;
	@%p26 bra 	$L__BB4_65;
	cvt.u64.u32 	%rd84, %r482;
	add.s64 	%rd85, %rd84, %rd252;
	shl.b64 	%rd86, %rd85, 3;
	add.s64 	%rd255, %rd39, %rd86;
$L__BB4_64:
	// begin inline asm
	ld.global.nc.u64 %rd87, [%rd255];
	// end inline asm
	mov.b64 	%fd87, %rd87;
	setp.lt.f64 	%p27, %fd373, %fd87;
	selp.f64 	%fd88, %fd87, %fd373, %p27;
	add.s64 	%rd90, %rd255, 2048;
	// begin inline asm
	ld.global.nc.u64 %rd89, [%rd90];
	// end inline asm
	mov.b64 	%fd89, %rd89;
	setp.lt.f64 	%p28, %fd88, %fd89;
	selp.f64 	%fd90, %fd89, %fd88, %p28;
	add.s64 	%rd92, %rd255, 4096;
	// begin inline asm
	ld.global.nc.u64 %rd91, [%rd92];
	// end inline asm
	mov.b64 	%fd91, %rd91;
	setp.lt.f64 	%p29, %fd90, %fd91;
	selp.f64 	%fd92, %fd91, %fd90, %p29;
	add.s64 	%rd94, %rd255, 6144;
	// begin inline asm
	ld.global.nc.u64 %rd93, [%rd94];
	// end inline asm
	mov.b64 	%fd93, %rd93;
	setp.lt.f64 	%p30, %fd92, %fd93;
	selp.f64 	%fd373, %fd93, %fd92, %p30;
	add.s32 	%r482, %r482, 1024;
	add.s64 	%rd255, %rd255, 8192;
	setp.lt.s32 	%p31, %r482, %r48;
	@%p31 bra 	$L__BB4_64;
$L__BB4_65:
	// begin inline asm
	mov.u32 %r78, %laneid;
	// end inline asm
	mov.b64 	%rd95, %fd373;
	mov.b64 	{%r80, %r85}, %rd95;
	mov.b32 	%r86, 1;
	mov.b32 	%r127, 31;
	mov.b32 	%r128, -1;
	// begin inline asm
	shfl.sync.down.b32 %r79, %r80, %r86, %r127, %r128;
	// end inline asm
	// begin inline asm
	shfl.sync.down.b32 %r84, %r85, %r86, %r127, %r128;
	// end inline asm
	mov.b64 	%rd96, {%r79, %r84};
	mov.b64 	%fd94, %rd96;
	setp.gt.s32 	%p32, %r78, 30;
	setp.lt.f64 	%p33, %fd373, %fd94;
	selp.f64 	%fd95, %fd94, %fd373, %p33;
	selp.f64 	%fd96, %fd373, %fd95, %p32;
	mov.b64 	%rd97, %fd96;
	mov.b64 	{%r90, %r95}, %rd97;
	mov.b32 	%r96, 2;
	// begin inline asm
	shfl.sync.down.b32 %r89, %r90, %r96, %r127, %r128;
	// end inline asm
	// begin inline asm
	shfl.sync.down.b32 %r94, %r95, %r96, %r127, %r128;
	// end inline asm
	mov.b64 	%rd98, {%r89, %r94};
	mov.b64 	%fd97, %rd98;
	setp.gt.s32 	%p34, %r78, 29;
	setp.lt.f64 	%p35, %fd96, %fd97;
	selp.f64 	%fd98, %fd97, %fd96, %p35;
	selp.f64 	%fd99, %fd96, %fd98, %p34;
	mov.b64 	%rd99, %fd99;
	mov.b64 	{%r100, %r105}, %rd99;
	mov.b32 	%r106, 4;
	// begin inline asm
	shfl.sync.down.b32 %r99, %r100, %r106, %r127, %r128;
	// end inline asm
	// begin inline asm
	shfl.sync.down.b32 %r104, %r105, %r106, %r127, %r128;
	// end inline asm
	mov.b64 	%rd100, {%r99, %r104};
	mov.b64 	%fd100, %rd100;
	setp.gt.s32 	%p36, %r78, 27;
	setp.lt.f64 	%p37, %fd99, %fd100;
	selp.f64 	%fd101, %fd100, %fd99, %p37;
	selp.f64 	%fd102, %fd99, %fd101, %p36;
	mov.b64 	%rd101, %fd102;
	mov.b64 	{%r110, %r115}, %rd101;
	mov.b32 	%r116, 8;
	// begin inline asm
	shfl.sync.down.b32 %r109, %r110, %r116, %r127, %r128;
	// end inline asm
	// begin inline asm
	shfl.sync.down.b32 %r114, %r115, %r116, %r127, %r128;
	// end inline asm
	mov.b64 	%rd102, {%r109, %r114};
	mov.b64 	%fd103, %rd102;
	setp.gt.s32 	%p38, %r78, 23;
	setp.lt.f64 	%p39, %fd102, %fd103;
	selp.f64 	%fd104, %fd103, %fd102, %p39;
	selp.f64 	%fd105, %fd102, %fd104, %p38;
	mov.b64 	%rd103, %fd105;
	mov.b64 	{%r120, %r125}, %rd103;
	mov.b32 	%r126, 16;
	// begin inline asm
	shfl.sync.down.b32 %r119, %r120, %r126, %r127, %r128;
	// end inline asm
	// begin inline asm
	shfl.sync.down.b32 %r124, %r125, %r126, %r127, %r128;
	// end inline asm
	mov.b64 	%rd104, {%r119, %r124};
	mov.b64 	%fd106, %rd104;
	setp.gt.s32 	%p40, %r78, 15;
	setp.lt.f64 	%p41, %fd105, %fd106;
	selp.f64 	%fd52, %fd106, %fd105, %p41;
	selp.f64 	%fd374, %fd105, %fd52, %p40;
	setp.ne.s32 	%p42, %r78, 0;
	@%p42 bra 	$L__BB4_67;
	shr.u32 	%r129, %r45, 2;
	and.b32  	%r130, %r129, 248;
	mov.u32 	%r131, _ZZN3cub18CUB_300001_SM_10006detail6reduce18DeviceReduceKernelINS2_10policy_hubIdyN4cuda3__47maximumIvEEE10Policy1000EPdyS8_dNS5_3std3__410__identityEEEvT0_PT3_T1_NS0_13GridEvenShareISI_EET2_T4_E12temp_storage;
	add.s32 	%r132, %r131, %r130;
	st.shared.f64 	[%r132+8], %fd52;
$L__BB4_67:
	bar.sync 	0;
	setp.ne.s32 	%p43, %r45, 0;
	@%p43 bra 	$L__BB4_69;
	ld.shared.f64 	%fd107, [_ZZN3cub18CUB_300001_SM_10006detail6reduce18DeviceReduceKernelINS2_10policy_hubIdyN4cuda3__47maximumIvEEE10Policy1000EPdyS8_dNS5_3std3__410__identityEEEvT0_PT3_T1_NS0_13GridEvenShareISI_EET2_T4_E12temp_storage+16];
	setp.lt.f64 	%p44, %fd374, %fd107;
	selp.f64 	%fd108, %fd107, %fd374, %p44;
	ld.shared.f64 	%fd109, [_ZZN3cub18CUB_300001_SM_10006detail6reduce18DeviceReduceKernelINS2_10policy_hubIdyN4cuda3__47maximumIvEEE10Policy1000EPdyS8_dNS5_3std3__410__identityEEEvT0_PT3_T1_NS0_13GridEvenShareISI_EET2_T4_E12temp_storage+24];
	setp.lt.f64 	%p45, %fd108, %fd109;
	selp.f64 	%fd110, %fd109, %fd108, %p45;
	ld.shared.f64 	%fd111, [_ZZN3cub18CUB_300001_SM_10006detail6reduce18DeviceReduceKernelINS2_10policy_hubIdyN4cuda3__47maximumIvEEE10Policy1000EPdyS8_dNS5_3std3__410__identityEEEvT0_PT3_T1_NS0_13GridEvenShareISI_EET2_T4_E12temp_storage+32];
	setp.lt.f64 	%p46, %fd110, %fd111;
	selp.f64 	%fd112, %fd111, %fd110, %p46;
	ld.shared.f64 	%fd113, [_ZZN3cub18CUB_300001_SM_10006detail6reduce18DeviceReduceKernelINS2_10policy_hubIdyN4cuda3__47maximumIvEEE10Policy1000EPdyS8_dNS5_3std3__410__identityEEEvT0_PT3_T1_NS0_13GridEvenShareISI_EET2_T4_E12temp_storage+40];
	setp.lt.f64 	%p47, %fd112, %fd113;
	selp.f64 	%fd114, %fd113, %fd112, %p47;
	ld.shared.f64 	%fd115, [_ZZN3cub18CUB_300001_SM_10006detail6reduce18DeviceReduceKernelINS2_10policy_hubIdyN4cuda3__47maximumIvEEE10Policy1000EPdyS8_dNS5_3std3__410__identityEEEvT0_PT3_T1_NS0_13GridEvenShareISI_EET2_T4_E12temp_storage+48];
	setp.lt.f64 	%p48, %fd114, %fd115;
	selp.f64 	%fd116, %fd115, %fd114, %p48;
	ld.shared.f64 	%fd117, [_ZZN3cub18CUB_300001_SM_10006detail6reduce18DeviceReduceKernelINS2_10policy_hubIdyN4cuda3__47maximumIvEEE10Policy1000EPdyS8_dNS5_3std3__410__identityEEEvT0_PT3_T1_NS0_13GridEvenShareISI_EET2_T4_E12temp_storage+56];
	setp.lt.f64 	%p49, %fd116, %fd117;
	selp.f64 	%fd118, %fd117, %fd116, %p49;
	ld.shared.f64 	%fd119, [_ZZN3cub18CUB_300001_SM_10006detail6reduce18DeviceReduceKernelINS2_10policy_hubIdyN4cuda3__47maximumIvEEE10Policy1000EPdyS8_dNS5_3std3__410__identityEEEvT0_PT3_T1_NS0_13GridEvenShareISI_EET2_T4_E12temp_storage+64];
	setp.lt.f64 	%p50, %fd118, %fd119;
	selp.f64 	%fd374, %fd119, %fd118, %p50;
$L__BB4_69:
	mov.u32 	%r463, %tid.x;
	setp.ne.s32 	%p216, %r463, 0;
	@%p216 bra 	$L__BB4_71;
	ld.param.u64 	%rd243, [_ZN3cub18CUB_300001_SM_10006detail6reduce18DeviceReduceKernelINS2_10policy_hubIdyN4cuda3__47maximumIvEEE10Policy1000EPdyS8_dNS5_3std3__410__identityEEEvT0_PT3_T1_NS0_13GridEvenShareISI_EET2_T4__param_1];
	cvta.to.global.u64 	%rd240, %rd243;
	mul.wide.u32 	%rd241, %r2, 8;
	add.s64 	%rd242, %rd240, %rd241;
	st.global.f64 	[%rd242], %fd374;
$L__BB4_71:
	ret;

}
	// .globl	_ZN3cub18CUB_300001_SM_10006detail6reduce28DeviceReduceSingleTileKernelINS2_10policy_hubIdyN4cuda3__47maximumIvEEE10Policy1000EPdSB_iS8_ddNS5_3std3__410__identityEEEvT0_T1_T2_T3_T4_T6_
.visible .entry _ZN3cub18CUB_300001_SM_10006detail6reduce28DeviceReduceSingleTileKernelINS2_10policy_hubIdyN4cuda3__47maximumIvEEE10Policy1000EPdSB_iS8_ddNS5_3std3__410__identityEEEvT0_T1_T2_T3_T4_T6_(
	.param .u64 .ptr .align 1 _ZN3cub18CUB_300001_SM_10006detail6reduce28DeviceReduceSingleTileKernelINS2_10policy_hubIdyN4cuda3__47maximumIvEEE10Policy1000EPdSB_iS8_ddNS5_3std3__410__identityEEEvT0_T1_T2_T3_T4_T6__param_0,
	.param .u64 .ptr .align 1 _ZN3cub18CUB_300001_SM_10006detail6reduce28DeviceReduceSingleTileKernelINS2_10policy_hubIdyN4cuda3__47maximumIvEEE10Policy1000EPdSB_iS8_ddNS5_3std3__410__identityEEEvT0_T1_T2_T3_T4_T6__param_1,
	.param .u32 _ZN3cub18CUB_300001_SM_10006detail6reduce28DeviceReduceSingleTileKernelINS2_10policy_hubIdyN4cuda3__47maximumIvEEE10Policy1000EPdSB_iS8_ddNS5_3std3__410__identityEEEvT0_T1_T2_T3_T4_T6__param_2,
	.param .align 1 .b8 _ZN3cub18CUB_300001_SM_10006detail6reduce28DeviceReduceSingleTileKernelINS2_10policy_hubIdyN4cuda3__47maximumIvEEE10Policy1000EPdSB_iS8_ddNS5_3std3__410__identityEEEvT0_T1_T2_T3_T4_T6__param_3[1],
	.param .f64 _ZN3cub18CUB_300001_SM_10006detail6reduce28DeviceReduceSingleTileKernelINS2_10policy_hubIdyN4cuda3__47maximumIvEEE10Policy1000EPdSB_iS8_ddNS5_3std3__410__identityEEEvT0_T1_T2_T3_T4_T6__param_4,
	.param .align 1 .b8 _ZN3cub18CUB_300001_SM_10006detail6reduce28DeviceReduceSingleTileKernelINS2_10policy_hubIdyN4cuda3__47maximumIvEEE10Policy1000EPdSB_iS8_ddNS5_3std3__410__identityEEEvT0_T1_T2_T3_T4_T6__param_5[1]
)
.maxntid 256
.minnctapersm 1
{
	.reg .pred 	%p<220>;
	.reg .b32 	%r<472>;
	.reg .b64 	%rd<206>;
	.reg .b64 	%fd<381>;
	// demoted variable
	.shared .align 8 .b8 _ZZN3cub18CUB_300001_SM_10006detail6reduce28DeviceReduceSingleTileKernelINS2_10policy_hubIdyN4cuda3__47maximumIvEEE10Policy1000EPdSB_iS8_ddNS5_3std3__410__identityEEEvT0_T1_T2_T3_T4_T6_E12temp_storage[80];
	ld.param.u64 	%rd15, [_ZN3cub18CUB_300001_SM_10006detail6reduce28DeviceReduceSingleTileKernelINS2_10policy_hubIdyN4cuda3__47maximumIvEEE10Policy1000EPdSB_iS8_ddNS5_3std3__410__identityEEEvT0_T1_T2_T3_T4_T6__param_0];
	ld.param.u64 	%rd16, [_ZN3cub18CUB_300001_SM_10006detail6reduce28DeviceReduceSingleTileKernelINS2_10policy_hubIdyN4cuda3__47maximumIvEEE10Policy1000EPdSB_iS8_ddNS5_3std3__410__identityEEEvT0_T1_T2_T3_T4_T6__param_1];
	ld.param.u32 	%r68, [_ZN3cub18CUB_300001_SM_10006detail6reduce28DeviceReduceSingleTileKernelINS2_10policy_hubIdyN4cuda3__47maximumIvEEE10Policy1000EPdSB_iS8_ddNS5_3std3__410__identityEEEvT0_T1_T2_T3_T4_T6__param_2];
	ld.param.f64 	%fd58, [_ZN3cub18CUB_300001_SM_10006detail6reduce28DeviceReduceSingleTileKernelINS2_10policy_hubIdyN4cuda3__47maximumIvEEE10Policy1000EPdSB_iS8_ddNS5_3std3__410__identityEEEvT0_T1_T2_T3_T4_T6__param_4];
	cvta.to.global.u64 	%rd1, %rd16;
	setp.ne.s32 	%p1, %r68, 0;
	@%p1 bra 	$L__BB5_3;
	mov.u32 	%r445, %tid.x;
	setp.ne.s32 	%p219, %r445, 0;
	@%p219 bra 	$L__BB5_74;
	st.global.f64 	[%rd1], %fd58;
	bra.uni 	$L__BB5_74;
$L__BB5_3:
	and.b64  	%rd17, %rd15, 31;
	setp.ne.s64 	%p2, %rd17, 0;
	@%p2 bra 	$L__BB5_38;
	setp.gt.s32 	%p110, %r68, 2047;
	@%p110 bra 	$L__BB5_22;
	mov.u32 	%r1, %tid.x;
	setp.ge.s32 	%p159, %r1, %r68;
	mov.f64 	%fd359, 0d0000000000000000;
	mov.u32 	%r449, %r1;
	@%p159 bra 	$L__BB5_7;
	mul.wide.u32 	%rd169, %r1, 8;
	add.s64 	%rd168, %rd15, %rd169;
	// begin inline asm
	ld.global.nc.u64 %rd167, [%rd168];
	// end inline asm
	mov.b64 	%fd359, %rd167;
	add.s32 	%r449, %r1, 256;
$L__BB5_7:
	setp.ge.s32 	%p160, %r449, %r68;
	@%p160 bra 	$L__BB5_13;
	not.b32 	%r321, %r449;
	add.s32 	%r4, %r68, %r321;
	and.b32  	%r322, %r4, 768;
	setp.eq.s32 	%p161, %r322, 768;
	@%p161 bra 	$L__BB5_11;
	mul.wide.u32 	%rd170, %r449, 8;
	add.s64 	%rd202, %rd15, %rd170;
	shr.u32 	%r323, %r4, 8;
	add.s32 	%r324, %r323, 1;
	and.b32  	%r325, %r324, 3;
	neg.s32 	%r447, %r325;
$L__BB5_10:
	.pragma "nounroll";
	// begin inline asm
	ld.global.nc.u64 %rd171, [%rd202];
	// end inline asm
	mov.b64 	%fd272, %rd171;
	setp.lt.f64 	%p162, %fd359, %fd272;
	selp.f64 	%fd359, %fd272, %fd359, %p162;
	add.s32 	%r449, %r449, 256;
	add.s64 	%rd202, %rd202, 2048;
	add.s32 	%r447, %r447, 1;
	setp.ne.s32 	%p163, %r447, 0;
	@%p163 bra 	$L__BB5_10;
$L__BB5_11:
	setp.lt.u32 	%p164, %r4, 768;
	@%p164 bra 	$L__BB5_13;
$L__BB5_12:
	mul.wide.s32 	%rd181, %r449, 8;
	add.s64 	%rd174, %rd15, %rd181;
	// begin inline asm
	ld.global.nc.u64 %rd173, [%rd174];
	// end inline asm
	mov.b64 	%fd273, %rd173;
	setp.lt.f64 	%p165, %fd359, %fd273;
	selp.f64 	%fd274, %fd273, %fd359, %p165;
	add.s64 	%rd176, %rd174, 2048;
	// begin inline asm
	ld.global.nc.u64 %rd175, [%rd176];
	// end inline asm
	mov.b64 	%fd275, %rd175;
	setp.lt.f64 	%p166, %fd274, %fd275;
	selp.f64 	%fd276, %fd275, %fd274, %p166;
	add.s64 	%rd178, %rd174, 4096;
	// begin inline asm
	ld.global.nc.u64 %rd177, [%rd178];
	// end inline asm
	mov.b64 	%fd277, %rd177;
	setp.lt.f64 	%p167, %fd276, %fd277;
	selp.f64 	%fd278, %fd277, %fd276, %p167;
	add.s64 	%rd180, %rd174, 6144;
	// begin inline asm
	ld.global.nc.u64 %rd179, [%rd180];
	// end inline asm
	mov.b64 	%fd279, %rd179;
	setp.lt.f64 	%p168, %fd278, %fd279;
	selp.f64 	%fd359, %fd279, %fd278, %p168;
	add.s32 	%r449, %r449, 1024;
	setp.lt.s32 	%p169, %r449, %r68;
	@%p169 bra 	$L__BB5_12;
$L__BB5_13:
	setp.lt.s32 	%p170, %r68, 256;
	@%p170 bra 	$L__BB5_18;
	// begin inline asm
	mov.u32 %r389, %laneid;
	// end inline asm
	mov.b64 	%rd192, %fd359;
	mov.b64 	{%r391, %r396}, %rd192;
	mov.b32 	%r397, 1;
	mov.b32 	%r438, 31;
	mov.b32 	%r439, -1;
	// begin inline asm
	shfl.sync.down.b32 %r390, %r391, %r397, %r438, %r439;
	// end inline asm
	// begin inline asm
	shfl.sync.down.b32 %r395, %r396, %r397, %r438, %r439;
	// end inline asm
	mov.b64 	%rd193, {%r390, %r395};
	mov.b64 	%fd327, %rd193;
	setp.gt.s32 	%p198, %r389, 30;
	setp.lt.f64 	%p199, %fd359, %fd327;
	selp.f64 	%fd328, %fd327, %fd359, %p199;
	selp.f64 	%fd329, %fd359, %fd328, %p198;
	mov.b64 	%rd194, %fd329;
	mov.b64 	{%r401, %r406}, %rd194;
	mov.b32 	%r407, 2;
	// begin inline asm
	shfl.sync.down.b32 %r400, %r401, %r407, %r438, %r439;
	// end inline asm
	// begin inline asm
	shfl.sync.down.b32 %r405, %r406, %r407, %r438, %r439;
	// end inline asm
	mov.b64 	%rd195, {%r400, %r405};
	mov.b64 	%fd330, %rd195;
	setp.gt.s32 	%p200, %r389, 29;
	setp.lt.f64 	%p201, %fd329, %fd330;
	selp.f64 	%fd331, %fd330, %fd329, %p201;
	selp.f64 	%fd332, %fd329, %fd331, %p200;
	mov.b64 	%rd196, %fd332;
	mov.b64 	{%r411, %r416}, %rd196;
	mov.b32 	%r417, 4;
	// begin inline asm
	shfl.sync.down.b32 %r410, %r411, %r417, %r438, %r439;
	// end inline asm
	// begin inline asm
	shfl.sync.down.b32 %r415, %r416, %r417, %r438, %r439;
	// end inline asm
	mov.b64 	%rd197, {%r410, %r415};
	mov.b64 	%fd333, %rd197;
	setp.gt.s32 	%p202, %r389, 27;
	setp.lt.f64 	%p203, %fd332, %fd333;
	selp.f64 	%fd334, %fd333, %fd332, %p203;
	selp.f64 	%fd335, %fd332, %fd334, %p202;
	mov.b64 	%rd198, %fd335;
	mov.b64 	{%r421, %r426}, %rd198;
	mov.b32 	%r427, 8;
	// begin inline asm
	shfl.sync.down.b32 %r420, %r421, %r427, %r438, %r439;
	// end inline asm
	// begin inline asm
	shfl.sync.down.b32 %r425, %r426, %r427, %r438, %r439;
	// end inline asm
	mov.b64 	%rd199, {%r420, %r425};
	mov.b64 	%fd336, %rd199;
	setp.gt.s32 	%p204, %r389, 23;
	setp.lt.f64 	%p205, %fd335, %fd336;
	selp.f64 	%fd337, %fd336, %fd335, %p205;
	selp.f64 	%fd338, %fd335, %fd337, %p204;
	mov.b64 	%rd200, %fd338;
	mov.b64 	{%r431, %r436}, %rd200;
	mov.b32 	%r437, 16;
	// begin inline asm
	shfl.sync.down.b32 %r430, %r431, %r437, %r438, %r439;
	// end inline asm
	// begin inline asm
	shfl.sync.down.b32 %r435, %r436, %r437, %r438, %r439;
	// end inline asm
	mov.b64 	%rd201, {%r430, %r435};
	mov.b64 	%fd339, %rd201;
	setp.gt.s32 	%p206, %r389, 15;
	setp.lt.f64 	%p207, %fd338, %fd339;
	selp.f64 	%fd10, %fd339, %fd338, %p207;
	selp.f64 	%fd380, %fd338, %fd10, %p206;
	setp.ne.s32 	%p208, %r389, 0;
	@%p208 bra 	$L__BB5_16;
	shr.u32 	%r440, %r1, 2;
	and.b32  	%r441, %r440, 248;
	mov.u32 	%r442, _ZZN3cub18CUB_300001_SM_10006detail6reduce28DeviceReduceSingleTileKernelINS2_10policy_hubIdyN4cuda3__47maximumIvEEE10Policy1000EPdSB_iS8_ddNS5_3std3__410__identityEEEvT0_T1_T2_T3_T4_T6_E12temp_storage;
	add.s32 	%r443, %r442, %r441;
	st.shared.f64 	[%r443+8], %fd10;
$L__BB5_16:
	bar.sync 	0;
	setp.ne.s32 	%p209, %r1, 0;
	@%p209 bra 	$L__BB5_72;
	ld.shared.f64 	%fd340, [_ZZN3cub18CUB_300001_SM_10006detail6reduce28DeviceReduceSingleTileKernelINS2_10policy_hubIdyN4cuda3__47maximumIvEEE10Policy1000EPdSB_iS8_ddNS5_3std3__410__identityEEEvT0_T1_T2_T3_T4_T6_E12temp_storage+16];
	setp.lt.f64 	%p210, %fd380, %fd340;
	selp.f64 	%fd341, %fd340, %fd380, %p210;
	ld.shared.f64 	%fd342, [_ZZN3cub18CUB_300001_SM_10006detail6reduce28DeviceReduceSingleTileKernelINS2_10policy_hubIdyN4cuda3__47maximumIvEEE10Policy1000EPdSB_iS8_ddNS5_3std3__410__identityEEEvT0_T1_T2_T3_T4_T6_E12temp_storage+24];
	setp.lt.f64 	%p211, %fd341, %fd342;
	selp.f64 	%fd343, %fd342, %fd341, %p211;
	ld.shared.f64 	%fd344, [_ZZN3cub18CUB_300001_SM_10006detail6reduce28DeviceReduceSingleTileKernelINS2_10policy_hubIdyN4cuda3__47maximumIvEEE10Policy1000EPdSB_iS8_ddNS5_3std3__410__identityEEEvT0_T1_T2_T3_T4_T6_E12temp_storage+32];
	setp.lt.f64 	%p212, %fd343, %fd344;
	selp.f64 	%fd345, %fd344, %fd343, %p212;
	ld.shared.f64 	%fd346, [_ZZN3cub18CUB_300001_SM_10006detail6reduce28DeviceReduceSingleTileKernelINS2_10policy_hubIdyN4cuda3__47maximumIvEEE10Policy1000EPdSB_iS8_ddNS5_3std3__410__identityEEEvT0_T1_T2_T3_T4_T6_E12temp_storage+40];
	setp.lt.f64 	%p213, %fd345, %fd346;
	selp.f64 	%fd347, %fd346, %fd345, %p213;
	ld.shared.f64 	%fd348, [_ZZN3cub18CUB_300001_SM_10006detail6reduce28DeviceReduceSingleTileKernelINS2_10policy_hubIdyN4cuda3__47maximumIvEEE10Policy1000EPdSB_iS8_ddNS5_3std3__410__identityEEEvT0_T1_T2_T3_T4_T6_E12temp_storage+48];
	setp.lt.f64 	%p214, %fd347, %fd348;
	selp.f64 	%fd349, %fd348, %fd347, %p214;
	ld.shared.f64 	%fd350, [_ZZN3cub18CUB_300001_SM_10006detail6reduce28DeviceReduceSingleTileKernelINS2_10policy_hubIdyN4cuda3__47maximumIvEEE10Policy1000EPdSB_iS8_ddNS5_3std3__410__identityEEEvT0_T1_T2_T3_T4_T6_E12temp_storage+56];
	setp.lt.f64 	%p215, %fd349, %fd350;
	selp.f64 	%fd351, %fd350, %fd349, %p215;
	ld.shared.f64 	%fd352, [_ZZN3cub18CUB_300001_SM_10006detail6reduce28DeviceReduceSingleTileKernelINS2_10policy_hubIdyN4cuda3__47maximumIvEEE10Policy1000EPdSB_iS8_ddNS5_3std3__410__identityEEEvT0_T1_T2_T3_T4_T6_E12temp_storage+64];
	setp.lt.f64 	%p216, %fd351, %fd352;
	selp.f64 	%fd380, %fd352, %fd351, %p216;
	bra.uni 	$L__BB5_72;
$L__BB5_18:
	// begin inline asm
	mov.u32 %r326, %laneid;
	// end inline asm
	and.b32  	%r377, %r1, 992;
	add.s32 	%r378, %r377, 32;
	setp.gt.s32 	%p171, %r378, %r68;
	not.b32 	%r379, %r377;
	add.s32 	%r380, %r68, %r379;
	selp.b32 	%r375, %r380, 31, %p171;
	mov.b64 	%rd182, %fd359;
	mov.b64 	{%r328, %r333}, %rd182;
	mov.b32 	%r334, 1;
	mov.b32 	%r376, -1;
	// begin inline asm
	shfl.sync.down.b32 %r327, %r328, %r334, %r375, %r376;
	// end inline asm
	// begin inline asm
	shfl.sync.down.b32 %r332, %r333, %r334, %r375, %r376;
	// end inline asm
	mov.b64 	%rd183, {%r327, %r332};
	mov.b64 	%fd280, %rd183;
	setp.lt.s32 	%p172, %r326, %r375;
	setp.lt.f64 	%p173, %fd359, %fd280;
	selp.f64 	%fd281, %fd280, %fd359, %p173;
	selp.f64 	%fd282, %fd281, %fd359, %p172;
	mov.b64 	%rd184, %fd282;
	mov.b64 	{%r338, %r343}, %rd184;
	mov.b32 	%r344, 2;
	// begin inline asm
	shfl.sync.down.b32 %r337, %r338, %r344, %r375, %r376;
	// end inline asm
	// begin inline asm
	shfl.sync.down.b32 %r342, %r343, %r344, %r375, %r376;
	// end inline asm
	mov.b64 	%rd185, {%r337, %r342};
	mov.b64 	%fd283, %rd185;
	add.s32 	%r381, %r326, 2;
	setp.gt.s32 	%p174, %r381, %r375;
	setp.lt.f64 	%p175, %fd282, %fd283;
	selp.f64 	%fd284, %fd283, %fd282, %p175;
	selp.f64 	%fd285, %fd282, %fd284, %p174;
	mov.b64 	%rd186, %fd285;
	mov.b64 	{%r348, %r353}, %rd186;
	mov.b32 	%r354, 4;
	// begin inline asm
	shfl.sync.down.b32 %r347, %r348, %r354, %r375, %r376;
	// end inline asm
	// begin inline asm
	shfl.sync.down.b32 %r352, %r353, %r354, %r375, %r376;
	// end inline asm
	mov.b64 	%rd187, {%r347, %r352};
	mov.b64 	%fd286, %rd187;
	add.s32 	%r382, %r326, 4;
	setp.gt.s32 	%p176, %r382, %r375;
	setp.lt.f64 	%p177, %fd285, %fd286;
	selp.f64 	%fd287, %fd286, %fd285, %p177;
	selp.f64 	%fd288, %fd285, %fd287, %p176;
	mov.b64 	%rd188, %fd288;
	mov.b64 	{%r358, %r363}, %rd188;
	mov.b32 	%r364, 8;
	// begin inline asm
	shfl.sync.down.b32 %r357, %r358, %r364, %r375, %r376;
	// end inline asm
	// begin inline asm
	shfl.sync.down.b32 %r362, %r363, %r364, %r375, %r376;
	// end inline asm
	mov.b64 	%rd189, {%r357, %r362};
	mov.b64 	%fd289, %rd189;
	add.s32 	%r383, %r326, 8;
	setp.gt.s32 	%p178, %r383, %r375;
	setp.lt.f64 	%p179, %fd288, %fd289;
	selp.f64 	%fd290, %fd289, %fd288, %p179;
	selp.f64 	%fd291, %fd288, %fd290, %p178;
	mov.b64 	%rd190, %fd291;
	mov.b64 	{%r368, %r373}, %rd190;
	mov.b32 	%r374, 16;
	// begin inline asm
	shfl.sync.down.b32 %r367, %r368, %r374, %r375, %r376;
	// end inline asm
	// begin inline asm
	shfl.sync.down.b32 %r372, %r373, %r374, %r375, %r376;
	// end inline asm
	mov.b64 	%rd191, {%r367, %r372};
	mov.b64 	%fd292, %rd191;
	add.s32 	%r384, %r326, 16;
	setp.gt.s32 	%p180, %r384, %r375;
	setp.lt.f64 	%p181, %fd291, %fd292;
	selp.f64 	%fd293, %fd292, %fd291, %p181;
	selp.f64 	%fd380, %fd291, %fd293, %p180;
	setp.ne.s32 	%p182, %r326, 0;
	@%p182 bra 	$L__BB5_20;
	shr.u32 	%r385, %r1, 2;
	and.b32  	%r386, %r385, 248;
	mov.u32 	%r387, _ZZN3cub18CUB_300001_SM_10006detail6reduce28DeviceReduceSingleTileKernelINS2_10policy_hubIdyN4cuda3__47maximumIvEEE10Policy1000EPdSB_iS8_ddNS5_3std3__410__identityEEEvT0_T1_T2_T3_T4_T6_E12temp_storage;
	add.s32 	%r388, %r387, %r386;
	st.shared.f64 	[%r388+8], %fd380;
$L__BB5_20:
	bar.sync 	0;
	setp.ne.s32 	%p183, %r1, 0;
	@%p183 bra 	$L__BB5_72;
	setp.gt.s32 	%p184, %r68, 32;
	ld.shared.f64 	%fd294, [_ZZN3cub18CUB_300001_SM_10006detail6reduce28DeviceReduceSingleTileKernelINS2_10policy_hubIdyN4cuda3__47maximumIvEEE10Policy1000EPdSB_iS8_ddNS5_3std3__410__identityEEEvT0_T1_T2_T3_T4_T6_E12temp_storage+16];
	setp.lt.f64 	%p185, %fd380, %fd294;
	selp.f64 	%fd296, %fd294, %fd380, %p185;
	selp.f64 	%fd297, %fd296, %fd380, %p184;
	setp.gt.s32 	%p186, %r68, 64;
	ld.shared.f64 	%fd299, [_ZZN3cub18CUB_300001_SM_10006detail6reduce28DeviceReduceSingleTileKernelINS2_10policy_hubIdyN4cuda3__47maximumIvEEE10Policy1000EPdSB_iS8_ddNS5_3std3__410__identityEEEvT0_T1_T2_T3_T4_T6_E12temp_storage+24];
	setp.lt.f64 	%p187, %fd297, %fd299;
	selp.f64 	%fd301, %fd299, %fd297, %p187;
	selp.f64 	%fd302, %fd301, %fd297, %p186;
	setp.gt.s32 	%p188, %r68, 96;
	ld.shared.f64 	%fd304, [_ZZN3cub18CUB_300001_SM_10006detail6reduce28DeviceReduceSingleTileKernelINS2_10policy_hubIdyN4cuda3__47maximumIvEEE10Policy1000EPdSB_iS8_ddNS5_3std3__410__identityEEEvT0_T1_T2_T3_T4_T6_E12temp_storage+32];
	setp.lt.f64 	%p189, %fd302, %fd304;
	selp.f64 	%fd306, %fd304, %fd302, %p189;
	selp.f64 	%fd307, %fd306, %fd302, %p188;
	setp.gt.s32 	%p190, %r68, 128;
	ld.shared.f64 	%fd309, [_ZZN3cub18CUB_300001_SM_10006detail6reduce28DeviceReduceSingleTileKernelINS2_10policy_hubIdyN4cuda3__47maximumIvEEE10Policy1000EPdSB_iS8_ddNS5_3std3__410__identityEEEvT0_T1_T2_T3_T4_T6_E12temp_storage+40];
	setp.lt.f64 	%p191, %fd307, %fd309;
	selp.f64 	%fd311, %fd309, %fd307, %p191;
	selp.f64 	%fd312, %fd311, %fd307, %p190;
	setp.gt.s32 	%p192, %r68, 160;
	ld.shared.f64 	%fd314, [_ZZN3cub18CUB_300001_SM_10006detail6reduce28DeviceReduceSingleTileKernelINS2_10policy_hubIdyN4cuda3__47maximumIvEEE10Policy1000EPdSB_iS8_ddNS5_3std3__410__identityEEEvT0_T1_T2_T3_T4_T6_E12temp_storage+48];
	setp.lt.f64 	%p193, %fd312, %fd314;
	selp.f64 	%fd316, %fd314, %fd312, %p193;
	selp.f64 	%fd317, %fd316, %fd312, %p192;
	setp.gt.s32 	%p194, %r68, 192;
	ld.shared.f64 	%fd319, [_ZZN3cub18CUB_300001_SM_10006detail6reduce28DeviceReduceSingleTileKernelINS2_10policy_hubIdyN4cuda3__47maximumIvEEE10Policy1000EPdSB_iS8_ddNS5_3std3__410__identityEEEvT0_T1_T2_T3_T4_T6_E12temp_storage+56];
	setp.lt.f64 	%p195, %fd317, %fd319;
	selp.f64 	%fd321, %fd319, %fd317, %p195;
	selp.f64 	%fd322, %fd321, %fd317, %p194;
	setp.gt.s32 	%p196, %r68, 224;
	ld.shared.f64 	%fd324, [_ZZN3cub18CUB_300001_SM_10006detail6reduce28DeviceReduceSingleTileKernelINS2_10policy_hubIdyN4cuda3__47maximumIvEEE10Policy1000EPdSB_iS8_ddNS5_3std3__410__identityEEEvT0_T1_T2_T3_T4_T6_E12temp_storage+64];
	setp.lt.f64 	%p197, %fd322, %fd324;
	selp.f64 	%fd326, %fd324, %fd322, %p197;
	selp.f64 	%fd380, %fd326, %fd322, %p196;
	bra.uni 	$L__BB5_72;
$L__BB5_22:
	mov.u32 	%r13, %tid.x;
	shl.b32 	%r14, %r13, 2;
	mul.wide.u32 	%rd126, %r14, 8;
	add.s64 	%rd116, %rd15, %rd126;
	// begin inline asm
	ld.global.nc.v2.u64 {%rd114, %rd115}, [%rd116];
	// end inline asm
	add.s64 	%rd119, %rd116, 16;
	// begin inline asm
	ld.global.nc.v2.u64 {%rd117, %rd118}, [%rd119];
	// end inline asm
	mov.b64 	%fd206, %rd114;
	mov.b64 	%fd207, %rd115;
	mov.b64 	%fd208, %rd117;
	mov.b64 	%fd209, %rd118;
	add.s64 	%rd122, %rd116, 8192;
	// begin inline asm
	ld.global.nc.v2.u64 {%rd120, %rd121}, [%rd122];
	// end inline asm
	add.s64 	%rd125, %rd116, 8208;
	// begin inline asm
	ld.global.nc.v2.u64 {%rd123, %rd124}, [%rd125];
	// end inline asm
	mov.b64 	%fd210, %rd120;
	mov.b64 	%fd211, %rd121;
	mov.b64 	%fd212, %rd123;
	mov.b64 	%fd213, %rd124;
	setp.lt.f64 	%p111, %fd206, %fd207;
	selp.f64 	%fd214, %fd207, %fd206, %p111;
	setp.lt.f64 	%p112, %fd214, %fd208;
	selp.f64 	%fd215, %fd208, %fd214, %p112;
	setp.lt.f64 	%p113, %fd215, %fd209;
	selp.f64 	%fd216, %fd209, %fd215, %p113;
	setp.lt.f64 	%p114, %fd216, %fd210;
	selp.f64 	%fd217, %fd210, %fd216, %p114;
	setp.lt.f64 	%p115, %fd217, %fd211;
	selp.f64 	%fd218, %fd211, %fd217, %p115;
	setp.lt.f64 	%p116, %fd218, %fd212;
	selp.f64 	%fd219, %fd212, %fd218, %p116;
	setp.lt.f64 	%p117, %fd219, %fd213;
	selp.f64 	%fd366, %fd213, %fd219, %p117;
	setp.lt.u32 	%p118, %r68, 4096;
	mov.b32 	%r452, 2048;
	@%p118 bra 	$L__BB5_26;
	add.s32 	%r15, %r68, -2048;
	mov.b32 	%r452, 2048;
$L__BB5_24:
	add.s32 	%r258, %r452, %r14;
	mul.wide.u32 	%rd139, %r258, 8;
	add.s64 	%rd129, %rd15, %rd139;
	// begin inline asm
	ld.global.nc.v2.u64 {%rd127, %rd128}, [%rd129];
	// end inline asm
	add.s64 	%rd132, %rd129, 16;
	// begin inline asm
	ld.global.nc.v2.u64 {%rd130, %rd131}, [%rd132];
	// end inline asm
	mov.b64 	%fd220, %rd127;
	mov.b64 	%fd221, %rd128;
	mov.b64 	%fd222, %rd130;
	mov.b64 	%fd223, %rd131;
	add.s64 	%rd135, %rd129, 8192;
	// begin inline asm
	ld.global.nc.v2.u64 {%rd133, %rd134}, [%rd135];
	// end inline asm
	add.s64 	%rd138, %rd129, 8208;
	// begin inline asm
	ld.global.nc.v2.u64 {%rd136, %rd137}, [%rd138];
	// end inline asm
	mov.b64 	%fd224, %rd133;
	mov.b64 	%fd225, %rd134;
	mov.b64 	%fd226, %rd136;
	mov.b64 	%fd227, %rd137;
	setp.lt.f64 	%p119, %fd366, %fd220;
	selp.f64 	%fd228, %fd220, %fd366, %p119;
	setp.lt.f64 	%p120, %fd228, %fd221;
	selp.f64 	%fd229, %fd221, %fd228, %p120;
	setp.lt.f64 	%p121, %fd229, %fd222;
	selp.f64 	%fd230, %fd222, %fd229, %p121;
	setp.lt.f64 	%p122, %fd230, %fd223;
	selp.f64 	%fd231, %fd223, %fd230, %p122;
	setp.lt.f64 	%p123, %fd231, %fd224;
	selp.f64 	%fd232, %fd224, %fd231, %p123;
	setp.lt.f64 	%p124, %fd232, %fd225;
	selp.f64 	%fd233, %fd225, %fd232, %p124;
	setp.lt.f64 	%p125, %fd233, %fd226;
	selp.f64 	%fd234, %fd226, %fd233, %p125;
	setp.lt.f64 	%p126, %fd234, %fd227;
	selp.f64 	%fd366, %fd227, %fd234, %p126;
	sub.s32 	%r259, %r68, %r452;
	setp.lt.s32 	%p127, %r259, 2048;
	@%p127 bra 	$L__BB5_34;
	add.s32 	%r452, %r452, 2048;
	setp.le.s32 	%p128, %r452, %r15;
	@%p128 bra 	$L__BB5_24;
$L__BB5_26:
	setp.le.s32 	%p129, %r68, %r452;
	@%p129 bra 	$L__BB5_34;
	sub.s32 	%r19, %r68, %r452;
	setp.ge.s32 	%p130, %r13, %r19;
	@%p130 bra 	$L__BB5_34;
	not.b32 	%r260, %r13;
	add.s32 	%r261, %r68, %r260;
	sub.s32 	%r20, %r261, %r452;
	and.b32  	%r262, %r20, 768;
	setp.eq.s32 	%p131, %r262, 768;
	mov.u32 	%r456, %r13;
	@%p131 bra 	$L__BB5_31;
	add.s32 	%r454, %r13, %r452;
	shr.u32 	%r263, %r20, 8;
	add.s32 	%r264, %r263, 1;
	and.b32  	%r265, %r264, 3;
	neg.s32 	%r453, %r265;
	mov.u32 	%r456, %r13;
$L__BB5_30:
	.pragma "nounroll";
	mul.wide.u32 	%rd142, %r454, 8;
	add.s64 	%rd141, %rd15, %rd142;
	// begin inline asm
	ld.global.nc.u64 %rd140, [%rd141];
	// end inline asm
	mov.b64 	%fd236, %rd140;
	setp.lt.f64 	%p132, %fd366, %fd236;
	selp.f64 	%fd366, %fd236, %fd366, %p132;
	add.s32 	%r456, %r456, 256;
	add.s32 	%r454, %r454, 256;
	add.s32 	%r453, %r453, 1;
	setp.ne.s32 	%p133, %r453, 0;
	@%p133 bra 	$L__BB5_30;
$L__BB5_31:
	setp.lt.u32 	%p134, %r20, 768;
	@%p134 bra 	$L__BB5_34;
	cvt.u64.u32 	%rd143, %r456;
	cvt.u64.u32 	%rd144, %r452;
	add.s64 	%rd145, %rd143, %rd144;
	shl.b64 	%rd146, %rd145, 3;
	add.s64 	%rd147, %rd146, %rd15;
	add.s64 	%rd203, %rd147, 4096;
	add.s32 	%r457, %r456, %r452;
$L__BB5_33:
	mul.wide.u32 	%rd156, %r457, 8;
	add.s64 	%rd149, %rd15, %rd156;
	// begin inline asm
	ld.global.nc.u64 %rd148, [%rd149];
	// end inline asm
	mov.b64 	%fd237, %rd148;
	setp.lt.f64 	%p135, %fd366, %fd237;
	selp.f64 	%fd238, %fd237, %fd366, %p135;
	add.s64 	%rd151, %rd203, -2048;
	// begin inline asm
	ld.global.nc.u64 %rd150, [%rd151];
	// end inline asm
	mov.b64 	%fd239, %rd150;
	setp.lt.f64 	%p136, %fd238, %fd239;
	selp.f64 	%fd240, %fd239, %fd238, %p136;
	// begin inline asm
	ld.global.nc.u64 %rd152, [%rd203];
	// end inline asm
	mov.b64 	%fd241, %rd152;
	setp.lt.f64 	%p137, %fd240, %fd241;
	selp.f64 	%fd242, %fd241, %fd240, %p137;
	add.s64 	%rd155, %rd203, 2048;
	// begin inline asm
	ld.global.nc.u64 %rd154, [%rd155];
	// end inline asm
	mov.b64 	%fd243, %rd154;
	setp.lt.f64 	%p138, %fd242, %fd243;
	selp.f64 	%fd366, %fd243, %fd242, %p138;
	add.s32 	%r456, %r456, 1024;
	add.s64 	%rd203, %rd203, 8192;
	add.s32 	%r457, %r457, 1024;
	setp.lt.s32 	%p139, %r456, %r19;
	@%p139 bra 	$L__BB5_33;
$L__BB5_34:
	// begin inline asm
	mov.u32 %r266, %laneid;
	// end inline asm
	mov.b64 	%rd157, %fd366;
	mov.b64 	{%r268, %r273}, %rd157;
	mov.b32 	%r274, 1;
	mov.b32 	%r315, 31;
	mov.b32 	%r316, -1;
	// begin inline asm
	shfl.sync.down.b32 %r267, %r268, %r274, %r315, %r316;
	// end inline asm
	// begin inline asm
	shfl.sync.down.b32 %r272, %r273, %r274, %r315, %r316;
	// end inline asm
	mov.b64 	%rd158, {%r267, %r272};
	mov.b64 	%fd244, %rd158;
	setp.gt.s32 	%p140, %r266, 30;
	setp.lt.f64 	%p141, %fd366, %fd244;
	selp.f64 	%fd245, %fd244, %fd366, %p141;
	selp.f64 	%fd246, %fd366, %fd245, %p140;
	mov.b64 	%rd159, %fd246;
	mov.b64 	{%r278, %r283}, %rd159;
	mov.b32 	%r284, 2;
	// begin inline asm
	shfl.sync.down.b32 %r277, %r278, %r284, %r315, %r316;
	// end inline asm
	// begin inline asm
	shfl.sync.down.b32 %r282, %r283, %r284, %r315, %r316;
	// end inline asm
	mov.b64 	%rd160, {%r277, %r282};
	mov.b64 	%fd247, %rd160;
	setp.gt.s32 	%p142, %r266, 29;
	setp.lt.f64 	%p143, %fd246, %fd247;
	selp.f64 	%fd248, %fd247, %fd246, %p143;
	selp.f64 	%fd249, %fd246, %fd248, %p142;
	mov.b64 	%rd161, %fd249;
	mov.b64 	{%r288, %r293}, %rd161;
	mov.b32 	%r294, 4;
	// begin inline asm
	shfl.sync.down.b32 %r287, %r288, %r294, %r315, %r316;
	// end inline asm
	// begin inline asm
	shfl.sync.down.b32 %r292, %r293, %r294, %r315, %r316;
	// end inline asm
	mov.b64 	%rd162, {%r287, %r292};
	mov.b64 	%fd250, %rd162;
	setp.gt.s32 	%p144, %r266, 27;
	setp.lt.f64 	%p145, %fd249, %fd250;
	selp.f64 	%fd251, %fd250, %fd249, %p145;
	selp.f64 	%fd252, %fd249, %fd251, %p144;
	mov.b64 	%rd163, %fd252;
	mov.b64 	{%r298, %r303}, %rd163;
	mov.b32 	%r304, 8;
	// begin inline asm
	shfl.sync.down.b32 %r297, %r298, %r304, %r315, %r316;
	// end inline asm
	// begin inline asm
	shfl.sync.down.b32 %r302, %r303, %r304, %r315, %r316;
	// end inline asm
	mov.b64 	%rd164, {%r297, %r302};
	mov.b64 	%fd253, %rd164;
	setp.gt.s32 	%p146, %r266, 23;
	setp.lt.f64 	%p147, %fd252, %fd253;
	selp.f64 	%fd254, %fd253, %fd252, %p147;
	selp.f64 	%fd255, %fd252, %fd254, %p146;
	mov.b64 	%rd165, %fd255;
	mov.b64 	{%r308, %r313}, %rd165;
	mov.b32 	%r314, 16;
	// begin inline asm
	shfl.sync.down.b32 %r307, %r308, %r314, %r315, %r316;
	// end inline asm
	// begin inline asm
	shfl.sync.down.b32 %r312, %r313, %r314, %r315, %r316;
	// end inline asm
	mov.b64 	%rd166, {%r307, %r312};
	mov.b64 	%fd256, %rd166;
	setp.gt.s32 	%p148, %r266, 15;
	setp.lt.f64 	%p149, %fd255, %fd256;
	selp.f64 	%fd26, %fd256, %fd255, %p149;
	selp.f64 	%fd380, %fd255, %fd26, %p148;
	setp.ne.s32 	%p150, %r266, 0;
	@%p150 bra 	$L__BB5_36;
	shr.u32 	%r317, %r13, 2;
	and.b32  	%r318, %r317, 248;
	mov.u32 	%r319, _ZZN3cub18CUB_300001_SM_10006detail6reduce28DeviceReduceSingleTileKernelINS2_10policy_hubIdyN4cuda3__47maximumIvEEE10Policy1000EPdSB_iS8_ddNS5_3std3__410__identityEEEvT0_T1_T2_T3_T4_T6_E12temp_storage;
	add.s32 	%r320, %r319, %r318;
	st.shared.f64 	[%r320+8], %fd26;
$L__BB5_36:
	bar.sync 	0;
	setp.ne.s32 	%p151, %r13, 0;
	@%p151 bra 	$L__BB5_72;
	ld.shared.f64 	%fd257, [_ZZN3cub18CUB_300001_SM_10006detail6reduce28DeviceReduceSingleTileKernelINS2_10policy_hubIdyN4cuda3__47maximumIvEEE10Policy1000EPdSB_iS8_ddNS5_3std3__410__identityEEEvT0_T1_T2_T3_T4_T6_E12temp_storage+16];
	setp.lt.f64 	%p152, %fd380, %fd257;
	selp.f64 	%fd258, %fd257, %fd380, %p152;
	ld.shared.f64 	%fd259, [_ZZN3cub18CUB_300001_SM_10006detail6reduce28DeviceReduceSingleTileKernelINS2_10policy_hubIdyN4cuda3__47maximumIvEEE10Policy1000EPdSB_iS8_ddNS5_3std3__410__identityEEEvT0_T1_T2_T3_T4_T6_E12temp_storage+24];
	setp.lt.f64 	%p153, %fd258, %fd259;
	selp.f64 	%fd260, %fd259, %fd258, %p153;
	ld.shared.f64 	%fd261, [_ZZN3cub18CUB_300001_SM_10006detail6reduce28DeviceReduceSingleTileKernelINS2_10policy_hubIdyN4cuda3__47maximumIvEEE10Policy1000EPdSB_iS8_ddNS5_3std3__410__identityEEEvT0_T1_T2_T3_T4_T6_E12temp_storage+32];
	setp.lt.f64 	%p154, %fd260, %fd261;
	selp.f64 	%fd262, %fd261, %fd260, %p154;
	ld.shared.f64 	%fd263, [_ZZN3cub18CUB_300001_SM_10006detail6reduce28DeviceReduceSingleTileKernelINS2_10policy_hubIdyN4cuda3__47maximumIvEEE10Policy1000EPdSB_iS8_ddNS5_3std3__410__identityEEEvT0_T1_T2_T3_T4_T6_E12temp_storage+40];
	setp.lt.f64 	%p155, %fd262, %fd263;
	selp.f64 	%fd264, %fd263, %fd262, %p155;
	ld.shared.f64 	%fd265, [_ZZN3cub18CUB_300001_SM_10006detail6reduce28DeviceReduceSingleTileKernelINS2_10policy_hubIdyN4cuda3__47maximumIvEEE10Policy1000EPdSB_iS8_ddNS5_3std3__410__identityEEEvT0_T1_T2_T3_T4_T6_E12temp_storage+48];
	setp.lt.f64 	%p156, %fd264, %fd265;
	selp.f64 	%fd266, %fd265, %fd264, %p156;
	ld.shared.f64 	%fd267, [_ZZN3cub18CUB_300001_SM_10006detail6reduce28DeviceReduceSingleTileKernelINS2_10policy_hubIdyN4cuda3__47maximumIvEEE10Policy1000EPdSB_iS8_ddNS5_3std3__410__identityEEEvT0_T1_T2_T3_T4_T6_E12temp_storage+56];
	setp.lt.f64 	%p157, %fd266, %fd267;
	selp.f64 	%fd268, %fd267, %fd266, %p157;
	ld.shared.f64 	%fd269, [_ZZN3cub18CUB_300001_SM_10006detail6reduce28DeviceReduceSingleTileKernelINS2_10policy_hubIdyN4cuda3__47maximumIvEEE10Policy1000EPdSB_iS8_ddNS5_3std3__410__identityEEEvT0_T1_T2_T3_T4_T6_E12temp_storage+64];
	setp.lt.f64 	%p158, %fd268, %fd269;
	selp.f64 	%fd380, %fd269, %fd268, %p158;
	bra.uni 	$L__BB5_72;
$L__BB5_38:
	setp.gt.s32 	%p3, %r68, 2047;
	@%p3 bra 	$L__BB5_56;
	mov.u32 	%r35, %tid.x;
	setp.ge.s32 	%p52, %r35, %r68;
	mov.f64 	%fd372, 0d0000000000000000;
	mov.u32 	%r462, %r35;
	@%p52 bra 	$L__BB5_41;
	mul.wide.u32 	%rd81, %r35, 8;
	add.s64 	%rd80, %rd15, %rd81;
	// begin inline asm
	ld.global.nc.u64 %rd79, [%rd80];
	// end inline asm
	mov.b64 	%fd372, %rd79;
	add.s32 	%r462, %r35, 256;
$L__BB5_41:
	setp.ge.s32 	%p53, %r462, %r68;
	@%p53 bra 	$L__BB5_47;
	not.b32 	%r133, %r462;
	add.s32 	%r38, %r68, %r133;
	and.b32  	%r134, %r38, 768;
	setp.eq.s32 	%p54, %r134, 768;
	@%p54 bra 	$L__BB5_45;
	mul.wide.u32 	%rd82, %r462, 8;
	add.s64 	%rd204, %rd15, %rd82;
	shr.u32 	%r135, %r38, 8;
	add.s32 	%r136, %r135, 1;
	and.b32  	%r137, %r136, 3;
	neg.s32 	%r460, %r137;
$L__BB5_44:
	.pragma "nounroll";
	// begin inline asm
	ld.global.nc.u64 %rd83, [%rd204];
	// end inline asm
	mov.b64 	%fd125, %rd83;
	setp.lt.f64 	%p55, %fd372, %fd125;
	selp.f64 	%fd372, %fd125, %fd372, %p55;
	add.s32 	%r462, %r462, 256;
	add.s64 	%rd204, %rd204, 2048;
	add.s32 	%r460, %r460, 1;
	setp.ne.s32 	%p56, %r460, 0;
	@%p56 bra 	$L__BB5_44;
$L__BB5_45:
	setp.lt.u32 	%p57, %r38, 768;
	@%p57 bra 	$L__BB5_47;
$L__BB5_46:
	mul.wide.s32 	%rd93, %r462, 8;
	add.s64 	%rd86, %rd15, %rd93;
	// begin inline asm
	ld.global.nc.u64 %rd85, [%rd86];
	// end inline asm
	mov.b64 	%fd126, %rd85;
	setp.lt.f64 	%p58, %fd372, %fd126;
	selp.f64 	%fd127, %fd126, %fd372, %p58;
	add.s64 	%rd88, %rd86, 2048;
	// begin inline asm
	ld.global.nc.u64 %rd87, [%rd88];
	// end inline asm
	mov.b64 	%fd128, %rd87;
	setp.lt.f64 	%p59, %fd127, %fd128;
	selp.f64 	%fd129, %fd128, %fd127, %p59;
	add.s64 	%rd90, %rd86, 4096;
	// begin inline asm
	ld.global.nc.u64 %rd89, [%rd90];
	// end inline asm
	mov.b64 	%fd130, %rd89;
	setp.lt.f64 	%p60, %fd129, %fd130;
	selp.f64 	%fd131, %fd130, %fd129, %p60;
	add.s64 	%rd92, %rd86, 6144;
	// begin inline asm
	ld.global.nc.u64 %rd91, [%rd92];
	// end inline asm
	mov.b64 	%fd132, %rd91;
	setp.lt.f64 	%p61, %fd131, %fd132;
	selp.f64 	%fd372, %fd132, %fd131, %p61;
	add.s32 	%r462, %r462, 1024;
	setp.lt.s32 	%p62, %r462, %r68;
	@%p62 bra 	$L__BB5_46;
$L__BB5_47:
	setp.lt.s32 	%p63, %r68, 256;
	@%p63 bra 	$L__BB5_52;
	// begin inline asm
	mov.u32 %r201, %laneid;
	// end inline asm
	mov.b64 	%rd104, %fd372;
	mov.b64 	{%r203, %r208}, %rd104;
	mov.b32 	%r209, 1;
	mov.b32 	%r250, 31;
	mov.b32 	%r251, -1;
	// begin inline asm
	shfl.sync.down.b32 %r202, %r203, %r209, %r250, %r251;
	// end inline asm
	// begin inline asm
	shfl.sync.down.b32 %r207, %r208, %r209, %r250, %r251;
	// end inline asm
	mov.b64 	%rd105, {%r202, %r207};
	mov.b64 	%fd180, %rd105;
	setp.gt.s32 	%p91, %r201, 30;
	setp.lt.f64 	%p92, %fd372, %fd180;
	selp.f64 	%fd181, %fd180, %fd372, %p92;
	selp.f64 	%fd182, %fd372, %fd181, %p91;
	mov.b64 	%rd106, %fd182;
	mov.b64 	{%r213, %r218}, %rd106;
	mov.b32 	%r219, 2;
	// begin inline asm
	shfl.sync.down.b32 %r212, %r213, %r219, %r250, %r251;
	// end inline asm
	// begin inline asm
	shfl.sync.down.b32 %r217, %r218, %r219, %r250, %r251;
	// end inline asm
	mov.b64 	%rd107, {%r212, %r217};
	mov.b64 	%fd183, %rd107;
	setp.gt.s32 	%p93, %r201, 29;
	setp.lt.f64 	%p94, %fd182, %fd183;
	selp.f64 	%fd184, %fd183, %fd182, %p94;
	selp.f64 	%fd185, %fd182, %fd184, %p93;
	mov.b64 	%rd108, %fd185;
	mov.b64 	{%r223, %r228}, %rd108;
	mov.b32 	%r229, 4;
	// begin inline asm
	shfl.sync.down.b32 %r222, %r223, %r229, %r250, %r251;
	// end inline asm
	// begin inline asm
	shfl.sync.down.b32 %r227, %r228, %r229, %r250, %r251;
	// end inline asm
	mov.b64 	%rd109, {%r222, %r227};
	mov.b64 	%fd186, %rd109;
	setp.gt.s32 	%p95, %r201, 27;
	setp.lt.f64 	%p96, %fd185, %fd186;
	selp.f64 	%fd187, %fd186, %fd185, %p96;
	selp.f64 	%fd188, %fd185, %fd187, %p95;
	mov.b64 	%rd110, %fd188;
	mov.b64 	{%r233, %r238}, %rd110;
	mov.b32 	%r239, 8;
	// begin inline asm
	shfl.sync.down.b32 %r232, %r233, %r239, %r250, %r251;
	// end inline asm
	// begin inline asm
	shfl.sync.down.b32 %r237, %r238, %r239, %r250, %r251;
	// end inline asm
	mov.b64 	%rd111, {%r232, %r237};
	mov.b64 	%fd189, %rd111;
	setp.gt.s32 	%p97, %r201, 23;
	setp.lt.f64 	%p98, %fd188, %fd189;
	selp.f64 	%fd190, %fd189, %fd188, %p98;
	selp.f64 	%fd191, %fd188, %fd190, %p97;
	mov.b64 	%rd112, %fd191;
	mov.b64 	{%r243, %r248}, %rd112;
	mov.b32 	%r249, 16;
	// begin inline asm
	shfl.sync.down.b32 %r242, %r243, %r249, %r250, %r251;
	// end inline asm
	// begin inline asm
	shfl.sync.down.b32 %r247, %r248, %r249, %r250, %r251;
	// end inline asm
	mov.b64 	%rd113, {%r242, %r247};
	mov.b64 	%fd192, %rd113;
	setp.gt.s32 	%p99, %r201, 15;
	setp.lt.f64 	%p100, %fd191, %fd192;
	selp.f64 	%fd38, %fd192, %fd191, %p100;
	selp.f64 	%fd380, %fd191, %fd38, %p99;
	setp.ne.s32 	%p101, %r201, 0;
	@%p101 bra 	$L__BB5_50;
	shr.u32 	%r252, %r35, 2;
	and.b32  	%r253, %r252, 248;
	mov.u32 	%r254, _ZZN3cub18CUB_300001_SM_10006detail6reduce28DeviceReduceSingleTileKernelINS2_10policy_hubIdyN4cuda3__47maximumIvEEE10Policy1000EPdSB_iS8_ddNS5_3std3__410__identityEEEvT0_T1_T2_T3_T4_T6_E12temp_storage;
	add.s32 	%r255, %r254, %r253;
	st.shared.f64 	[%r255+8], %fd38;
$L__BB5_50:
	bar.sync 	0;
	setp.ne.s32 	%p102, %r35, 0;
	@%p102 bra 	$L__BB5_72;
	ld.shared.f64 	%fd193, [_ZZN3cub18CUB_300001_SM_10006detail6reduce28DeviceReduceSingleTileKernelINS2_10policy_hubIdyN4cuda3__47maximumIvEEE10Policy1000EPdSB_iS8_ddNS5_3std3__410__identityEEEvT0_T1_T2_T3_T4_T6_E12temp_storage+16];
	setp.lt.f64 	%p103, %fd380, %fd193;
	selp.f64 	%fd194, %fd193, %fd380, %p103;
	ld.shared.f64 	%fd195, [_ZZN3cub18CUB_300001_SM_10006detail6reduce28DeviceReduceSingleTileKernelINS2_10policy_hubIdyN4cuda3__47maximumIvEEE10Policy1000EPdSB_iS8_ddNS5_3std3__410__identityEEEvT0_T1_T2_T3_T4_T6_E12temp_storage+24];
	setp.lt.f64 	%p104, %fd194, %fd195;
	selp.f64 	%fd196, %fd195, %fd194, %p104;
	ld.shared.f64 	%fd197, [_ZZN3cub18CUB_300001_SM_10006detail6reduce28DeviceReduceSingleTileKernelINS2_10policy_hubIdyN4cuda3__47maximumIvEEE10Policy1000EPdSB_iS8_ddNS5_3std3__410__identityEEEvT0_T1_T2_T3_T4_T6_E12temp_storage+32];
	setp.lt.f64 	%p105, %fd196, %fd197;
	selp.f64 	%fd198, %fd197, %fd196, %p105;
	ld.shared.f64 	%fd199, [_ZZN3cub18CUB_300001_SM_10006detail6reduce28DeviceReduceSingleTileKernelINS2_10policy_hubIdyN4cuda3__47maximumIvEEE10Policy1000EPdSB_iS8_ddNS5_3std3__410__identityEEEvT0_T1_T2_T3_T4_T6_E12temp_storage+40];
	setp.lt.f64 	%p106, %fd198, %fd199;
	selp.f64 	%fd200, %fd199, %fd198, %p106;
	ld.shared.f64 	%fd201, [_ZZN3cub18CUB_300001_SM_10006detail6reduce28DeviceReduceSingleTileKernelINS2_10policy_hubIdyN4cuda3__47maximumIvEEE10Policy1000EPdSB_iS8_ddNS5_3std3__410__identityEEEvT0_T1_T2_T3_T4_T6_E12temp_storage+48];
	setp.lt.f64 	%p107, %fd200, %fd201;
	selp.f64 	%fd202, %fd201, %fd200, %p107;
	ld.shared.f64 	%fd203, [_ZZN3cub18CUB_300001_SM_10006detail6reduce28DeviceReduceSingleTileKernelINS2_10policy_hubIdyN4cuda3__47maximumIvEEE10Policy1000EPdSB_iS8_ddNS5_3std3__410__identityEEEvT0_T1_T2_T3_T4_T6_E12temp_storage+56];
	setp.lt.f64 	%p108, %fd202, %fd203;
	selp.f64 	%fd204, %fd203, %fd202, %p108;
	ld.shared.f64 	%fd205, [_ZZN3cub18CUB_300001_SM_10006detail6reduce28DeviceReduceSingleTileKernelINS2_10policy_hubIdyN4cuda3__47maximumIvEEE10Policy1000EPdSB_iS8_ddNS5_3std3__410__identityEEEvT0_T1_T2_T3_T4_T6_E12temp_storage+64];
	setp.lt.f64 	%p109, %fd204, %fd205;
	selp.f64 	%fd380, %fd205, %fd204, %p109;
	bra.uni 	$L__BB5_72;
$L__BB5_52:
	// begin inline asm
	mov.u32 %r138, %laneid;
	// end inline asm
	and.b32  	%r189, %r35, 992;
	add.s32 	%r190, %r189, 32;
	setp.gt.s32 	%p64, %r190, %r68;
	not.b32 	%r191, %r189;
	add.s32 	%r192, %r68, %r191;
	selp.b32 	%r187, %r192, 31, %p64;
	mov.b64 	%rd94, %fd372;
	mov.b64 	{%r140, %r145}, %rd94;
	mov.b32 	%r146, 1;
	mov.b32 	%r188, -1;
	// begin inline asm
	shfl.sync.down.b32 %r139, %r140, %r146, %r187, %r188;
	// end inline asm
	// begin inline asm
	shfl.sync.down.b32 %r144, %r145, %r146, %r187, %r188;
	// end inline asm
	mov.b64 	%rd95, {%r139, %r144};
	mov.b64 	%fd133, %rd95;
	setp.lt.s32 	%p65, %r138, %r187;
	setp.lt.f64 	%p66, %fd372, %fd133;
	selp.f64 	%fd134, %fd133, %fd372, %p66;
	selp.f64 	%fd135, %fd134, %fd372, %p65;
	mov.b64 	%rd96, %fd135;
	mov.b64 	{%r150, %r155}, %rd96;
	mov.b32 	%r156, 2;
	// begin inline asm
	shfl.sync.down.b32 %r149, %r150, %r156, %r187, %r188;
	// end inline asm
	// begin inline asm
	shfl.sync.down.b32 %r154, %r155, %r156, %r187, %r188;
	// end inline asm
	mov.b64 	%rd97, {%r149, %r154};
	mov.b64 	%fd136, %rd97;
	add.s32 	%r193, %r138, 2;
	setp.gt.s32 	%p67, %r193, %r187;
	setp.lt.f64 	%p68, %fd135, %fd136;
	selp.f64 	%fd137, %fd136, %fd135, %p68;
	selp.f64 	%fd138, %fd135, %fd137, %p67;
	mov.b64 	%rd98, %fd138;
	mov.b64 	{%r160, %r165}, %rd98;
	mov.b32 	%r166, 4;
	// begin inline asm
	shfl.sync.down.b32 %r159, %r160, %r166, %r187, %r188;
	// end inline asm
	// begin inline asm
	shfl.sync.down.b32 %r164, %r165, %r166, %r187, %r188;
	// end inline asm
	mov.b64 	%rd99, {%r159, %r164};
	mov.b64 	%fd139, %rd99;
	add.s32 	%r194, %r138, 4;
	setp.gt.s32 	%p69, %r194, %r187;
	setp.lt.f64 	%p70, %fd138, %fd139;
	selp.f64 	%fd140, %fd139, %fd138, %p70;
	selp.f64 	%fd141, %fd138, %fd140, %p69;
	mov.b64 	%rd100, %fd141;
	mov.b64 	{%r170, %r175}, %rd100;
	mov.b32 	%r176, 8;
	// begin inline asm
	shfl.sync.down.b32 %r169, %r170, %r176, %r187, %r188;
	// end inline asm
	// begin inline asm
	shfl.sync.down.b32 %r174, %r175, %r176, %r187, %r188;
	// end inline asm
	mov.b64 	%rd101, {%r169, %r174};
	mov.b64 	%fd142, %rd101;
	add.s32 	%r195, %r138, 8;
	setp.gt.s32 	%p71, %r195, %r187;
	setp.lt.f64 	%p72, %fd141, %fd142;
	selp.f64 	%fd143, %fd142, %fd141, %p72;
	selp.f64 	%fd144, %fd141, %fd143, %p71;
	mov.b64 	%rd102, %fd144;
	mov.b64 	{%r180, %r185}, %rd102;
	mov.b32 	%r186, 16;
	// begin inline asm
	shfl.sync.down.b32 %r179, %r180, %r186, %r187, %r188;
	// end inline asm
	// begin inline asm
	shfl.sync.down.b32 %r184, %r185, %r186, %r187, %r188;
	// end inline asm
	mov.b64 	%rd103, {%r179, %r184};
	mov.b64 	%fd145, %rd103;
	add.s32 	%r196, %r138, 16;
	setp.gt.s32 	%p73, %r196, %r187;
	setp.lt.f64 	%p74, %fd144, %fd145;
	selp.f64 	%fd146, %fd145, %fd144, %p74;
	selp.f64 	%fd380, %fd144, %fd146, %p73;
	setp.ne.s32 	%p75, %r138, 0;
	@%p75 bra 	$L__BB5_54;
	shr.u32 	%r197, %r35, 2;
	and.b32  	%r198, %r197, 248;
	mov.u32 	%r199, _ZZN3cub18CUB_300001_SM_10006detail6reduce28DeviceReduceSingleTileKernelINS2_10policy_hubIdyN4cuda3__47maximumIvEEE10Policy1000EPdSB_iS8_ddNS5_3std3__410__identityEEEvT0_T1_T2_T3_T4_T6_E12temp_storage;
	add.s32 	%r200, %r199, %r198;
	st.shared.f64 	[%r200+8], %fd380;
$L__BB5_54:
	bar.sync 	0;
	setp.ne.s32 	%p76, %r35, 0;
	@%p76 bra 	$L__BB5_72;
	setp.gt.s32 	%p77, %r68, 32;
	ld.shared.f64 	%fd147, [_ZZN3cub18CUB_300001_SM_10006detail6reduce28DeviceReduceSingleTileKernelINS2_10policy_hubIdyN4cuda3__47maximumIvEEE10Policy1000EPdSB_iS8_ddNS5_3std3__410__identityEEEvT0_T1_T2_T3_T4_T6_E12temp_storage+16];
	setp.lt.f64 	%p78, %fd380, %fd147;
	selp.f64 	%fd149, %fd147, %fd380, %p78;
	selp.f64 	%fd150, %fd149, %fd380, %p77;
	setp.gt.s32 	%p79, %r68, 64;
	ld.shared.f64 	%fd152, [_ZZN3cub18CUB_300001_SM_10006detail6reduce28DeviceReduceSingleTileKernelINS2_10policy_hubIdyN4cuda3__47maximumIvEEE10Policy1000EPdSB_iS8_ddNS5_3std3__410__identityEEEvT0_T1_T2_T3_T4_T6_E12temp_storage+24];
	setp.lt.f64 	%p80, %fd150, %fd152;
	selp.f64 	%fd154, %fd152, %fd150, %p80;
	selp.f64 	%fd155, %fd154, %fd150, %p79;
	setp.gt.s32 	%p81, %r68, 96;
	ld.shared.f64 	%fd157, [_ZZN3cub18CUB_300001_SM_10006detail6reduce28DeviceReduceSingleTileKernelINS2_10policy_hubIdyN4cuda3__47maximumIvEEE10Policy1000EPdSB_iS8_ddNS5_3std3__410__identityEEEvT0_T1_T2_T3_T4_T6_E12temp_storage+32];
	setp.lt.f64 	%p82, %fd155, %fd157;
	selp.f64 	%fd159, %fd157, %fd155, %p82;
	selp.f64 	%fd160, %fd159, %fd155, %p81;
	setp.gt.s32 	%p83, %r68, 128;
	ld.shared.f64 	%fd162, [_ZZN3cub18CUB_300001_SM_10006detail6reduce28DeviceReduceSingleTileKernelINS2_10policy_hubIdyN4cuda3__47maximumIvEEE10Policy1000EPdSB_iS8_ddNS5_3std3__410__identityEEEvT0_T1_T2_T3_T4_T6_E12temp_storage+40];
	setp.lt.f64 	%p84, %fd160, %fd162;
	selp.f64 	%fd164, %fd162, %fd160, %p84;
	selp.f64 	%fd165, %fd164, %fd160, %p83;
	setp.gt.s32 	%p85, %r68, 160;
	ld.shared.f64 	%fd167, [_ZZN3cub18CUB_300001_SM_10006detail6reduce28DeviceReduceSingleTileKernelINS2_10policy_hubIdyN4cuda3__47maximumIvEEE10Policy1000EPdSB_iS8_ddNS5_3std3__410__identityEEEvT0_T1_T2_T3_T4_T6_E12temp_storage+48];
	setp.lt.f64 	%p86, %fd165, %fd167;
	selp.f64 	%fd169, %fd167, %fd165, %p86;
	selp.f64 	%fd170, %fd169, %fd165, %p85;
	setp.gt.s32 	%p87, %r68, 192;
	ld.shared.f64 	%fd172, [_ZZN3cub18CUB_300001_SM_10006detail6reduce28DeviceReduceSingleTileKernelINS2_10policy_hubIdyN4cuda3__47maximumIvEEE10Policy1000EPdSB_iS8_ddNS5_3std3__410__identityEEEvT0_T1_T2_T3_T4_T6_E12temp_storage+56];
	setp.lt.f64 	%p88, %fd170, %fd172;
	selp.f64 	%fd174, %fd172, %fd170, %p88;
	selp.f64 	%fd175, %fd174, %fd170, %p87;
	setp.gt.s32 	%p89, %r68, 224;
	ld.shared.f64 	%fd177, [_ZZN3cub18CUB_300001_SM_10006detail6reduce28DeviceReduceSingleTileKernelINS2_10policy_hubIdyN4cuda3__47maximumIvEEE10Policy1000EPdSB_iS8_ddNS5_3std3__410__identityEEEvT0_T1_T2_T3_T4_T6_E12temp_storage+64];
	setp.lt.f64 	%p90, %fd175, %fd177;
	selp.f64 	%fd179, %fd177, %fd175, %p90;
	selp.f64 	%fd380, %fd179, %fd175, %p89;
	bra.uni 	$L__BB5_72;
$L__BB5_56:
	mov.u32 	%r47, %tid.x;
	mul.wide.u32 	%rd34, %r47, 8;
	add.s64 	%rd19, %rd15, %rd34;
	// begin inline asm
	ld.global.nc.u64 %rd18, [%rd19];
	// end inline asm
	mov.b64 	%fd59, %rd18;
	add.s64 	%rd21, %rd19, 2048;
	// begin inline asm
	ld.global.nc.u64 %rd20, [%rd21];
	// end inline asm
	mov.b64 	%fd60, %rd20;
	add.s64 	%rd23, %rd19, 4096;
	// begin inline asm
	ld.global.nc.u64 %rd22, [%rd23];
	// end inline asm
	mov.b64 	%fd61, %rd22;
	add.s64 	%rd25, %rd19, 6144;
	// begin inline asm
	ld.global.nc.u64 %rd24, [%rd25];
	// end inline asm
	mov.b64 	%fd62, %rd24;
	add.s64 	%rd27, %rd19, 8192;
	// begin inline asm
	ld.global.nc.u64 %rd26, [%rd27];
	// end inline asm
	mov.b64 	%fd63, %rd26;
	add.s64 	%rd29, %rd19, 10240;
	// begin inline asm
	ld.global.nc.u64 %rd28, [%rd29];
	// end inline asm
	mov.b64 	%fd64, %rd28;
	add.s64 	%rd31, %rd19, 12288;
	// begin inline asm
	ld.global.nc.u64 %rd30, [%rd31];
	// end inline asm
	mov.b64 	%fd65, %rd30;
	add.s64 	%rd33, %rd19, 14336;
	// begin inline asm
	ld.global.nc.u64 %rd32, [%rd33];
	// end inline asm
	mov.b64 	%fd66, %rd32;
	setp.lt.f64 	%p4, %fd59, %fd60;
	selp.f64 	%fd67, %fd60, %fd59, %p4;
	setp.lt.f64 	%p5, %fd67, %fd61;
	selp.f64 	%fd68, %fd61, %fd67, %p5;
	setp.lt.f64 	%p6, %fd68, %fd62;
	selp.f64 	%fd69, %fd62, %fd68, %p6;
	setp.lt.f64 	%p7, %fd69, %fd63;
	selp.f64 	%fd70, %fd63, %fd69, %p7;
	setp.lt.f64 	%p8, %fd70, %fd64;
	selp.f64 	%fd71, %fd64, %fd70, %p8;
	setp.lt.f64 	%p9, %fd71, %fd65;
	selp.f64 	%fd72, %fd65, %fd71, %p9;
	setp.lt.f64 	%p10, %fd72, %fd66;
	selp.f64 	%fd379, %fd66, %fd72, %p10;
	setp.lt.u32 	%p11, %r68, 4096;
	mov.b32 	%r465, 2048;
	@%p11 bra 	$L__BB5_60;
	add.s32 	%r48, %r68, -2048;
	mov.b32 	%r465, 2048;
$L__BB5_58:
	mul.wide.s32 	%rd51, %r465, 8;
	add.s64 	%rd36, %rd19, %rd51;
	// begin inline asm
	ld.global.nc.u64 %rd35, [%rd36];
	// end inline asm
	mov.b64 	%fd73, %rd35;
	add.s64 	%rd38, %rd36, 2048;
	// begin inline asm
	ld.global.nc.u64 %rd37, [%rd38];
	// end inline asm
	mov.b64 	%fd74, %rd37;
	add.s64 	%rd40, %rd36, 4096;
	// begin inline asm
	ld.global.nc.u64 %rd39, [%rd40];
	// end inline asm
	mov.b64 	%fd75, %rd39;
	add.s64 	%rd42, %rd36, 6144;
	// begin inline asm
	ld.global.nc.u64 %rd41, [%rd42];
	// end inline asm
	mov.b64 	%fd76, %rd41;
	add.s64 	%rd44, %rd36, 8192;
	// begin inline asm
	ld.global.nc.u64 %rd43, [%rd44];
	// end inline asm
	mov.b64 	%fd77, %rd43;
	add.s64 	%rd46, %rd36, 10240;
	// begin inline asm
	ld.global.nc.u64 %rd45, [%rd46];
	// end inline asm
	mov.b64 	%fd78, %rd45;
	add.s64 	%rd48, %rd36, 12288;
	// begin inline asm
	ld.global.nc.u64 %rd47, [%rd48];
	// end inline asm
	mov.b64 	%fd79, %rd47;
	add.s64 	%rd50, %rd36, 14336;
	// begin inline asm
	ld.global.nc.u64 %rd49, [%rd50];
	// end inline asm
	mov.b64 	%fd80, %rd49;
	setp.lt.f64 	%p12, %fd379, %fd73;
	selp.f64 	%fd81, %fd73, %fd379, %p12;
	setp.lt.f64 	%p13, %fd81, %fd74;
	selp.f64 	%fd82, %fd74, %fd81, %p13;
	setp.lt.f64 	%p14, %fd82, %fd75;
	selp.f64 	%fd83, %fd75, %fd82, %p14;
	setp.lt.f64 	%p15, %fd83, %fd76;
	selp.f64 	%fd84, %fd76, %fd83, %p15;
	setp.lt.f64 	%p16, %fd84, %fd77;
	selp.f64 	%fd85, %fd77, %fd84, %p16;
	setp.lt.f64 	%p17, %fd85, %fd78;
	selp.f64 	%fd86, %fd78, %fd85, %p17;
	setp.lt.f64 	%p18, %fd86, %fd79;
	selp.f64 	%fd87, %fd79, %fd86, %p18;
	setp.lt.f64 	%p19, %fd87, %fd80;
	selp.f64 	%fd379, %fd80, %fd87, %p19;
	sub.s32 	%r71, %r68, %r465;
	setp.lt.s32 	%p20, %r71, 2048;
	@%p20 bra 	$L__BB5_68;
	add.s32 	%r465, %r465, 2048;
	setp.le.s32 	%p21, %r465, %r48;
	@%p21 bra 	$L__BB5_58;
$L__BB5_60:
	setp.le.s32 	%p22, %r68, %r465;
	@%p22 bra 	$L__BB5_68;
	sub.s32 	%r52, %r68, %r465;
	setp.ge.s32 	%p23, %r47, %r52;
	@%p23 bra 	$L__BB5_68;
	not.b32 	%r72, %r47;
	add.s32 	%r73, %r68, %r72;
	sub.s32 	%r53, %r73, %r465;
	and.b32  	%r74, %r53, 768;
	setp.eq.s32 	%p24, %r74, 768;
	mov.u32 	%r469, %r47;
	@%p24 bra 	$L__BB5_65;
	add.s32 	%r467, %r47, %r465;
	shr.u32 	%r75, %r53, 8;
	add.s32 	%r76, %r75, 1;
	and.b32  	%r77, %r76, 3;
	neg.s32 	%r466, %r77;
	mov.u32 	%r469, %r47;
$L__BB5_64:
	.pragma "nounroll";
	mul.wide.u32 	%rd54, %r467, 8;
	add.s64 	%rd53, %rd15, %rd54;
	// begin inline asm
	ld.global.nc.u64 %rd52, [%rd53];
	// end inline asm
	mov.b64 	%fd89, %rd52;
	setp.lt.f64 	%p25, %fd379, %fd89;
	selp.f64 	%fd379, %fd89, %fd379, %p25;
	add.s32 	%r469, %r469, 256;
	add.s32 	%r467, %r467, 256;
	add.s32 	%r466, %r466, 1;
	setp.ne.s32 	%p26, %r466, 0;
	@%p26 bra 	$L__BB5_64;
$L__BB5_65:
	setp.lt.u32 	%p27, %r53, 768;
	@%p27 bra 	$L__BB5_68;
	cvt.u64.u32 	%rd55, %r469;
	cvt.u64.u32 	%rd56, %r465;
	add.s64 	%rd57, %rd55, %rd56;
	shl.b64 	%rd58, %rd57, 3;
	add.s64 	%rd59, %rd58, %rd15;
	add.s64 	%rd205, %rd59, 4096;
	add.s32 	%r470, %r469, %r465;
$L__BB5_67:
	mul.wide.u32 	%rd68, %r470, 8;
	add.s64 	%rd61, %rd15, %rd68;
	// begin inline asm
	ld.global.nc.u64 %rd60, [%rd61];
	// end inline asm
	mov.b64 	%fd90, %rd60;
	setp.lt.f64 	%p28, %fd379, %fd90;
	selp.f64 	%fd91, %fd90, %fd379, %p28;
	add.s64 	%rd63, %rd205, -2048;
	// begin inline asm
	ld.global.nc.u64 %rd62, [%rd63];
	// end inline asm
	mov.b64 	%fd92, %rd62;
	setp.lt.f64 	%p29, %fd91, %fd92;
	selp.f64 	%fd93, %fd92, %fd91, %p29;
	// begin inline asm
	ld.global.nc.u64 %rd64, [%rd205];
	// end inline asm
	mov.b64 	%fd94, %rd64;
	setp.lt.f64 	%p30, %fd93, %fd94;
	selp.f64 	%fd95, %fd94, %fd93, %p30;
	add.s64 	%rd67, %rd205, 2048;
	// begin inline asm
	ld.global.nc.u64 %rd66, [%rd67];
	// end inline asm
	mov.b64 	%fd96, %rd66;
	setp.lt.f64 	%p31, %fd95, %fd96;
	selp.f64 	%fd379, %fd96, %fd95, %p31;
	add.s32 	%r469, %r469, 1024;
	add.s64 	%rd205, %rd205, 8192;
	add.s32 	%r470, %r470, 1024;
	setp.lt.s32 	%p32, %r469, %r52;
	@%p32 bra 	$L__BB5_67;
$L__BB5_68:
	// begin inline asm
	mov.u32 %r78, %laneid;
	// end inline asm
	mov.b64 	%rd69, %fd379;
	mov.b64 	{%r80, %r85}, %rd69;
	mov.b32 	%r86, 1;
	mov.b32 	%r127, 31;
	mov.b32 	%r128, -1;
	// begin inline asm
	shfl.sync.down.b32 %r79, %r80, %r86, %r127, %r128;
	// end inline asm
	// begin inline asm
	shfl.sync.down.b32 %r84, %r85, %r86, %r127, %r128;
	// end inline asm
	mov.b64 	%rd70, {%r79, %r84};
	mov.b64 	%fd97, %rd70;
	setp.gt.s32 	%p33, %r78, 30;
	setp.lt.f64 	%p34, %fd379, %fd97;
	selp.f64 	%fd98, %fd97, %fd379, %p34;
	selp.f64 	%fd99, %fd379, %fd98, %p33;
	mov.b64 	%rd71, %fd99;
	mov.b64 	{%r90, %r95}, %rd71;
	mov.b32 	%r96, 2;
	// begin inline asm
	shfl.sync.down.b32 %r89, %r90, %r96, %r127, %r128;
	// end inline asm
	// begin inline asm
	shfl.sync.down.b32 %r94, %r95, %r96, %r127, %r128;
	// end inline asm
	mov.b64 	%rd72, {%r89, %r94};
	mov.b64 	%fd100, %rd72;
	setp.gt.s32 	%p35, %r78, 29;
	setp.lt.f64 	%p36, %fd99, %fd100;
	selp.f64 	%fd101, %fd100, %fd99, %p36;
	selp.f64 	%fd102, %fd99, %fd101, %p35;
	mov.b64 	%rd73, %fd102;
	mov.b64 	{%r100, %r105}, %rd73;
	mov.b32 	%r106, 4;
	// begin inline asm
	shfl.sync.down.b32 %r99, %r100, %r106, %r127, %r128;
	// end inline asm
	// begin inline asm
	shfl.sync.down.b32 %r104, %r105, %r106, %r127, %r128;
	// end inline asm
	mov.b64 	%rd74, {%r99, %r104};
	mov.b64 	%fd103, %rd74;
	setp.gt.s32 	%p37, %r78, 27;
	setp.lt.f64 	%p38, %fd102, %fd103;
	selp.f64 	%fd104, %fd103, %fd102, %p38;
	selp.f64 	%fd105, %fd102, %fd104, %p37;
	mov.b64 	%rd75, %fd105;
	mov.b64 	{%r110, %r115}, %rd75;
	mov.b32 	%r116, 8;
	// begin inline asm
	shfl.sync.down.b32 %r109, %r110, %r116, %r127, %r128;
	// end inline asm
	// begin inline asm
	shfl.sync.down.b32 %r114, %r115, %r116, %r127, %r128;
	// end inline asm
	mov.b64 	%rd76, {%r109, %r114};
	mov.b64 	%fd106, %rd76;
	setp.gt.s32 	%p39, %r78, 23;
	setp.lt.f64 	%p40, %fd105, %fd106;
	selp.f64 	%fd107, %fd106, %fd105, %p40;
	selp.f64 	%fd108, %fd105, %fd107, %p39;
	mov.b64 	%rd77, %fd108;
	mov.b64 	{%r120, %r125}, %rd77;
	mov.b32 	%r126, 16;
	// begin inline asm
	shfl.sync.down.b32 %r119, %r120, %r126, %r127, %r128;
	// end inline asm
	// begin inline asm
	shfl.sync.down.b32 %r124, %r125, %r126, %r127, %r128;
	// end inline asm
	mov.b64 	%rd78, {%r119, %r124};
	mov.b64 	%fd109, %rd78;
	setp.gt.s32 	%p41, %r78, 15;
	setp.lt.f64 	%p42, %fd108, %fd109;
	selp.f64 	%fd54, %fd109, %fd108, %p42;
	selp.f64 	%fd380, %fd108, %fd54, %p41;
	setp.ne.s32 	%p43, %r78, 0;
	@%p43 bra 	$L__BB5_70;
	shr.u32 	%r129, %r47, 2;
	and.b32  	%r130, %r129, 248;
	mov.u32 	%r131, _ZZN3cub18CUB_300001_SM_10006detail6reduce28DeviceReduceSingleTileKernelINS2_10policy_hubIdyN4cuda3__47maximumIvEEE10Policy1000EPdSB_iS8_ddNS5_3std3__410__identityEEEvT0_T1_T2_T3_T4_T6_E12temp_storage;
	add.s32 	%r132, %r131, %r130;
	st.shared.f64 	[%r132+8], %fd54;
$L__BB5_70:
	bar.sync 	0;
	setp.ne.s32 	%p44, %r47, 0;
	@%p44 bra 	$L__BB5_72;
	ld.shared.f64 	%fd110, [_ZZN3cub18CUB_300001_SM_10006detail6reduce28DeviceReduceSingleTileKernelINS2_10policy_hubIdyN4cuda3__47maximumIvEEE10Policy1000EPdSB_iS8_ddNS5_3std3__410__identityEEEvT0_T1_T2_T3_T4_T6_E12temp_storage+16];
	setp.lt.f64 	%p45, %fd380, %fd110;
	selp.f64 	%fd111, %fd110, %fd380, %p45;
	ld.shared.f64 	%fd112, [_ZZN3cub18CUB_300001_SM_10006detail6reduce28DeviceReduceSingleTileKernelINS2_10policy_hubIdyN4cuda3__47maximumIvEEE10Policy1000EPdSB_iS8_ddNS5_3std3__410__identityEEEvT0_T1_T2_T3_T4_T6_E12temp_storage+24];
	setp.lt.f64 	%p46, %fd111, %fd112;
	selp.f64 	%fd113, %fd112, %fd111, %p46;
	ld.shared.f64 	%fd114, [_ZZN3cub18CUB_300001_SM_10006detail6reduce28DeviceReduceSingleTileKernelINS2_10policy_hubIdyN4cuda3__47maximumIvEEE10Policy1000EPdSB_iS8_ddNS5_3std3__410__identityEEEvT0_T1_T2_T3_T4_T6_E12temp_storage+32];
	setp.lt.f64 	%p47, %fd113, %fd114;
	selp.f64 	%fd115, %fd114, %fd113, %p47;
	ld.shared.f64 	%fd116, [_ZZN3cub18CUB_300001_SM_10006detail6reduce28DeviceReduceSingleTileKernelINS2_10policy_hubIdyN4cuda3__47maximumIvEEE10Policy1000EPdSB_iS8_ddNS5_3std3__410__identityEEEvT0_T1_T2_T3_T4_T6_E12temp_storage+40];
	setp.lt.f64 	%p48, %fd115, %fd116;
	selp.f64 	%fd117, %fd116, %fd115, %p48;
	ld.shared.f64 	%fd118, [_ZZN3cub18CUB_300001_SM_10006detail6reduce28DeviceReduceSingleTileKernelINS2_10policy_hubIdyN4cuda3__47maximumIvEEE10Policy1000EPdSB_iS8_ddNS5_3std3__410__identityEEEvT0_T1_T2_T3_T4_T6_E12temp_storage+48];
	setp.lt.f64 	%p49, %fd117, %fd118;
	selp.f64 	%fd119, %fd118, %fd117, %p49;
	ld.shared.f64 	%fd120, [_ZZN3cub18CUB_300001_SM_10006detail6reduce28DeviceReduceSingleTileKernelINS2_10policy_hubIdyN4cuda3__47maximumIvEEE10Policy1000EPdSB_iS8_ddNS5_3std3__410__identityEEEvT0_T1_T2_T3_T4_T6_E12temp_storage+56];
	setp.lt.f64 	%p50, %fd119, %fd120;
	selp.f64 	%fd121, %fd120, %fd119, %p50;
	ld.shared.f64 	%fd122, [_ZZN3cub18CUB_300001_SM_10006detail6reduce28DeviceReduceSingleTileKernelINS2_10policy_hubIdyN4cuda3__47maximumIvEEE10Policy1000EPdSB_iS8_ddNS5_3std3__410__identityEEEvT0_T1_T2_T3_T4_T6_E12temp_storage+64];
	setp.lt.f64 	%p51, %fd121, %fd122;
	selp.f64 	%fd380, %fd122, %fd121, %p51;
$L__BB5_72:
	mov.u32 	%r444, %tid.x;
	setp.ne.s32 	%p217, %r444, 0;
	@%p217 bra 	$L__BB5_74;
	setp.lt.f64 	%p218, %fd58, %fd380;
	selp.f64 	%fd353, %fd380, %fd58, %p218;
	st.global.f64 	[%rd1], %fd353;
$L__BB5_74:
	ret;

}


// ===== COMPILED SASS (sm_100) =====

	.target	sm_100

	.elftype	@"ET_EXEC"


//--------------------- .note.nv.tkinfo           --------------------------
	.section	.note.nv.tkinfo,"",@"SHT_NOTE"
	.sectionflags	@"SHF_NOTE_NV_TKINFO"
	.tkinfo
        /*0018*/ 	.word	0x00000002
        /*0030*/ 	.string	""
        /*0030*/ 	.string	"ptxas"
        /*0030*/ 	.string	"Cuda compilation tools, release 13.0, V13.0.88"
        /*0030*/ 	.string	"Build cuda_13.0.r13.0/compiler.36424714_0"
        /*0030*/ 	.string	"-arch sm_100 -m 64 "



//--------------------- .note.nv.cuinfo           --------------------------
	.section	.note.nv.cuinfo,"",@"SHT_NOTE"
	.sectionflags	@"SHF_NOTE_NV_CUINFO"
        /*0018*/ 	.short	0x0002
        /*001a*/ 	.short	0x0064
        /*001c*/ 	.short	0x0082
	.zero		2


//--------------------- .nv.info                  --------------------------
	.section	.nv.info,"",@"SHT_CUDA_INFO"
	.align	4


	//----- nvinfo : EIATTR_REGCOUNT
	.align		4
        /*0000*/ 	.byte	0x04, 0x2f
        /*0002*/ 	.short	(.L_41 - .L_40)
	.align		4
.L_40:
        /*0004*/ 	.word	index@(_Z15calculateMatrixPdS_m)
        /*0008*/ 	.word	0x00000012


	//----- nvinfo : EIATTR_FRAME_SIZE
	.align		4
.L_41:
        /*000c*/ 	.byte	0x04, 0x11
        /*000e*/ 	.short	(.L_43 - .L_42)
	.align		4
.L_42:
        /*0010*/ 	.word	index@(_Z15calculateMatrixPdS_m)
        /*0014*/ 	.word	0x00000000


	//----- nvinfo : EIATTR_REGCOUNT
	.align		4
.L_43:
        /*0018*/ 	.byte	0x04, 0x2f
        /*001a*/ 	.short	(.L_45 - .L_44)
	.align		4
.L_44:
        /*001c*/ 	.word	index@(_Z14getErrorMatrixPdS_S_)
        /*0020*/ 	.word	0x00000010


	//----- nvinfo : EIATTR_FRAME_SIZE
	.align		4
.L_45:
        /*0024*/ 	.byte	0x04, 0x11
        /*0026*/ 	.short	(.L_47 - .L_46)
	.align		4
.L_46:
        /*0028*/ 	.word	index@(_Z14getErrorMatrixPdS_S_)
        /*002c*/ 	.word	0x00000000


	//----- nvinfo : EIATTR_REGCOUNT
	.align		4
.L_47:
        /*0030*/ 	.byte	0x04, 0x2f
        /*0032*/ 	.short	(.L_49 - .L_48)
	.align		4
.L_48:
        /*0034*/ 	.word	index@(_ZN3cub18CUB_300001_SM_10006detail11EmptyKernelIvEEvv)
        /*0038*/ 	.word	0x00000004


	//----- nvinfo : EIATTR_FRAME_SIZE
	.align		4
.L_49:
        /*003c*/ 	.byte	0x04, 0x11
        /*003e*/ 	.short	(.L_51 - .L_50)
	.align		4
.L_50:
        /*0040*/ 	.word	index@(_ZN3cub18CUB_300001_SM_10006detail11EmptyKernelIvEEvv)
        /*0044*/ 	.word	0x00000000


	//----- nvinfo : EIATTR_REGCOUNT
	.align		4
.L_51:
        /*0048*/ 	.byte	0x04, 0x2f
        /*004a*/ 	.short	(.L_53 - .L_52)
	.align		4
.L_52:
        /*004c*/ 	.word	index@(_ZN3cub18CUB_300001_SM_10006detail6reduce28DeviceReduceSingleTileKernelINS2_10policy_hubIdyN4cuda3__47maximumIvEEE10Policy1000EPdSB_yS8_ddNS5_3std3__410__identityEEEvT0_T1_T2_T3_T4_T6_)
        /*0050*/ 	.word	0x00000030


	//----- nvinfo : EIATTR_FRAME_SIZE
	.align		4
.L_53:
        /*0054*/ 	.byte	0x04, 0x11
        /*0056*/ 	.short	(.L_55 - .L_54)
	.align		4
.L_54:
        /*0058*/ 	.word	index@(_ZN3cub18CUB_300001_SM_10006detail6reduce28DeviceReduceSingleTileKernelINS2_10policy_hubIdyN4cuda3__47maximumIvEEE10Policy1000EPdSB_yS8_ddNS5_3std3__410__identityEEEvT0_T1_T2_T3_T4_T6_)
        /*005c*/ 	.word	0x00000000


	//----- nvinfo : EIATTR_REGCOUNT
	.align		4
.L_55:
        /*0060*/ 	.byte	0x04, 0x2f
        /*0062*/ 	.short	(.L_57 - .L_56)
	.align		4
.L_56:
        /*0064*/ 	.word	index@(_ZN3cub18CUB_300001_SM_10006detail6reduce18DeviceReduceKernelINS2_10policy_hubIdyN4cuda3__47maximumIvEEE10Policy1000EPdyS8_dNS5_3std3__410__identityEEEvT0_PT3_T1_NS0_13GridEvenShareISI_EET2_T4_)
        /*0068*/ 	.word	0x0000001f


	//----- nvinfo : EIATTR_FRAME_SIZE
	.align		4
.L_57:
        /*006c*/ 	.byte	0x04, 0x11
        /*006e*/ 	.short	(.L_59 - .L_58)
	.align		4
.L_58:
        /*0070*/ 	.word	index@(_ZN3cub18CUB_300001_SM_10006detail6reduce18DeviceReduceKernelINS2_10policy_hubIdyN4cuda3__47maximumIvEEE10Policy1000EPdyS8_dNS5_3std3__410__identityEEEvT0_PT3_T1_NS0_13GridEvenShareISI_EET2_T4_)
        /*0074*/ 	.word	0x00000000


	//----- nvinfo : EIATTR_REGCOUNT
	.align		4
.L_59:
        /*0078*/ 	.byte	0x04, 0x2f
        /*007a*/ 	.short	(.L_61 - .L_60)
	.align		4
.L_60:
        /*007c*/ 	.word	index@(_ZN3cub18CUB_300001_SM_10006detail6reduce28DeviceReduceSingleTileKernelINS2_10policy_hubIdyN4cuda3__47maximumIvEEE10Policy1000EPdSB_iS8_ddNS5_3std3__410__identityEEEvT0_T1_T2_T3_T4_T6_)
        /*0080*/ 	.word	0x00000030


	//----- nvinfo : EIATTR_FRAME_SIZE
	.align		4
.L_61:
        /*0084*/ 	.byte	0x04, 0x11
        /*0086*/ 	.short	(.L_63 - .L_62)
	.align		4
.L_62:
        /*0088*/ 	.word	index@(_ZN3cub18CUB_300001_SM_10006detail6reduce28DeviceReduceSingleTileKernelINS2_10policy_hubIdyN4cuda3__47maximumIvEEE10Policy1000EPdSB_iS8_ddNS5_3std3__410__identityEEEvT0_T1_T2_T3_T4_T6_)
        /*008c*/ 	.word	0x00000000


	//----- nvinfo : EIATTR_MIN_STACK_SIZE
	.align		4
.L_63:
        /*0090*/ 	.byte	0x04, 0x12
        /*0092*/ 	.short	(.L_65 - .L_64)
	.align		4
.L_64:
        /*0094*/ 	.word	index@(_ZN3cub18CUB_300001_SM_10006detail6reduce28DeviceReduceSingleTileKernelINS2_10policy_hubIdyN4cuda3__47maximumIvEEE10Policy1000EPdSB_iS8_ddNS5_3std3__410__identityEEEvT0_T1_T2_T3_T4_T6_)
        /*0098*/ 	.word	0x00000000


	//----- nvinfo : EIATTR_MIN_STACK_SIZE
	.align		4
.L_65:
        /*009c*/ 	.byte	0x04, 0x12
        /*009e*/ 	.short	(.L_67 - .L_66)
	.align		4
.L_66:
        /*00a0*/ 	.word	index@(_ZN3cub18CUB_300001_SM_10006detail6reduce18DeviceReduceKernelINS2_10policy_hubIdyN4cuda3__47maximumIvEEE10Policy1000EPdyS8_dNS5_3std3__410__identityEEEvT0_PT3_T1_NS0_13GridEvenShareISI_EET2_T4_)
        /*00a4*/ 	.word	0x00000000


	//----- nvinfo : EIATTR_MIN_STACK_SIZE
	.align		4
.L_67:
        /*00a8*/ 	.byte	0x04, 0x12
        /*00aa*/ 	.short	(.L_69 - .L_68)
	.align		4
.L_68:
        /*00ac*/ 	.word	index@(_ZN3cub18CUB_300001_SM_10006detail6reduce28DeviceReduceSingleTileKernelINS2_10policy_hubIdyN4cuda3__47maximumIvEEE10Policy1000EPdSB_yS8_ddNS5_3std3__410__identityEEEvT0_T1_T2_T3_T4_T6_)
        /*00b0*/ 	.word	0x00000000


	//----- nvinfo : EIATTR_MIN_STACK_SIZE
	.align		4
.L_69:
        /*00b4*/ 	.byte	0x04, 0x12
        /*00b6*/ 	.short	(.L_71 - .L_70)
	.align		4
.L_70:
        /*00b8*/ 	.word	index@(_ZN3cub18CUB_300001_SM_10006detail11EmptyKernelIvEEvv)
        /*00bc*/ 	.word	0x00000000


	//----- nvinfo : EIATTR_MIN_STACK_SIZE
	.align		4
.L_71:
        /*00c0*/ 	.byte	0x04, 0x12
        /*00c2*/ 	.short	(.L_73 - .L_72)
	.align		4
.L_72:
        /*00c4*/ 	.word	index@(_Z14getErrorMatrixPdS_S_)
        /*00c8*/ 	.word	0x00000000


	//----- nvinfo : EIATTR_MIN_STACK_SIZE
	.align		4
.L_73:
        /*00cc*/ 	.byte	0x04, 0x12
        /*00ce*/ 	.short	(.L_75 - .L_74)
	.align		4
.L_74:
        /*00d0*/ 	.word	index@(_Z15calculateMatrixPdS_m)
        /*00d4*/ 	.word	0x00000000
.L_75:


//--------------------- .nv.compat                --------------------------
	.section	.nv.compat,"",@"SHT_CUDA_COMPAT_INFO"
	.align	4
        /*0000*/ 	.byte	0x02, 0x09, 0x00, 0x00, 0x02, 0x02, 0x01, 0x00, 0x02, 0x05, 0x05, 0x00, 0x03, 0x07, 0x01, 0x01
        /*0010*/ 	.byte	0x02, 0x03, 0x00, 0x00, 0x02, 0x06, 0x01, 0x00, 0x04, 0x0b, 0x08, 0x00, 0x01, 0x00, 0x00, 0x00
        /*0020*/ 	.byte	0x00, 0x00, 0x00, 0x00


//--------------------- .nv.info._ZN3cub18CUB_300001_SM_10006detail6reduce28DeviceReduceSingleTileKernelINS2_10policy_hubIdyN4cuda3__47maximumIvEEE10Policy1000EPdSB_iS8_ddNS5_3std3__410__identityEEEvT0_T1_T2_T3_T4_T6_ --------------------------
	.section	.nv.info._ZN3cub18CUB_300001_SM_10006detail6reduce28DeviceReduceSingleTileKernelINS2_10policy_hubIdyN4cuda3__47maximumIvEEE10Policy1000EPdSB_iS8_ddNS5_3std3__410__identityEEEvT0_T1_T2_T3_T4_T6_,"",@"SHT_CUDA_INFO"
	.sectionflags	@""
	.align	4


	//----- nvinfo : EIATTR_CUDA_API_VERSION
	.align		4
        /*0000*/ 	.byte	0x04, 0x37
        /*0002*/ 	.short	(.L_77 - .L_76)
.L_76:
        /*0004*/ 	.word	0x00000082


	//----- nvinfo : EIATTR_KPARAM_INFO
	.align		4
.L_77:
        /*0008*/ 	.byte	0x04, 0x17
        /*000a*/ 	.short	(.L_79 - .L_78)
.L_78:
        /*000c*/ 	.word	0x00000000
        /*0010*/ 	.short	0x0005
        /*0012*/ 	.short	0x0020
        /*0014*/ 	.byte	0x00, 0xf0, 0x05, 0x00


	//----- nvinfo : EIATTR_KPARAM_INFO
	.align		4
.L_79:
        /*0018*/ 	.byte	0x04, 0x17
        /*001a*/ 	.short	(.L_81 - .L_80)
.L_80:
        /*001c*/ 	.word	0x00000000
        /*0020*/ 	.short	0x0004
        /*0022*/ 	.short	0x0018
        /*0024*/ 	.byte	0x00, 0xf0, 0x21, 0x00


	//----- nvinfo : EIATTR_KPARAM_INFO
	.align		4
.L_81:
        /*0028*/ 	.byte	0x04, 0x17
        /*002a*/ 	.short	(.L_83 - .L_82)
.L_82:
        /*002c*/ 	.word	0x00000000
        /*0030*/ 	.short	0x0003
        /*0032*/ 	.short	0x0014
        /*0034*/ 	.byte	0x00, 0xf0, 0x05, 0x00


	//----- nvinfo : EIATTR_KPARAM_INFO
	.align		4
.L_83:
        /*0038*/ 	.byte	0x04, 0x17
        /*003a*/ 	.short	(.L_85 - .L_84)
.L_84:
        /*003c*/ 	.word	0x00000000
        /*0040*/ 	.short	0x0002
        /*0042*/ 	.short	0x0010
        /*0044*/ 	.byte	0x00, 0xf0, 0x11, 0x00


	//----- nvinfo : EIATTR_KPARAM_INFO
	.align		4
.L_85:
        /*0048*/ 	.byte	0x04, 0x17
        /*004a*/ 	.short	(.L_87 - .L_86)
.L_86:
        /*004c*/ 	.word	0x00000000
        /*0050*/ 	.short	0x0001
        /*0052*/ 	.short	0x0008
        /*0054*/ 	.byte	0x00, 0xf5, 0x21, 0x00


	//----- nvinfo : EIATTR_KPARAM_INFO
	.align		4
.L_87:
        /*0058*/ 	.byte	0x04, 0x17
        /*005a*/ 	.short	(.L_89 - .L_88)
.L_88:
        /*005c*/ 	.word	0x00000000
        /*0060*/ 	.short	0x0000
        /*0062*/ 	.short	0x0000
        /*0064*/ 	.byte	0x00, 0xf5, 0x21, 0x00


	//----- nvinfo : EIATTR_SPARSE_MMA_MASK
	.align		4
.L_89:
        /*0068*/ 	.byte	0x03, 0x50
        /*006a*/ 	.short	0x0000


	//----- nvinfo : EIATTR_MAXREG_COUNT
	.align		4
        /*006c*/ 	.byte	0x03, 0x1b
        /*006e*/ 	.short	0x00ff


	//----- nvinfo : EIATTR_NUM_BARRIERS
	.align		4
        /*0070*/ 	.byte	0x02, 0x4c
        /*0072*/ 	.byte	0x01
	.zero		1


	//----- nvinfo : EIATTR_MERCURY_ISA_VERSION
	.align		4
        /*0074*/ 	.byte	0x03, 0x5f
        /*0076*/ 	.short	0x0101


	//----- nvinfo : EIATTR_COOP_GROUP_MASK_REGIDS
	.align		4
        /*0078*/ 	.byte	0x04, 0x29
        /*007a*/ 	.short	(.L_91 - .L_90)


	//   ....[0]....
.L_90:
        /*007c*/ 	.word	0xffffffff


	//   ....[1]....
        /*0080*/ 	.word	0xffffffff


	//   ....[2]....
        /*0084*/ 	.word	0xffffffff


	//   ....[3]....
        /*0088*/ 	.word	0xffffffff


	//   ....[4]....
        /*008c*/ 	.word	0xffffffff


	//   ....[5]....
        /*0090*/ 	.word	0xffffffff


	//   ....[6]....
        /*0094*/ 	.word	0xffffffff


	//   ....[7]....
        /*0098*/ 	.word	0xffffffff


	//   ....[8]....
        /*009c*/ 	.word	0xffffffff


	//   ....[9]....
        /*00a0*/ 	.word	0xffffffff


	//   ....[10]....
        /*00a4*/ 	.word	0xffffffff


	//   ....[11]....
        /*00a8*/ 	.word	0xffffffff


	//   ....[12]....
        /*00ac*/ 	.word	0xffffffff


	//   ....[13]....
        /*00b0*/ 	.word	0xffffffff


	//   ....[14]....
        /*00b4*/ 	.word	0xffffffff


	//   ....[15]....
        /*00b8*/ 	.word	0xffffffff


	//   ....[16]....
        /*00bc*/ 	.word	0xffffffff


	//   ....[17]....
        /*00c0*/ 	.word	0xffffffff


	//   ....[18]....
        /*00c4*/ 	.word	0xffffffff


	//   ....[19]....
        /*00c8*/ 	.word	0xffffffff


	//   ....[20]....
        /*00cc*/ 	.word	0xffffffff


	//   ....[21]....
        /*00d0*/ 	.word	0xffffffff


	//   ....[22]....
        /*00d4*/ 	.word	0xffffffff


	//   ....[23]....
        /*00d8*/ 	.word	0xffffffff


	//   ....[24]....
        /*00dc*/ 	.word	0xffffffff


	//   ....[25]....
        /*00e0*/ 	.word	0xffffffff


	//   ....[26]....
        /*00e4*/ 	.word	0xffffffff


	//   ....[27]....
        /*00e8*/ 	.word	0xffffffff


	//   ....[28]....
        /*00ec*/ 	.word	0xffffffff


	//   ....[29]....
        /*00f0*/ 	.word	0xffffffff


	//   ....[30]....
        /*00f4*/ 	.word	0xffffffff


	//   ....[31]....
        /*00f8*/ 	.word	0xffffffff


	//   ....[32]....
        /*00fc*/ 	.word	0xffffffff


	//   ....[33]....
        /*0100*/ 	.word	0xffffffff


	//   ....[34]....
        /*0104*/ 	.word	0xffffffff


	//   ....[35]....
        /*0108*/ 	.word	0xffffffff


	//   ....[36]....
        /*010c*/ 	.word	0xffffffff


	//   ....[37]....
        /*0110*/ 	.word	0xffffffff


	//   ....[38]....
        /*0114*/ 	.word	0xffffffff


	//   ....[39]....
        /*0118*/ 	.word	0xffffffff


	//   ....[40]....
        /*011c*/ 	.word	0xffffffff


	//   ....[41]....
        /*0120*/ 	.word	0xffffffff


	//   ....[42]....
        /*0124*/ 	.word	0xffffffff


	//   ....[43]....
        /*0128*/ 	.word	0xffffffff


	//   ....[44]....
        /*012c*/ 	.word	0xffffffff


	//   ....[45]....
        /*0130*/ 	.word	0xffffffff


	//   ....[46]....
        /*0134*/ 	.word	0xffffffff


	//   ....[47]....
        /*0138*/ 	.word	0xffffffff


	//   ....[48]....
        /*013c*/ 	.word	0xffffffff


	//   ....[49]....
        /*0140*/ 	.word	0xffffffff


	//   ....[50]....
        /*0144*/ 	.word	0xffffffff


	//   ....[51]....
        /*0148*/ 	.word	0xffffffff


	//   ....[52]....
        /*014c*/ 	.word	0xffffffff


	//   ....[53]....
        /*0150*/ 	.word	0xffffffff


	//   ....[54]....
        /*0154*/ 	.word	0xffffffff


	//   ....[55]....
        /*0158*/ 	.word	0xffffffff


	//   ....[56]....
        /*015c*/ 	.word	0xffffffff


	//   ....[57]....
        /*0160*/ 	.word	0xffffffff


	//   ....[58]....
        /*0164*/ 	.word	0xffffffff


	//   ....[59]....
        /*0168*/ 	.word	0xffffffff


	//----- nvinfo : EIATTR_COOP_GROUP_INSTR_OFFSETS
	.align		4
.L_91:
        /*016c*/ 	.byte	0x04, 0x28
        /*016e*/ 	.short	(.L_93 - .L_92)


	//   ....[0]....
.L_92:
        /*0170*/ 	.word	0x00000d30


	//   ....[1]....
        /*0174*/ 	.word	0x00000d40


	//   ....[2]....
        /*0178*/ 	.word	0x00000dd0


	//   ....[3]....
        /*017c*/ 	.word	0x00000e10


	//   ....[4]....
        /*0180*/ 	.word	0x00000e80


	//   ....[5]....
        /*0184*/ 	.word	0x00000ea0


	//   ....[6]....
        /*0188*/ 	.word	0x00000ef0


	//   ....[7]....
        /*018c*/ 	.word	0x00000f10


	//   ....[8]....
        /*0190*/ 	.word	0x00000f60


	//   ....[9]....
        /*0194*/ 	.word	0x00000f80


	//   ....[10]....
        /*0198*/ 	.word	0x00001280


	//   ....[11]....
        /*019c*/ 	.word	0x00001290


	//   ....[12]....
        /*01a0*/ 	.word	0x00001320


	//   ....[13]....
        /*01a4*/ 	.word	0x00001350


	//   ....[14]....
        /*01a8*/ 	.word	0x000013b0


	//   ....[15]....
        /*01ac*/ 	.word	0x000013e0


	//   ....[16]....
        /*01b0*/ 	.word	0x00001440


	//   ....[17]....
        /*01b4*/ 	.word	0x00001480


	//   ....[18]....
        /*01b8*/ 	.word	0x000014f0


	//   ....[19]....
        /*01bc*/ 	.word	0x00001530


	//   ....[20]....
        /*01c0*/ 	.word	0x00002960


	//   ....[21]....
        /*01c4*/ 	.word	0x00002970


	//   ....[22]....
        /*01c8*/ 	.word	0x00002a00


	//   ....[23]....
        /*01cc*/ 	.word	0x00002a30


	//   ....[24]....
        /*01d0*/ 	.word	0x00002aa0


	//   ....[25]....
        /*01d4*/ 	.word	0x00002ac0


	//   ....[26]....
        /*01d8*/ 	.word	0x00002b20


	//   ....[27]....
        /*01dc*/ 	.word	0x00002b30


	//   ....[28]....
        /*01e0*/ 	.word	0x00002b80


	//   ....[29]....
        /*01e4*/ 	.word	0x00002b90


	//   ....[30]....
        /*01e8*/ 	.word	0x00003a20


	//   ....[31]....
        /*01ec*/ 	.word	0x00003a30


	//   ....[32]....
        /*01f0*/ 	.word	0x00003ac0


	//   ....[33]....
        /*01f4*/ 	.word	0x00003b00


	//   ....[34]....
        /*01f8*/ 	.word	0x00003b80


	//   ....[35]....
        /*01fc*/ 	.word	0x00003bc0


	//   ....[36]....
        /*0200*/ 	.word	0x00003c20


	//   ....[37]....
        /*0204*/ 	.word	0x00003c50


	//   ....[38]....
        /*0208*/ 	.word	0x00003ca0


	//   ....[39]....
        /*020c*/ 	.word	0x00003cd0


	//   ....[40]....
        /*0210*/ 	.word	0x00003fb0


	//   ....[41]....
        /*0214*/ 	.word	0x00003fc0


	//   ....[42]....
        /*0218*/ 	.word	0x00004050


	//   ....[43]....
        /*021c*/ 	.word	0x00004080


	//   ....[44]....
        /*0220*/ 	.word	0x000040d0


	//   ....[45]....
        /*0224*/ 	.word	0x00004100


	//   ....[46]....
        /*0228*/ 	.word	0x00004170


	//   ....[47]....
        /*022c*/ 	.word	0x000041b0


	//   ....[48]....
        /*0230*/ 	.word	0x00004220


	//   ....[49]....
        /*0234*/ 	.word	0x00004250


	//   ....[50]....
        /*0238*/ 	.word	0x00005700


	//   ....[51]....
        /*023c*/ 	.word	0x00005710


	//   ....[52]....
        /*0240*/ 	.word	0x000057a0


	//   ....[53]....
        /*0244*/ 	.word	0x000057e0


	//   ....[54]....
        /*0248*/ 	.word	0x00005860


	//   ....[55]....
        /*024c*/ 	.word	0x000058a0


	//   ....[56]....
        /*0250*/ 	.word	0x00005900


	//   ....[57]....
        /*0254*/ 	.word	0x00005930


	//   ....[58]....
        /*0258*/ 	.word	0x00005980


	//   ....[59]....
        /*025c*/ 	.word	0x000059b0


	//----- nvinfo : EIATTR_VRC_CTA_INIT_COUNT
	.align		4
.L_93:
        /*0260*/ 	.byte	0x02, 0x4a
	.zero		1
	.zero		1


	//----- nvinfo : EIATTR_EXIT_INSTR_OFFSETS
	.align		4
        /*0264*/ 	.byte	0x04, 0x1c
        /*0266*/ 	.short	(.L_95 - .L_94)


	//   ....[0]....
.L_94:
        /*0268*/ 	.word	0x00000080


	//   ....[1]....
        /*026c*/ 	.word	0x000000c0


	//   ....[2]....
        /*0270*/ 	.word	0x00005c20


	//   ....[3]....
        /*0274*/ 	.word	0x00005ca0


	//----- nvinfo : EIATTR_MAX_THREADS
	.align		4
.L_95:
        /*0278*/ 	.byte	0x04, 0x05
        /*027a*/ 	.short	(.L_97 - .L_96)
.L_96:
        /*027c*/ 	.word	0x00000100
        /*0280*/ 	.word	0x00000001
        /*0284*/ 	.word	0x00000001


	//----- nvinfo : EIATTR_CRS_STACK_SIZE
	.align		4
.L_97:
        /*0288*/ 	.byte	0x04, 0x1e
        /*028a*/ 	.short	(.L_99 - .L_98)
.L_98:
        /*028c*/ 	.word	0x00000000


	//----- nvinfo : EIATTR_CBANK_PARAM_SIZE
	.align		4
.L_99:
        /*0290*/ 	.byte	0x03, 0x19
        /*0292*/ 	.short	0x0021


	//----- nvinfo : EIATTR_PARAM_CBANK
	.align		4
        /*0294*/ 	.byte	0x04, 0x0a
        /*0296*/ 	.short	(.L_101 - .L_100)
	.align		4
.L_100:
        /*0298*/ 	.word	index@(.nv.constant0._ZN3cub18CUB_300001_SM_10006detail6reduce28DeviceReduceSingleTileKernelINS2_10policy_hubIdyN4cuda3__47maximumIvEEE10Policy1000EPdSB_iS8_ddNS5_3std3__410__identityEEEvT0_T1_T2_T3_T4_T6_)
        /*029c*/ 	.short	0x0380
        /*029e*/ 	.short	0x0021


	//----- nvinfo : EIATTR_SW_WAR
	.align		4
.L_101:
        /*02a0*/ 	.byte	0x04, 0x36
        /*02a2*/ 	.short	(.L_103 - .L_102)
.L_102:
        /*02a4*/ 	.word	0x00000008
.L_103:


//--------------------- .nv.info._ZN3cub18CUB_300001_SM_10006detail6reduce18DeviceReduceKernelINS2_10policy_hubIdyN4cuda3__47maximumIvEEE10Policy1000EPdyS8_dNS5_3std3__410__identityEEEvT0_PT3_T1_NS0_13GridEvenShareISI_EET2_T4_ --------------------------
	.section	.nv.info._ZN3cub18CUB_300001_SM_10006detail6reduce18DeviceReduceKernelINS2_10policy_hubIdyN4cuda3__47maximumIvEEE10Policy1000EPdyS8_dNS5_3std3__410__identityEEEvT0_PT3_T1_NS0_13GridEvenShareISI_EET2_T4_,"",@"SHT_CUDA_INFO"
	.sectionflags	@""
	.align	4


	//----- nvinfo : EIATTR_CUDA_API_VERSION
	.align		4
        /*0000*/ 	.byte	0x04, 0x37
        /*0002*/ 	.short	(.L_105 - .L_104)
.L_104:
        /*0004*/ 	.word	0x00000082


	//----- nvinfo : EIATTR_KPARAM_INFO
	.align		4
.L_105:
        /*0008*/ 	.byte	0x04, 0x17
        /*000a*/ 	.short	(.L_107 - .L_106)
.L_106:
        /*000c*/ 	.word	0x00000000
        /*0010*/ 	.short	0x0005
        /*0012*/ 	.short	0x0061
        /*0014*/ 	.byte	0x00, 0xf0, 0x05, 0x00


	//----- nvinfo : EIATTR_KPARAM_INFO
	.align		4
.L_107:
        /*0018*/ 	.byte	0x04, 0x17
        /*001a*/ 	.short	(.L_109 - .L_108)
.L_108:
        /*001c*/ 	.word	0x00000000
        /*0020*/ 	.short	0x0004
        /*0022*/ 	.short	0x0060
        /*0024*/ 	.byte	0x00, 0xf0, 0x05, 0x00


	//----- nvinfo : EIATTR_KPARAM_INFO
	.align		4
.L_109:
        /*0028*/ 	.byte	0x04, 0x17
        /*002a*/ 	.short	(.L_111 - .L_110)
.L_110:
        /*002c*/ 	.word	0x00000000
        /*0030*/ 	.short	0x0003
        /*0032*/ 	.short	0x0018
        /*0034*/ 	.byte	0x00, 0xf0, 0x21, 0x01


	//----- nvinfo : EIATTR_KPARAM_INFO
	.align		4
.L_111:
        /*0038*/ 	.byte	0x04, 0x17
        /*003a*/ 	.short	(.L_113 - .L_112)
.L_112:
        /*003c*/ 	.word	0x00000000
        /*0040*/ 	.short	0x0002
        /*0042*/ 	.short	0x0010
        /*0044*/ 	.byte	0x00, 0xf0, 0x21, 0x00


	//----- nvinfo : EIATTR_KPARAM_INFO
	.align		4
.L_113:
        /*0048*/ 	.byte	0x04, 0x17
        /*004a*/ 	.short	(.L_115 - .L_114)
.L_114:
        /*004c*/ 	.word	0x00000000
        /*0050*/ 	.short	0x0001
        /*0052*/ 	.short	0x0008
        /*0054*/ 	.byte	0x00, 0xf5, 0x21, 0x00


	//----- nvinfo : EIATTR_KPARAM_INFO
	.align		4
.L_115:
        /*0058*/ 	.byte	0x04, 0x17
        /*005a*/ 	.short	(.L_117 - .L_116)
.L_116:
        /*005c*/ 	.word	0x00000000
        /*0060*/ 	.short	0x0000
        /*0062*/ 	.short	0x0000
        /*0064*/ 	.byte	0x00, 0xf5, 0x21, 0x00


	//----- nvinfo : EIATTR_SPARSE_MMA_MASK
	.align		4
.L_117:
        /*0068*/ 	.byte	0x03, 0x50
        /*006a*/ 	.short	0x0000


	//----- nvinfo : EIATTR_MAXREG_COUNT
	.align		4
        /*006c*/ 	.byte	0x03, 0x1b
        /*006e*/ 	.short	0x00ff


	//----- nvinfo : EIATTR_NUM_BARRIERS
	.align		4
        /*0070*/ 	.byte	0x02, 0x4c
        /*0072*/ 	.byte	0x01
	.zero		1


	//----- nvinfo : EIATTR_MERCURY_ISA_VERSION
	.align		4
        /*0074*/ 	.byte	0x03, 0x5f
        /*0076*/ 	.short	0x0101


	//----- nvinfo : EIATTR_COOP_GROUP_MASK_REGIDS
	.align		4
        /*0078*/ 	.byte	0x04, 0x29
        /*007a*/ 	.short	(.L_119 - .L_118)


	//   ....[0]....
.L_118:
        /*007c*/ 	.word	0xffffffff


	//   ....[1]....
        /*0080*/ 	.word	0xffffffff


	//   ....[2]....
        /*0084*/ 	.word	0xffffffff


	//   ....[3]....
        /*0088*/ 	.word	0xffffffff


	//   ....[4]....
        /*008c*/ 	.word	0xffffffff


	//   ....[5]....
        /*0090*/ 	.word	0xffffffff


	//   ....[6]....
        /*0094*/ 	.word	0xffffffff


	//   ....[7]....
        /*0098*/ 	.word	0xffffffff


	//   ....[8]....
        /*009c*/ 	.word	0xffffffff


	//   ....[9]....
        /*00a0*/ 	.word	0xffffffff


	//   ....[10]....
        /*00a4*/ 	.word	0xffffffff


	//   ....[11]....
        /*00a8*/ 	.word	0xffffffff


	//   ....[12]....
        /*00ac*/ 	.word	0xffffffff


	//   ....[13]....
        /*00b0*/ 	.word	0xffffffff


	//   ....[14]....
        /*00b4*/ 	.word	0xffffffff


	//   ....[15]....
        /*00b8*/ 	.word	0xffffffff


	//   ....[16]....
        /*00bc*/ 	.word	0xffffffff


	//   ....[17]....
        /*00c0*/ 	.word	0xffffffff


	//   ....[18]....
        /*00c4*/ 	.word	0xffffffff


	//   ....[19]....
        /*00c8*/ 	.word	0xffffffff


	//   ....[20]....
        /*00cc*/ 	.word	0xffffffff


	//   ....[21]....
        /*00d0*/ 	.word	0xffffffff


	//   ....[22]....
        /*00d4*/ 	.word	0xffffffff


	//   ....[23]....
        /*00d8*/ 	.word	0xffffffff


	//   ....[24]....
        /*00dc*/ 	.word	0xffffffff


	//   ....[25]....
        /*00e0*/ 	.word	0xffffffff


	//   ....[26]....
        /*00e4*/ 	.word	0xffffffff


	//   ....[27]....
        /*00e8*/ 	.word	0xffffffff


	//   ....[28]....
        /*00ec*/ 	.word	0xffffffff


	//   ....[29]....
        /*00f0*/ 	.word	0xffffffff


	//   ....[30]....
        /*00f4*/ 	.word	0xffffffff


	//   ....[31]....
        /*00f8*/ 	.word	0xffffffff


	//   ....[32]....
        /*00fc*/ 	.word	0xffffffff


	//   ....[33]....
        /*0100*/ 	.word	0xffffffff


	//   ....[34]....
        /*0104*/ 	.word	0xffffffff


	//   ....[35]....
        /*0108*/ 	.word	0xffffffff


	//   ....[36]....
        /*010c*/ 	.word	0xffffffff


	//   ....[37]....
        /*0110*/ 	.word	0xffffffff


	//   ....[38]....
        /*0114*/ 	.word	0xffffffff


	//   ....[39]....
        /*0118*/ 	.word	0xffffffff


	//   ....[40]....
        /*011c*/ 	.word	0xffffffff


	//   ....[41]....
        /*0120*/ 	.word	0xffffffff


	//   ....[42]....
        /*0124*/ 	.word	0xffffffff


	//   ....[43]....
        /*0128*/ 	.word	0xffffffff


	//   ....[44]....
        /*012c*/ 	.word	0xffffffff


	//   ....[45]....
        /*0130*/ 	.word	0xffffffff


	//   ....[46]....
        /*0134*/ 	.word	0xffffffff


	//   ....[47]....
        /*0138*/ 	.word	0xffffffff


	//   ....[48]....
        /*013c*/ 	.word	0xffffffff


	//   ....[49]....
        /*0140*/ 	.word	0xffffffff


	//   ....[50]....
        /*0144*/ 	.word	0xffffffff


	//   ....[51]....
        /*0148*/ 	.word	0xffffffff


	//   ....[52]....
        /*014c*/ 	.word	0xffffffff


	//   ....[53]....
        /*0150*/ 	.word	0xffffffff


	//   ....[54]....
        /*0154*/ 	.word	0xffffffff


	//   ....[55]....
        /*0158*/ 	.word	0xffffffff


	//   ....[56]....
        /*015c*/ 	.word	0xffffffff


	//   ....[57]....
        /*0160*/ 	.word	0xffffffff


	//   ....[58]....
        /*0164*/ 	.word	0xffffffff


	//   ....[59]....
        /*0168*/ 	.word	0xffffffff


	//----- nvinfo : EIATTR_COOP_GROUP_INSTR_OFFSETS
	.align		4
.L_119:
        /*016c*/ 	.byte	0x04, 0x28
        /*016e*/ 	.short	(.L_121 - .L_120)


	//   ....[0]....
.L_120:
        /*0170*/ 	.word	0x00000eb0


	//   ....[1]....
        /*0174*/ 	.word	0x00000ec0


	//   ....[2]....
        /*0178*/ 	.word	0x00000f50


	//   ....[3]....
        /*017c*/ 	.word	0x00000f80


	//   ....[4]....
        /*0180*/ 	.word	0x00000ff0


	//   ....[5]....
        /*0184*/ 	.word	0x00001010


	//   ....[6]....
        /*0188*/ 	.word	0x00001070


	//   ....[7]....
        /*018c*/ 	.word	0x00001080


	//   ....[8]....
        /*0190*/ 	.word	0x000010d0


	//   ....[9]....
        /*0194*/ 	.word	0x000010e0


	//   ....[10]....
        /*0198*/ 	.word	0x000013c0


	//   ....[11]....
        /*019c*/ 	.word	0x000013d0


	//   ....[12]....
        /*01a0*/ 	.word	0x00001460


	//   ....[13]....
        /*01a4*/ 	.word	0x00001480


	//   ....[14]....
        /*01a8*/ 	.word	0x000014e0


	//   ....[15]....
        /*01ac*/ 	.word	0x00001500


	//   ....[16]....
        /*01b0*/ 	.word	0x00001560


	//   ....[17]....
        /*01b4*/ 	.word	0x00001590


	//   ....[18]....
        /*01b8*/ 	.word	0x00001610


	//   ....[19]....
        /*01bc*/ 	.word	0x00001630


	//   ....[20]....
        /*01c0*/ 	.word	0x00002c70


	//   ....[21]....
        /*01c4*/ 	.word	0x00002c80


	//   ....[22]....
        /*01c8*/ 	.word	0x00002d20


	//   ....[23]....
        /*01cc*/ 	.word	0x00002d50


	//   ....[24]....
        /*01d0*/ 	.word	0x00002db0


	//   ....[25]....
        /*01d4*/ 	.word	0x00002de0


	//   ....[26]....
        /*01d8*/ 	.word	0x00002e30


	//   ....[27]....
        /*01dc*/ 	.word	0x00002e50


	//   ....[28]....
        /*01e0*/ 	.word	0x00002ea0


	//   ....[29]....
        /*01e4*/ 	.word	0x00002ec0


	//   ....[30]....
        /*01e8*/ 	.word	0x00003f90


	//   ....[31]....
        /*01ec*/ 	.word	0x00003fa0


	//   ....[32]....
        /*01f0*/ 	.word	0x00004030


	//   ....[33]....
        /*01f4*/ 	.word	0x00004060


	//   ....[34]....
        /*01f8*/ 	.word	0x000040d0


	//   ....[35]....
        /*01fc*/ 	.word	0x000040f0


	//   ....[36]....
        /*0200*/ 	.word	0x00004150


	//   ....[37]....
        /*0204*/ 	.word	0x00004160


	//   ....[38]....
        /*0208*/ 	.word	0x000041b0


	//   ....[39]....
        /*020c*/ 	.word	0x000041c0


	//   ....[40]....
        /*0210*/ 	.word	0x000044a0


	//   ....[41]....
        /*0214*/ 	.word	0x000044b0


	//   ....[42]....
        /*0218*/ 	.word	0x00004540


	//   ....[43]....
        /*021c*/ 	.word	0x00004560


	//   ....[44]....
        /*0220*/ 	.word	0x000045c0


	//   ....[45]....
        /*0224*/ 	.word	0x000045e0


	//   ....[46]....
        /*0228*/ 	.word	0x00004640


	//   ....[47]....
        /*022c*/ 	.word	0x00004680


	//   ....[48]....
        /*0230*/ 	.word	0x00004700


	//   ....[49]....
        /*0234*/ 	.word	0x00004720


	//   ....[50]....
        /*0238*/ 	.word	0x00005db0


	//   ....[51]....
        /*023c*/ 	.word	0x00005dc0


	//   ....[52]....
        /*0240*/ 	.word	0x00005e60


	//   ....[53]....
        /*0244*/ 	.word	0x00005e90


	//   ....[54]....
        /*0248*/ 	.word	0x00005ef0


	//   ....[55]....
        /*024c*/ 	.word	0x00005f20


	//   ....[56]....
        /*0250*/ 	.word	0x00005f70


	//   ....[57]....
        /*0254*/ 	.word	0x00005f90


	//   ....[58]....
        /*0258*/ 	.word	0x00005fe0


	//   ....[59]....
        /*025c*/ 	.word	0x00006000


	//----- nvinfo : EIATTR_VRC_CTA_INIT_COUNT
	.align		4
.L_121:
        /*0260*/ 	.byte	0x02, 0x4a
	.zero		1
	.zero		1


	//----- nvinfo : EIATTR_EXIT_INSTR_OFFSETS
	.align		4
        /*0264*/ 	.byte	0x04, 0x1c
        /*0266*/ 	.short	(.L_123 - .L_122)


	//   ....[0]....
.L_122:
        /*0268*/ 	.word	0x000062c0


	//   ....[1]....
        /*026c*/ 	.word	0x00006320


	//----- nvinfo : EIATTR_MAX_THREADS
	.align		4
.L_123:
        /*0270*/ 	.byte	0x04, 0x05
        /*0272*/ 	.short	(.L_125 - .L_124)
.L_124:
        /*0274*/ 	.word	0x00000100
        /*0278*/ 	.word	0x00000001
        /*027c*/ 	.word	0x00000001


	//----- nvinfo : EIATTR_CRS_STACK_SIZE
	.align		4
.L_125:
        /*0280*/ 	.byte	0x04, 0x1e
        /*0282*/ 	.short	(.L_127 - .L_126)
.L_126:
        /*0284*/ 	.word	0x00000000


	//----- nvinfo : EIATTR_CBANK_PARAM_SIZE
	.align		4
.L_127:
        /*0288*/ 	.byte	0x03, 0x19
        /*028a*/ 	.short	0x0062


	//----- nvinfo : EIATTR_PARAM_CBANK
	.align		4
        /*028c*/ 	.byte	0x04, 0x0a
        /*028e*/ 	.short	(.L_129 - .L_128)
	.align		4
.L_128:
        /*0290*/ 	.word	index@(.nv.constant0._ZN3cub18CUB_300001_SM_10006detail6reduce18DeviceReduceKernelINS2_10policy_hubIdyN4cuda3__47maximumIvEEE10Policy1000EPdyS8_dNS5_3std3__410__identityEEEvT0_PT3_T1_NS0_13GridEvenShareISI_EET2_T4_)
        /*0294*/ 	.short	0x0380
        /*0296*/ 	.short	0x0062


	//----- nvinfo : EIATTR_SW_WAR
	.align		4
.L_129:
        /*0298*/ 	.byte	0x04, 0x36
        /*029a*/ 	.short	(.L_131 - .L_130)
.L_130:
        /*029c*/ 	.word	0x00000008
.L_131:


//--------------------- .nv.info._ZN3cub18CUB_300001_SM_10006detail6reduce28DeviceReduceSingleTileKernelINS2_10policy_hubIdyN4cuda3__47maximumIvEEE10Policy1000EPdSB_yS8_ddNS5_3std3__410__identityEEEvT0_T1_T2_T3_T4_T6_ --------------------------
	.section	.nv.info._ZN3cub18CUB_300001_SM_10006detail6reduce28DeviceReduceSingleTileKernelINS2_10policy_hubIdyN4cuda3__47maximumIvEEE10Policy1000EPdSB_yS8_ddNS5_3std3__410__identityEEEvT0_T1_T2_T3_T4_T6_,"",@"SHT_CUDA_INFO"
	.sectionflags	@""
	.align	4


	//----- nvinfo : EIATTR_CUDA_API_VERSION
	.align		4
        /*0000*/ 	.byte	0x04, 0x37
        /*0002*/ 	.short	(.L_133 - .L_132)
.L_132:
        /*0004*/ 	.word	0x00000082


	//----- nvinfo : EIATTR_KPARAM_INFO
	.align		4
.L_133:
        /*0008*/ 	.byte	0x04, 0x17
        /*000a*/ 	.short	(.L_135 - .L_134)
.L_134:
        /*000c*/ 	.word	0x00000000
        /*0010*/ 	.short	0x0005
        /*0012*/ 	.short	0x0028
        /*0014*/ 	.byte	0x00, 0xf0, 0x05, 0x00


	//----- nvinfo : EIATTR_KPARAM_INFO
	.align		4
.L_135:
        /*0018*/ 	.byte	0x04, 0x17
        /*001a*/ 	.short	(.L_137 - .L_136)
.L_136:
        /*001c*/ 	.word	0x00000000
        /*0020*/ 	.short	0x0004
        /*0022*/ 	.short	0x0020
        /*0024*/ 	.byte	0x00, 0xf0, 0x21, 0x00


	//----- nvinfo : EIATTR_KPARAM_INFO
	.align		4
.L_137:
        /*0028*/ 	.byte	0x04, 0x17
        /*002a*/ 	.short	(.L_139 - .L_138)
.L_138:
        /*002c*/ 	.word	0x00000000
        /*0030*/ 	.short	0x0003
        /*0032*/ 	.short	0x0018
        /*0034*/ 	.byte	0x00, 0xf0, 0x05, 0x00


	//----- nvinfo : EIATTR_KPARAM_INFO
	.align		4
.L_139:
        /*0038*/ 	.byte	0x04, 0x17
        /*003a*/ 	.short	(.L_141 - .L_140)
.L_140:
        /*003c*/ 	.word	0x00000000
        /*0040*/ 	.short	0x0002
        /*0042*/ 	.short	0x0010
        /*0044*/ 	.byte	0x00, 0xf0, 0x21, 0x00


	//----- nvinfo : EIATTR_KPARAM_INFO
	.align		4
.L_141:
        /*0048*/ 	.byte	0x04, 0x17
        /*004a*/ 	.short	(.L_143 - .L_142)
.L_142:
        /*004c*/ 	.word	0x00000000
        /*0050*/ 	.short	0x0001
        /*0052*/ 	.short	0x0008
        /*0054*/ 	.byte	0x00, 0xf5, 0x21, 0x00


	//----- nvinfo : EIATTR_KPARAM_INFO
	.align		4
.L_143:
        /*0058*/ 	.byte	0x04, 0x17
        /*005a*/ 	.short	(.L_145 - .L_144)
.L_144:
        /*005c*/ 	.word	0x00000000
        /*0060*/ 	.short	0x0000
        /*0062*/ 	.short	0x0000
        /*0064*/ 	.byte	0x00, 0xf5, 0x21, 0x00


	//----- nvinfo : EIATTR_SPARSE_MMA_MASK
	.align		4
.L_145:
        /*0068*/ 	.byte	0x03, 0x50
        /*006a*/ 	.short	0x0000


	//----- nvinfo : EIATTR_MAXREG_COUNT
	.align		4
        /*006c*/ 	.byte	0x03, 0x1b
        /*006e*/ 	.short	0x00ff


	//----- nvinfo : EIATTR_NUM_BARRIERS
	.align		4
        /*0070*/ 	.byte	0x02, 0x4c
        /*0072*/ 	.byte	0x01
	.zero		1


	//----- nvinfo : EIATTR_MERCURY_ISA_VERSION
	.align		4
        /*0074*/ 	.byte	0x03, 0x5f
        /*0076*/ 	.short	0x0101


	//----- nvinfo : EIATTR_COOP_GROUP_MASK_REGIDS
	.align		4
        /*0078*/ 	.byte	0x04, 0x29
        /*007a*/ 	.short	(.L_147 - .L_146)


	//   ....[0]....
.L_146:
        /*007c*/ 	.word	0xffffffff


	//   ....[1]....
        /*0080*/ 	.word	0xffffffff


	//   ....[2]....
        /*0084*/ 	.word	0xffffffff


	//   ....[3]....
        /*0088*/ 	.word	0xffffffff


	//   ....[4]....
        /*008c*/ 	.word	0xffffffff


	//   ....[5]....
        /*0090*/ 	.word	0xffffffff


	//   ....[6]....
        /*0094*/ 	.word	0xffffffff


	//   ....[7]....
        /*0098*/ 	.word	0xffffffff


	//   ....[8]....
        /*009c*/ 	.word	0xffffffff


	//   ....[9]....
        /*00a0*/ 	.word	0xffffffff


	//   ....[10]....
        /*00a4*/ 	.word	0xffffffff


	//   ....[11]....
        /*00a8*/ 	.word	0xffffffff


	//   ....[12]....
        /*00ac*/ 	.word	0xffffffff


	//   ....[13]....
        /*00b0*/ 	.word	0xffffffff


	//   ....[14]....
        /*00b4*/ 	.word	0xffffffff


	//   ....[15]....
        /*00b8*/ 	.word	0xffffffff


	//   ....[16]....
        /*00bc*/ 	.word	0xffffffff


	//   ....[17]....
        /*00c0*/ 	.word	0xffffffff


	//   ....[18]....
        /*00c4*/ 	.word	0xffffffff


	//   ....[19]....
        /*00c8*/ 	.word	0xffffffff


	//   ....[20]....
        /*00cc*/ 	.word	0xffffffff


	//   ....[21]....
        /*00d0*/ 	.word	0xffffffff


	//   ....[22]....
        /*00d4*/ 	.word	0xffffffff


	//   ....[23]....
        /*00d8*/ 	.word	0xffffffff


	//   ....[24]....
        /*00dc*/ 	.word	0xffffffff


	//   ....[25]....
        /*00e0*/ 	.word	0xffffffff


	//   ....[26]....
        /*00e4*/ 	.word	0xffffffff


	//   ....[27]....
        /*00e8*/ 	.word	0xffffffff


	//   ....[28]....
        /*00ec*/ 	.word	0xffffffff


	//   ....[29]....
        /*00f0*/ 	.word	0xffffffff


	//   ....[30]....
        /*00f4*/ 	.word	0xffffffff


	//   ....[31]....
        /*00f8*/ 	.word	0xffffffff


	//   ....[32]....
        /*00fc*/ 	.word	0xffffffff


	//   ....[33]....
        /*0100*/ 	.word	0xffffffff


	//   ....[34]....
        /*0104*/ 	.word	0xffffffff


	//   ....[35]....
        /*0108*/ 	.word	0xffffffff


	//   ....[36]....
        /*010c*/ 	.word	0xffffffff


	//   ....[37]....
        /*0110*/ 	.word	0xffffffff


	//   ....[38]....
        /*0114*/ 	.word	0xffffffff


	//   ....[39]....
        /*0118*/ 	.word	0xffffffff


	//   ....[40]....
        /*011c*/ 	.word	0xffffffff


	//   ....[41]....
        /*0120*/ 	.word	0xffffffff


	//   ....[42]....
        /*0124*/ 	.word	0xffffffff


	//   ....[43]....
        /*0128*/ 	.word	0xffffffff


	//   ....[44]....
        /*012c*/ 	.word	0xffffffff


	//   ....[45]....
        /*0130*/ 	.word	0xffffffff


	//   ....[46]....
        /*0134*/ 	.word	0xffffffff


	//   ....[47]....
        /*0138*/ 	.word	0xffffffff


	//   ....[48]....
        /*013c*/ 	.word	0xffffffff


	//   ....[49]....
        /*0140*/ 	.word	0xffffffff


	//   ....[50]....
        /*0144*/ 	.word	0xffffffff


	//   ....[51]....
        /*0148*/ 	.word	0xffffffff


	//   ....[52]....
        /*014c*/ 	.word	0xffffffff


	//   ....[53]....
        /*0150*/ 	.word	0xffffffff


	//   ....[54]....
        /*0154*/ 	.word	0xffffffff


	//   ....[55]....
        /*0158*/ 	.word	0xffffffff


	//   ....[56]....
        /*015c*/ 	.word	0xffffffff


	//   ....[57]....
        /*0160*/ 	.word	0xffffffff


	//   ....[58]....
        /*0164*/ 	.word	0xffffffff


	//   ....[59]....
        /*0168*/ 	.word	0xffffffff


	//----- nvinfo : EIATTR_COOP_GROUP_INSTR_OFFSETS
	.align		4
.L_147:
        /*016c*/ 	.byte	0x04, 0x28
        /*016e*/ 	.short	(.L_149 - .L_148)


	//   ....[0]....
.L_148:
        /*0170*/ 	.word	0x00000d70


	//   ....[1]....
        /*0174*/ 	.word	0x00000d80


	//   ....[2]....
        /*0178*/ 	.word	0x00000e10


	//   ....[3]....
        /*017c*/ 	.word	0x00000e50


	//   ....[4]....
        /*0180*/ 	.word	0x00000ed0


	//   ....[5]....
        /*0184*/ 	.word	0x00000f10


	//   ....[6]....
        /*0188*/ 	.word	0x00000f70


	//   ....[7]....
        /*018c*/ 	.word	0x00000fa0


	//   ....[8]....
        /*0190*/ 	.word	0x00000fe0


	//   ....[9]....
        /*0194*/ 	.word	0x00001010


	//   ....[10]....
        /*0198*/ 	.word	0x00001300


	//   ....[11]....
        /*019c*/ 	.word	0x00001310


	//   ....[12]....
        /*01a0*/ 	.word	0x000013a0


	//   ....[13]....
        /*01a4*/ 	.word	0x000013d0


	//   ....[14]....
        /*01a8*/ 	.word	0x00001420


	//   ....[15]....
        /*01ac*/ 	.word	0x00001450


	//   ....[16]....
        /*01b0*/ 	.word	0x000014c0


	//   ....[17]....
        /*01b4*/ 	.word	0x00001500


	//   ....[18]....
        /*01b8*/ 	.word	0x00001570


	//   ....[19]....
        /*01bc*/ 	.word	0x000015a0


	//   ....[20]....
        /*01c0*/ 	.word	0x00002a40


	//   ....[21]....
        /*01c4*/ 	.word	0x00002a50


	//   ....[22]....
        /*01c8*/ 	.word	0x00002ae0


	//   ....[23]....
        /*01cc*/ 	.word	0x00002b10


	//   ....[24]....
        /*01d0*/ 	.word	0x00002b80


	//   ....[25]....
        /*01d4*/ 	.word	0x00002ba0


	//   ....[26]....
        /*01d8*/ 	.word	0x00002c00


	//   ....[27]....
        /*01dc*/ 	.word	0x00002c10


	//   ....[28]....
        /*01e0*/ 	.word	0x00002c50


	//   ....[29]....
        /*01e4*/ 	.word	0x00002c60


	//   ....[30]....
        /*01e8*/ 	.word	0x00003b40


	//   ....[31]....
        /*01ec*/ 	.word	0x00003b50


	//   ....[32]....
        /*01f0*/ 	.word	0x00003be0


	//   ....[33]....
        /*01f4*/ 	.word	0x00003c20


	//   ....[34]....
        /*01f8*/ 	.word	0x00003ca0


	//   ....[35]....
        /*01fc*/ 	.word	0x00003ce0


	//   ....[36]....
        /*0200*/ 	.word	0x00003d40


	//   ....[37]....
        /*0204*/ 	.word	0x00003d70


	//   ....[38]....
        /*0208*/ 	.word	0x00003db0


	//   ....[39]....
        /*020c*/ 	.word	0x00003de0


	//   ....[40]....
        /*0210*/ 	.word	0x000040f0


	//   ....[41]....
        /*0214*/ 	.word	0x00004100


	//   ....[42]....
        /*0218*/ 	.word	0x00004190


	//   ....[43]....
        /*021c*/ 	.word	0x000041c0


	//   ....[44]....
        /*0220*/ 	.word	0x00004210


	//   ....[45]....
        /*0224*/ 	.word	0x00004240


	//   ....[46]....
        /*0228*/ 	.word	0x000042b0


	//   ....[47]....
        /*022c*/ 	.word	0x000042f0


	//   ....[48]....
        /*0230*/ 	.word	0x00004360


	//   ....[49]....
        /*0234*/ 	.word	0x00004390


	//   ....[50]....
        /*0238*/ 	.word	0x000058a0


	//   ....[51]....
        /*023c*/ 	.word	0x000058b0


	//   ....[52]....
        /*0240*/ 	.word	0x00005940


	//   ....[53]....
        /*0244*/ 	.word	0x00005980


	//   ....[54]....
        /*0248*/ 	.word	0x00005a00


	//   ....[55]....
        /*024c*/ 	.word	0x00005a40


	//   ....[56]....
        /*0250*/ 	.word	0x00005aa0


	//   ....[57]....
        /*0254*/ 	.word	0x00005ad0


	//   ....[58]....
        /*0258*/ 	.word	0x00005b10


	//   ....[59]....
        /*025c*/ 	.word	0x00005b40


	//----- nvinfo : EIATTR_VRC_CTA_INIT_COUNT
	.align		4
.L_149:
        /*0260*/ 	.byte	0x02, 0x4a
	.zero		1
	.zero		1


	//----- nvinfo : EIATTR_EXIT_INSTR_OFFSETS
	.align		4
        /*0264*/ 	.byte	0x04, 0x1c
        /*0266*/ 	.short	(.L_151 - .L_150)


	//   ....[0]....
.L_150:
        /*0268*/ 	.word	0x000000a0


	//   ....[1]....
        /*026c*/ 	.word	0x000000e0


	//   ....[2]....
        /*0270*/ 	.word	0x00005de0


	//   ....[3]....
        /*0274*/ 	.word	0x00005e60


	//----- nvinfo : EIATTR_MAX_THREADS
	.align		4
.L_151:
        /*0278*/ 	.byte	0x04, 0x05
        /*027a*/ 	.short	(.L_153 - .L_152)
.L_152:
        /*027c*/ 	.word	0x00000100
        /*0280*/ 	.word	0x00000001
        /*0284*/ 	.word	0x00000001


	//----- nvinfo : EIATTR_CRS_STACK_SIZE
	.align		4
.L_153:
        /*0288*/ 	.byte	0x04, 0x1e
        /*028a*/ 	.short	(.L_155 - .L_154)
.L_154:
        /*028c*/ 	.word	0x00000000


	//----- nvinfo : EIATTR_CBANK_PARAM_SIZE
	.align		4
.L_155:
        /*0290*/ 	.byte	0x03, 0x19
        /*0292*/ 	.short	0x0029


	//----- nvinfo : EIATTR_PARAM_CBANK
	.align		4
        /*0294*/ 	.byte	0x04, 0x0a
        /*0296*/ 	.short	(.L_157 - .L_156)
	.align		4
.L_156:
        /*0298*/ 	.word	index@(.nv.constant0._ZN3cub18CUB_300001_SM_10006detail6reduce28DeviceReduceSingleTileKernelINS2_10policy_hubIdyN4cuda3__47maximumIvEEE10Policy1000EPdSB_yS8_ddNS5_3std3__410__identityEEEvT0_T1_T2_T3_T4_T6_)
        /*029c*/ 	.short	0x0380
        /*029e*/ 	.short	0x0029


	//----- nvinfo : EIATTR_SW_WAR
	.align		4
.L_157:
        /*02a0*/ 	.byte	0x04, 0x36
        /*02a2*/ 	.short	(.L_159 - .L_158)
.L_158:
        /*02a4*/ 	.word	0x00000008
.L_159:


//--------------------- .nv.info._ZN3cub18CUB_300001_SM_10006detail11EmptyKernelIvEEvv --------------------------
	.section	.nv.info._ZN3cub18CUB_300001_SM_10006detail11EmptyKernelIvEEvv,"",@"SHT_CUDA_INFO"
	.sectionflags	@""
	.align	4


	//----- nvinfo : EIATTR_CUDA_API_VERSION
	.align		4
        /*0000*/ 	.byte	0x04, 0x37
        /*0002*/ 	.short	(.L_161 - .L_160)
.L_160:
        /*0004*/ 	.word	0x00000082


	//----- nvinfo : EIATTR_SPARSE_MMA_MASK
	.align		4
.L_161:
        /*0008*/ 	.byte	0x03, 0x50
        /*000a*/ 	.short	0x0000


	//----- nvinfo : EIATTR_MAXREG_COUNT
	.align		4
        /*000c*/ 	.byte	0x03, 0x1b
        /*000e*/ 	.short	0x00ff


	//----- nvinfo : EIATTR_MERCURY_ISA_VERSION
	.align		4
        /*0010*/ 	.byte	0x03, 0x5f
        /*0012*/ 	.short	0x0101


	//----- nvinfo : EIATTR_VRC_CTA_INIT_COUNT
	.align		4
        /*0014*/ 	.byte	0x02, 0x4a
	.zero		1
	.zero		1


	//----- nvinfo : EIATTR_EXIT_INSTR_OFFSETS
	.align		4
        /*0018*/ 	.byte	0x04, 0x1c
        /*001a*/ 	.short	(.L_163 - .L_162)


	//   ....[0]....
.L_162:
        /*001c*/ 	.word	0x00000010


	//----- nvinfo : EIATTR_SW_WAR
	.align		4
.L_163:
        /*0020*/ 	.byte	0x04, 0x36
        /*0022*/ 	.short	(.L_165 - .L_164)
.L_164:
        /*0024*/ 	.word	0x00000008
.L_165:


//--------------------- .nv.info._Z14getErrorMatrixPdS_S_ --------------------------
	.section	.nv.info._Z14getErrorMatrixPdS_S_,"",@"SHT_CUDA_INFO"
	.sectionflags	@""
	.align	4


	//----- nvinfo : EIATTR_CUDA_API_VERSION
	.align		4
        /*0000*/ 	.byte	0x04, 0x37
        /*0002*/ 	.short	(.L_167 - .L_166)
.L_166:
        /*0004*/ 	.word	0x00000082


	//----- nvinfo : EIATTR_KPARAM_INFO
	.align		4
.L_167:
        /*0008*/ 	.byte	0x04, 0x17
        /*000a*/ 	.short	(.L_169 - .L_168)
.L_168:
        /*000c*/ 	.word	0x00000000
        /*0010*/ 	.short	0x0002
        /*0012*/ 	.short	0x0010
        /*0014*/ 	.byte	0x00, 0xf5, 0x21, 0x00


	//----- nvinfo : EIATTR_KPARAM_INFO
	.align		4
.L_169:
        /*0018*/ 	.byte	0x04, 0x17
        /*001a*/ 	.short	(.L_171 - .L_170)
.L_170:
        /*001c*/ 	.word	0x00000000
        /*0020*/ 	.short	0x0001
        /*0022*/ 	.short	0x0008
        /*0024*/ 	.byte	0x00, 0xf5, 0x21, 0x00


	//----- nvinfo : EIATTR_KPARAM_INFO
	.align		4
.L_171:
        /*0028*/ 	.byte	0x04, 0x17
        /*002a*/ 	.short	(.L_173 - .L_172)
.L_172:
        /*002c*/ 	.word	0x00000000
        /*0030*/ 	.short	0x0000
        /*0032*/ 	.short	0x0000
        /*0034*/ 	.byte	0x00, 0xf5, 0x21, 0x00


	//----- nvinfo : EIATTR_SPARSE_MMA_MASK
	.align		4
.L_173:
        /*0038*/ 	.byte	0x03, 0x50
        /*003a*/ 	.short	0x0000


	//----- nvinfo : EIATTR_MAXREG_COUNT
	.align		4
        /*003c*/ 	.byte	0x03, 0x1b
        /*003e*/ 	.short	0x00ff


	//----- nvinfo : EIATTR_MERCURY_ISA_VERSION
	.align		4
        /*0040*/ 	.byte	0x03, 0x5f
        /*0042*/ 	.short	0x0101


	//----- nvinfo : EIATTR_VRC_CTA_INIT_COUNT
	.align		4
        /*0044*/ 	.byte	0x02, 0x4a
	.zero		1
	.zero		1


	//----- nvinfo : EIATTR_EXIT_INSTR_OFFSETS
	.align		4
        /*0048*/ 	.byte	0x04, 0x1c
        /*004a*/ 	.short	(.L_175 - .L_174)


	//   ....[0]....
.L_174:
        /*004c*/ 	.word	0x00000070


	//   ....[1]....
        /*0050*/ 	.word	0x00000140


	//----- nvinfo : EIATTR_CBANK_PARAM_SIZE
	.align		4
.L_175:
        /*0054*/ 	.byte	0x03, 0x19
        /*0056*/ 	.short	0x0018


	//----- nvinfo : EIATTR_PARAM_CBANK
	.align		4
        /*0058*/ 	.byte	0x04, 0x0a
        /*005a*/ 	.short	(.L_177 - .L_176)
	.align		4
.L_176:
        /*005c*/ 	.word	index@(.nv.constant0._Z14getErrorMatrixPdS_S_)
        /*0060*/ 	.short	0x0380
        /*0062*/ 	.short	0x0018


	//----- nvinfo : EIATTR_SW_WAR
	.align		4
.L_177:
        /*0064*/ 	.byte	0x04, 0x36
        /*0066*/ 	.short	(.L_179 - .L_178)
.L_178:
        /*0068*/ 	.word	0x00000008
.L_179:


//--------------------- .nv.info._Z15calculateMatrixPdS_m --------------------------
	.section	.nv.info._Z15calculateMatrixPdS_m,"",@"SHT_CUDA_INFO"
	.sectionflags	@""
	.align	4


	//----- nvinfo : EIATTR_CUDA_API_VERSION
	.align		4
        /*0000*/ 	.byte	0x04, 0x37
        /*0002*/ 	.short	(.L_181 - .L_180)
.L_180:
        /*0004*/ 	.word	0x00000082


	//----- nvinfo : EIATTR_KPARAM_INFO
	.align		4
.L_181:
        /*0008*/ 	.byte	0x04, 0x17
        /*000a*/ 	.short	(.L_183 - .L_182)
.L_182:
        /*000c*/ 	.word	0x00000000
        /*0010*/ 	.short	0x0002
        /*0012*/ 	.short	0x0010
        /*0014*/ 	.byte	0x00, 0xf0, 0x21, 0x00


	//----- nvinfo : EIATTR_KPARAM_INFO
	.align		4
.L_183:
        /*0018*/ 	.byte	0x04, 0x17
        /*001a*/ 	.short	(.L_185 - .L_184)
.L_184:
        /*001c*/ 	.word	0x00000000
        /*0020*/ 	.short	0x0001
        /*0022*/ 	.short	0x0008
        /*0024*/ 	.byte	0x00, 0xf5, 0x21, 0x00


	//----- nvinfo : EIATTR_KPARAM_INFO
	.align		4
.L_185:
        /*0028*/ 	.byte	0x04, 0x17
        /*002a*/ 	.short	(.L_187 - .L_186)
.L_186:
        /*002c*/ 	.word	0x00000000
        /*0030*/ 	.short	0x0000
        /*0032*/ 	.short	0x0000
        /*0034*/ 	.byte	0x00, 0xf5, 0x21, 0x00


	//----- nvinfo : EIATTR_SPARSE_MMA_MASK
	.align		4
.L_187:
        /*0038*/ 	.byte	0x03, 0x50
        /*003a*/ 	.short	0x0000


	//----- nvinfo : EIATTR_MAXREG_COUNT
	.align		4
        /*003c*/ 	.byte	0x03, 0x1b
        /*003e*/ 	.short	0x00ff


	//----- nvinfo : EIATTR_MERCURY_ISA_VERSION
	.align		4
        /*0040*/ 	.byte	0x03, 0x5f
        /*0042*/ 	.short	0x0101


	//----- nvinfo : EIATTR_VRC_CTA_INIT_COUNT
	.align		4
        /*0044*/ 	.byte	0x02, 0x4a
	.zero		1
	.zero		1


	//----- nvinfo : EIATTR_EXIT_INSTR_OFFSETS
	.align		4
        /*0048*/ 	.byte	0x04, 0x1c
        /*004a*/ 	.short	(.L_189 - .L_188)


	//   ....[0]....
.L_188:
        /*004c*/ 	.word	0x00000050


	//   ....[1]....
        /*0050*/ 	.word	0x00000250


	//----- nvinfo : EIATTR_CBANK_PARAM_SIZE
	.align		4
.L_189:
        /*0054*/ 	.byte	0x03, 0x19
        /*0056*/ 	.short	0x0018


	//----- nvinfo : EIATTR_PARAM_CBANK
	.align		4
        /*0058*/ 	.byte	0x04, 0x0a
        /*005a*/ 	.short	(.L_191 - .L_190)
	.align		4
.L_190:
        /*005c*/ 	.word	index@(.nv.constant0._Z15calculateMatrixPdS_m)
        /*0060*/ 	.short	0x0380
        /*0062*/ 	.short	0x0018


	//----- nvinfo : EIATTR_SW_WAR
	.align		4
.L_191:
        /*0064*/ 	.byte	0x04, 0x36
        /*0066*/ 	.short	(.L_193 - .L_192)
.L_192:
        /*0068*/ 	.word	0x00000008
.L_193:


//--------------------- .nv.callgraph             --------------------------
	.section	.nv.callgraph,"",@"SHT_CUDA_CALLGRAPH"
	.align	4
	.sectionentsize	8
	.align		4
        /*0000*/ 	.word	0x00000000
	.align		4
        /*0004*/ 	.word	0xffffffff
	.align		4
        /*0008*/ 	.word	0x00000000
	.align		4
        /*000c*/ 	.word	0xfffffffe
	.align		4
        /*0010*/ 	.word	0x00000000
	.align		4
        /*0014*/ 	.word	0xfffffffd
	.align		4
        /*0018*/ 	.word	0x00000000
	.align		4
        /*001c*/ 	.word	0xfffffffc


//--------------------- .nv.constant4             --------------------------
	.section	.nv.constant4,"a",@progbits
	.align	8
	.align		8
.nv.constant4:
        /*0000*/ 	.dword	_ZN34_INTERNAL_4dcc5741_4_k_cu_7cbe66bf4cuda3std3__45__cpo5beginE
	.align		8
        /*0008*/ 	.dword	_ZN34_INTERNAL_4dcc5741_4_k_cu_7cbe66bf4cuda3std3__45__cpo3endE
	.align		8
        /*0010*/ 	.dword	_ZN34_INTERNAL_4dcc5741_4_k_cu_7cbe66bf4cuda3std3__45__cpo6cbeginE
	.align		8
        /*0018*/ 	.dword	_ZN34_INTERNAL_4dcc5741_4_k_cu_7cbe66bf4cuda3std3__45__cpo4cendE
	.align		8
        /*0020*/ 	.dword	_ZN34_INTERNAL_4dcc5741_4_k_cu_7cbe66bf4cuda3std3__45__cpo6rbeginE
	.align		8
        /*0028*/ 	.dword	_ZN34_INTERNAL_4dcc5741_4_k_cu_7cbe66bf4cuda3std3__45__cpo4rendE
	.align		8
        /*0030*/ 	.dword	_ZN34_INTERNAL_4dcc5741_4_k_cu_7cbe66bf4cuda3std3__45__cpo7crbeginE
	.align		8
        /*0038*/ 	.dword	_ZN34_INTERNAL_4dcc5741_4_k_cu_7cbe66bf4cuda3std3__45__cpo5crendE
	.align		8
        /*0040*/ 	.dword	_ZN34_INTERNAL_4dcc5741_4_k_cu_7cbe66bf4cuda3std3__436_GLOBAL__N__4dcc5741_4_k_cu_7cbe66bf6ignoreE
	.align		8
        /*0048*/ 	.dword	_ZN34_INTERNAL_4dcc5741_4_k_cu_7cbe66bf4cuda3std3__419piecewise_constructE
	.align		8
        /*0050*/ 	.dword	_ZN34_INTERNAL_4dcc5741_4_k_cu_7cbe66bf4cuda3std3__48in_placeE
	.align		8
        /*0058*/ 	.dword	_ZN34_INTERNAL_4dcc5741_4_k_cu_7cbe66bf4cuda3std3__420unreachable_sentinelE
	.align		8
        /*0060*/ 	.dword	_ZN34_INTERNAL_4dcc5741_4_k_cu_7cbe66bf4cuda3std3__47nulloptE
	.align		8
        /*0068*/ 	.dword	_ZN34_INTERNAL_4dcc5741_4_k_cu_7cbe66bf4cuda3std3__48unexpectE
	.align		8
        /*0070*/ 	.dword	_ZN34_INTERNAL_4dcc5741_4_k_cu_7cbe66bf4cuda3std6ranges3__45__cpo4swapE
	.align		8
        /*0078*/ 	.dword	_ZN34_INTERNAL_4dcc5741_4_k_cu_7cbe66bf4cuda3std6ranges3__45__cpo9iter_moveE
	.align		8
        /*0080*/ 	.dword	_ZN34_INTERNAL_4dcc5741_4_k_cu_7cbe66bf4cuda3std6ranges3__45__cpo5beginE
	.align		8
        /*0088*/ 	.dword	_ZN34_INTERNAL_4dcc5741_4_k_cu_7cbe66bf4cuda3std6ranges3__45__cpo3endE
	.align		8
        /*0090*/ 	.dword	_ZN34_INTERNAL_4dcc5741_4_k_cu_7cbe66bf4cuda3std6ranges3__45__cpo6cbeginE
	.align		8
        /*0098*/ 	.dword	_ZN34_INTERNAL_4dcc5741_4_k_cu_7cbe66bf4cuda3std6ranges3__45__cpo4cendE
	.align		8
        /*00a0*/ 	.dword	_ZN34_INTERNAL_4dcc5741_4_k_cu_7cbe66bf4cuda3std6ranges3__45__cpo7advanceE
	.align		8
        /*00a8*/ 	.dword	_ZN34_INTERNAL_4dcc5741_4_k_cu_7cbe66bf4cuda3std6ranges3__45__cpo9iter_swapE
	.align		8
        /*00b0*/ 	.dword	_ZN34_INTERNAL_4dcc5741_4_k_cu_7cbe66bf4cuda3std6ranges3__45__cpo4nextE
	.align		8
        /*00b8*/ 	.dword	_ZN34_INTERNAL_4dcc5741_4_k_cu_7cbe66bf4cuda3std6ranges3__45__cpo4prevE
	.align		8
        /*00c0*/ 	.dword	_ZN34_INTERNAL_4dcc5741_4_k_cu_7cbe66bf4cuda3std6ranges3__45__cpo4dataE
	.align		8
        /*00c8*/ 	.dword	_ZN34_INTERNAL_4dcc5741_4_k_cu_7cbe66bf4cuda3std6ranges3__45__cpo5cdataE
	.align		8
        /*00d0*/ 	.dword	_ZN34_INTERNAL_4dcc5741_4_k_cu_7cbe66bf4cuda3std6ranges3__45__cpo4sizeE
	.align		8
        /*00d8*/ 	.dword	_ZN34_INTERNAL_4dcc5741_4_k_cu_7cbe66bf4cuda3std6ranges3__45__cpo5ssizeE
	.align		8
        /*00e0*/ 	.dword	_ZN34_INTERNAL_4dcc5741_4_k_cu_7cbe66bf4cuda3std6ranges3__45__cpo8distanceE
	.align		8
        /*00e8*/ 	.dword	_ZN34_INTERNAL_4dcc5741_4_k_cu_7cbe66bf6thrust24THRUST_300001_SM_1000_NS6system6detail10sequential3seqE
	.align		8
        /*00f0*/ 	.dword	_ZN34_INTERNAL_4dcc5741_4_k_cu_7cbe66bf6thrust24THRUST_300001_SM_1000_NS12placeholders2_1E
	.align		8
        /*00f8*/ 	.dword	_ZN34_INTERNAL_4dcc5741_4_k_cu_7cbe66bf6thrust24THRUST_300001_SM_1000_NS12placeholders2_2E
	.align		8
        /*0100*/ 	.dword	_ZN34_INTERNAL_4dcc5741_4_k_cu_7cbe66bf6thrust24THRUST_300001_SM_1000_NS12placeholders2_3E
	.align		8
        /*0108*/ 	.dword	_ZN34_INTERNAL_4dcc5741_4_k_cu_7cbe66bf6thrust24THRUST_300001_SM_1000_NS12placeholders2_4E
	.align		8
        /*0110*/ 	.dword	_ZN34_INTERNAL_4dcc5741_4_k_cu_7cbe66bf6thrust24THRUST_300001_SM_1000_NS12placeholders2_5E
	.align		8
        /*0118*/ 	.dword	_ZN34_INTERNAL_4dcc5741_4_k_cu_7cbe66bf6thrust24THRUST_300001_SM_1000_NS12placeholders2_6E
	.align		8
        /*0120*/ 	.dword	_ZN34_INTERNAL_4dcc5741_4_k_cu_7cbe66bf6thrust24THRUST_300001_SM_1000_NS12placeholders2_7E
	.align		8
        /*0128*/ 	.dword	_ZN34_INTERNAL_4dcc5741_4_k_cu_7cbe66bf6thrust24THRUST_300001_SM_1000_NS12placeholders2_8E
	.align		8
        /*0130*/ 	.dword	_ZN34_INTERNAL_4dcc5741_4_k_cu_7cbe66bf6thrust24THRUST_300001_SM_1000_NS12placeholders2_9E
	.align		8
        /*0138*/ 	.dword	_ZN34_INTERNAL_4dcc5741_4_k_cu_7cbe66bf6thrust24THRUST_300001_SM_1000_NS12placeholders3_10E


//--------------------- .text._ZN3cub18CUB_300001_SM_10006detail6reduce28DeviceReduceSingleTileKernelINS2_10policy_hubIdyN4cuda3__47maximumIvEEE10Policy1000EPdSB_iS8_ddNS5_3std3__410__identityEEEvT0_T1_T2_T3_T4_T6_ --------------------------
	.section	.text._ZN3cub18CUB_300001_SM_10006detail6reduce28DeviceReduceSingleTileKernelINS2_10policy_hubIdyN4cuda3__47maximumIvEEE10Policy1000EPdSB_iS8_ddNS5_3std3__410__identityEEEvT0_T1_T2_T3_T4_T6_,"ax",@progbits
	.align	128
        .global         _ZN3cub18CUB_300001_SM_10006detail6reduce28DeviceReduceSingleTileKernelINS2_10policy_hubIdyN4cuda3__47maximumIvEEE10Policy1000EPdSB_iS8_ddNS5_3std3__410__identityEEEvT0_T1_T2_T3_T4_T6_
        .type           _ZN3cub18CUB_300001_SM_10006detail6reduce28DeviceReduceSingleTileKernelINS2_10policy_hubIdyN4cuda3__47maximumIvEEE10Policy1000EPdSB_iS8_ddNS5_3std3__410__identityEEEvT0_T1_T2_T3_T4_T6_,@function
        .size           _ZN3cub18CUB_300001_SM_10006detail6reduce28DeviceReduceSingleTileKernelINS2_10policy_hubIdyN4cuda3__47maximumIvEEE10Policy1000EPdSB_iS8_ddNS5_3std3__410__identityEEEvT0_T1_T2_T3_T4_T6_,(.L_x_173 - _ZN3cub18CUB_300001_SM_10006detail6reduce28DeviceReduceSingleTileKernelINS2_10policy_hubIdyN4cuda3__47maximumIvEEE10Policy1000EPdSB_iS8_ddNS5_3std3__410__identityEEEvT0_T1_T2_T3_T4_T6_)
        .other          _ZN3cub18CUB_300001_SM_10006detail6reduce28DeviceReduceSingleTileKernelINS2_10policy_hubIdyN4cuda3__47maximumIvEEE10Policy1000EPdSB_iS8_ddNS5_3std3__410__identityEEEvT0_T1_T2_T3_T4_T6_,@"STO_CUDA_ENTRY STV_DEFAULT"
_ZN3cub18CUB_300001_SM_10006detail6reduce28DeviceReduceSingleTileKernelINS2_10policy_hubIdyN4cuda3__47maximumIvEEE10Policy1000EPdSB_iS8_ddNS5_3std3__410__identityEEEvT0_T1_T2_T3_T4_T6_:
.text._ZN3cub18CUB_300001_SM_10006detail6reduce28DeviceReduceSingleTileKernelINS2_10policy_hubIdyN4cuda3__47maximumIvEEE10Policy1000EPdSB_iS8_ddNS5_3std3__410__identityEEEvT0_T1_T2_T3_T4_T6_:
[----:B------:R-:W-:Y:S01]  /*0000*/  LDC R1, c[0x0][0x37c] ;  /* 0x0000df00ff017b82 */ /* 0x000fe20000000800 */
[----:B------:R-:W0:Y:S01]  /*0010*/  LDCU UR4, c[0x0][0x390] ;  /* 0x00007200ff0477ac */ /* 0x000e220008000800 */
[----:B------:R-:W1:Y:S01]  /*0020*/  LDCU.64 UR6, c[0x0][0x358] ;  /* 0x00006b00ff0677ac */ /* 0x000e620008000a00 */
[----:B0-----:R-:W-:-:S05]  /*0030*/  IMAD.U32 R4, RZ, RZ, UR4 ;  /* 0x00000004ff047e24 */ /* 0x001fca000f8e00ff */
[----:B------:R-:W-:-:S13]  /*0040*/  ISETP.NE.AND P0, PT, R4, RZ, PT ;  /* 0x000000ff0400720c */ /* 0x000fda0003f05270 */
[----:B-1----:R-:W-:Y:S05]  /*0050*/  @P0 BRA `(.L_x_0) ;  /* 0x00000000001c0947 */ /* 0x002fea0003800000 */
[----:B------:R-:W0:Y:S02]  /*0060*/  S2R R0, SR_TID.X ;  /* 0x0000000000007919 */ /* 0x000e240000002100 */
[----:B0-----:R-:W-:-:S13]  /*0070*/  ISETP.NE.AND P0, PT, R0, RZ, PT ;  /* 0x000000ff0000720c */ /* 0x001fda0003f05270 */
[----:B------:R-:W-:Y:S05]  /*0080*/  @P0 EXIT ;  /* 0x000000000000094d */ /* 0x000fea0003800000 */
[----:B------:R-:W0:Y:S08]  /*0090*/  LDC.64 R2, c[0x0][0x388] ;  /* 0x0000e200ff027b82 */ /* 0x000e300000000a00 */
[----:B------:R-:W0:Y:S02]  /*00a0*/  LDC.64 R4, c[0x0][0x398] ;  /* 0x0000e600ff047b82 */ /* 0x000e240000000a00 */
[----:B0-----:R-:W-:Y:S01]  /*00b0*/  STG.E.64 desc[UR6][R2.64], R4 ;  /* 0x0000000402007986 */ /* 0x001fe2000c101b06 */
[----:B------:R-:W-:Y:S05]  /*00c0*/  EXIT ;  /* 0x000000000000794d */ /* 0x000fea0003800000 */
.L_x_0:
[----:B------:R-:W0:Y:S01]  /*00d0*/  LDCU UR4, c[0x0][0x380] ;  /* 0x00007000ff0477ac */ /* 0x000e220008000800 */
[----:B------:R-:W-:Y:S01]  /*00e0*/  BSSY.RECONVERGENT B0, `(.L_x_1) ;  /* 0x00005b3000007945 */ /* 0x000fe20003800200 */
[----:B0-----:R-:W-:-:S09]  /*00f0*/  ULOP3.LUT UP0, URZ, UR4, 0x1f, URZ, 0xc0, !UPT ;  /* 0x0000001f04ff7892 */ /* 0x001fd2000f80c0ff */
[----:B------:R-:W-:Y:S05]  /*0100*/  BRA.U UP0, `(.L_x_2) ;  /* 0x0000002d003c7547 */ /* 0x000fea000b800000 */
[----:B------:R-:W-:-:S13]  /*0110*/  ISETP.GT.AND P0, PT, R4, 0x7ff, PT ;  /* 0x000007ff0400780c */ /* 0x000fda0003f04270 */
[----:B------:R-:W-:Y:S05]  /*0120*/  @P0 BRA `(.L_x_3) ;  /* 0x0000001400e80947 */ /* 0x000fea0003800000 */
[----:B------:R-:W0:Y:S01]  /*0130*/  S2R R3, SR_TID.X ;  /* 0x0000000000037919 */ /* 0x000e220000002100 */
[----:B------:R-:W-:Y:S01]  /*0140*/  BSSY.RECONVERGENT B1, `(.L_x_4) ;  /* 0x0000009000017945 */ /* 0x000fe20003800200 */
[----:B------:R-:W-:Y:S02]  /*0150*/  CS2R R6, SRZ ;  /* 0x0000000000067805 */ /* 0x000fe4000001ff00 */
[----:B0-----:R-:W-:Y:S01]  /*0160*/  ISETP.GE.AND P0, PT, R3, R4, PT ;  /* 0x000000040300720c */ /* 0x001fe20003f06270 */
[----:B------:R-:W-:-:S12]  /*0170*/  IMAD.MOV.U32 R5, RZ, RZ, R3 ;  /* 0x000000ffff057224 */ /* 0x000fd800078e0003 */
[----:B------:R-:W-:Y:S05]  /*0180*/  @P0 BRA `(.L_x_5) ;  /* 0x0000000000100947 */ /* 0x000fea0003800000 */
[----:B------:R-:W0:Y:S02]  /*0190*/  LDC.64 R6, c[0x0][0x380] ;  /* 0x0000e000ff067b82 */ /* 0x000e240000000a00 */
[----:B0-----:R-:W-:-:S06]  /*01a0*/  IMAD.WIDE.U32 R6, R3, 0x8, R6 ;  /* 0x0000000803067825 */ /* 0x001fcc00078e0006 */
[----:B------:R-:W5:Y:S01]  /*01b0*/  LDG.E.64.CONSTANT R6, desc[UR6][R6.64] ;  /* 0x0000000606067981 */ /* 0x000f62000c1e9b00 */
[----:B------:R-:W-:-:S07]  /*01c0*/  VIADD R5, R3, 0x100 ;  /* 0x0000010003057836 */ /* 0x000fce0000000000 */
.L_x_5:
[----:B------:R-:W-:Y:S05]  /*01d0*/  BSYNC.RECONVERGENT B1 ;  /* 0x0000000000017941 */ /* 0x000fea0003800200 */
.L_x_4:
[----:B------:R-:W-:Y:S01]  /*01e0*/  ISETP.GE.AND P0, PT, R5, R4, PT ;  /* 0x000000040500720c */ /* 0x000fe20003f06270 */
[----:B------:R-:W-:-:S12]  /*01f0*/  BSSY.RECONVERGENT B1, `(.L_x_6) ;  /* 0x00000b0000017945 */ /* 0x000fd80003800200 */
[----:B------:R-:W-:Y:S05]  /*0200*/  @P0 BRA `(.L_x_7) ;  /* 0x0000000800b80947 */ /* 0x000fea0003800000 */
[----:B------:R-:W-:Y:S01]  /*0210*/  LOP3.LUT R9, RZ, R5, RZ, 0x33, !PT ;  /* 0x00000005ff097212 */ /* 0x000fe200078e33ff */
[----:B------:R-:W-:Y:S04]  /*0220*/  BSSY.RECONVERGENT B2, `(.L_x_8) ;  /* 0x0000019000027945 */ /* 0x000fe80003800200 */
[----:B------:R-:W-:-:S05]  /*0230*/  IMAD.IADD R0, R9, 0x1, R4 ;  /* 0x0000000109007824 */ /* 0x000fca00078e0204 */
[C---:B------:R-:W-:Y:S02]  /*0240*/  LOP3.LUT R2, R0.reuse, 0x300, RZ, 0xc0, !PT ;  /* 0x0000030000027812 */ /* 0x040fe400078ec0ff */
[----:B------:R-:W-:Y:S02]  /*0250*/  ISETP.GE.U32.AND P0, PT, R0, 0x300, PT ;  /* 0x000003000000780c */ /* 0x000fe40003f06070 */
[----:B------:R-:W-:-:S13]  /*0260*/  ISETP.NE.AND P1, PT, R2, 0x300, PT ;  /* 0x000003000200780c */ /* 0x000fda0003f25270 */
[----:B------:R-:W-:Y:S05]  /*0270*/  @!P1 BRA `(.L_x_9) ;  /* 0x00000000004c9947 */ /* 0x000fea0003800000 */
[----:B------:R-:W0:Y:S01]  /*0280*/  LDC.64 R8, c[0x0][0x380] ;  /* 0x0000e000ff087b82 */ /* 0x000e220000000a00 */
[----:B------:R-:W-:-:S04]  /*0290*/  LEA.HI R0, R0, 0x1, RZ, 0x18 ;  /* 0x0000000100007811 */ /* 0x000fc800078fc0ff */
[----:B------:R-:W-:-:S05]  /*02a0*/  LOP3.LUT R0, R0, 0x3, RZ, 0xc0, !PT ;  /* 0x0000000300007812 */ /* 0x000fca00078ec0ff */
[----:B------:R-:W-:Y:S02]  /*02b0*/  IMAD.MOV R0, RZ, RZ, -R0 ;  /* 0x000000ffff007224 */ /* 0x000fe400078e0a00 */
[----:B0-----:R-:W-:-:S04]  /*02c0*/  IMAD.WIDE.U32 R8, R5, 0x8, R8 ;  /* 0x0000000805087825 */ /* 0x001fc800078e0008 */
[----:B------:R-:W-:Y:S02]  /*02d0*/  IMAD.MOV.U32 R2, RZ, RZ, R8 ;  /* 0x000000ffff027224 */ /* 0x000fe400078e0008 */
[----:B------:R-:W-:-:S07]  /*02e0*/  IMAD.MOV.U32 R11, RZ, RZ, R9 ;  /* 0x000000ffff0b7224 */ /* 0x000fce00078e0009 */
.L_x_10:
[----:B------:R-:W-:Y:S02]  /*02f0*/  IMAD.MOV.U32 R8, RZ, RZ, R2 ;  /* 0x000000ffff087224 */ /* 0x000fe400078e0002 */
[----:B------:R-:W-:-:S06]  /*0300*/  IMAD.MOV.U32 R9, RZ, RZ, R11 ;  /* 0x000000ffff097224 */ /* 0x000fcc00078e000b */
[----:B------:R-:W2:Y:S01]  /*0310*/  LDG.E.64.CONSTANT R8, desc[UR6][R8.64] ;  /* 0x0000000608087981 */ /* 0x000ea2000c1e9b00 */
[----:B------:R-:W-:Y:S01]  /*0320*/  VIADD R0, R0, 0x1 ;  /* 0x0000000100007836 */ /* 0x000fe20000000000 */
[----:B------:R-:W-:Y:S01]  /*0330*/  IADD3 R2, P3, PT, R2, 0x800, RZ ;  /* 0x0000080002027810 */ /* 0x000fe20007f7e0ff */
[----:B------:R-:W-:-:S03]  /*0340*/  VIADD R5, R5, 0x100 ;  /* 0x0000010005057836 */ /* 0x000fc60000000000 */
[----:B------:R-:W-:Y:S01]  /*0350*/  ISETP.NE.AND P2, PT, R0, RZ, PT ;  /* 0x000000ff0000720c */ /* 0x000fe20003f45270 */
[----:B------:R-:W-:Y:S01]  /*0360*/  IMAD.X R11, RZ, RZ, R11, P3 ;  /* 0x000000ffff0b7224 */ /* 0x000fe200018e060b */
[----:B--2--5:R-:W-:-:S06]  /*0370*/  DSETP.GEU.AND P1, PT, R6, R8, PT ;  /* 0x000000080600722a */ /* 0x024fcc0003f2e000 */
[----:B------:R-:W-:Y:S02]  /*0380*/  FSEL R6, R8, R6, !P1 ;  /* 0x0000000608067208 */ /* 0x000fe40004800000 */
[----:B------:R-:W-:-:S03]  /*0390*/  FSEL R7, R9, R7, !P1 ;  /* 0x0000000709077208 */ /* 0x000fc60004800000 */
[----:B------:R-:W-:Y:S05]  /*03a0*/  @P2 BRA `(.L_x_10) ;  /* 0xfffffffc00d02947 */ /* 0x000fea000383ffff */
.L_x_9:
[----:B------:R-:W-:Y:S05]  /*03b0*/  BSYNC.RECONVERGENT B2 ;  /* 0x0000000000027941 */ /* 0x000fea0003800200 */
.L_x_8:
[----:B------:R-:W-:Y:S05]  /*03c0*/  @!P0 BRA `(.L_x_7) ;  /* 0x0000000800488947 */ /* 0x000fea0003800000 */
[----:B------:R-:W-:Y:S01]  /*03d0*/  IMAD.IADD R0, R4, 0x1, -R5 ;  /* 0x0000000104007824 */ /* 0x000fe200078e0a05 */
[----:B------:R-:W-:Y:S01]  /*03e0*/  BSSY.RECONVERGENT B2, `(.L_x_11) ;  /* 0x0000051000027945 */ /* 0x000fe20003800200 */
[----:B------:R-:W-:-:S03]  /*03f0*/  PLOP3.LUT P0, PT, PT, PT, PT, 0x80, 0x8 ;  /* 0x000000000008781c */ /* 0x000fc60003f0f070 */
[----:B------:R-:W-:-:S13]  /*0400*/  ISETP.GT.AND P1, PT, R0, 0xc00, PT ;  /* 0x00000c000000780c */ /* 0x000fda0003f24270 */
[----:B------:R-:W-:Y:S05]  /*0410*/  @!P1 BRA `(.L_x_12) ;  /* 0x0000000400349947 */ /* 0x000fea0003800000 */
[----:B------:R-:W0:Y:S01]  /*0420*/  LDC.64 R8, c[0x0][0x380] ;  /* 0x0000e000ff087b82 */ /* 0x000e220000000a00 */
[----:B------:R-:W-:Y:S01]  /*0430*/  PLOP3.LUT P0, PT, PT, PT, PT, 0x8, 0x80 ;  /* 0x000000000080781c */ /* 0x000fe20003f0e170 */
[----:B------:R-:W-:-:S12]  /*0440*/  VIADD R0, R4, 0xfffff400 ;  /* 0xfffff40004007836 */ /* 0x000fd80000000000 */
.L_x_13:
[----:B0-----:R-:W-:-:S05]  /*0450*/  IMAD.WIDE R30, R5, 0x8, R8 ;  /* 0x00000008051e7825 */ /* 0x001fca00078e0208 */
[----:B------:R-:W2:Y:S04]  /*0460*/  LDG.E.64.CONSTANT R10, desc[UR6][R30.64] ;  /* 0x000000061e0a7981 */ /* 0x000ea8000c1e9b00 */
[----:B------:R-:W3:Y:S04]  /*0470*/  LDG.E.64.CONSTANT R12, desc[UR6][R30.64+0x800] ;  /* 0x000800061e0c7981 */ /* 0x000ee8000c1e9b00 */
[----:B------:R-:W4:Y:S01]  /*0480*/  LDG.E.64.CONSTANT R14, desc[UR6][R30.64+0x1000] ;  /* 0x001000061e0e7981 */ /* 0x000f22000c1e9b00 */
[----:B------:R-:W-:-:S03]  /*0490*/  VIADD R39, R5, 0x400 ;  /* 0x0000040005277836 */ /* 0x000fc60000000000 */
[----:B------:R-:W4:Y:S01]  /*04a0*/  LDG.E.64.CONSTANT R16, desc[UR6][R30.64+0x1800] ;  /* 0x001800061e107981 */ /* 0x000f22000c1e9b00 */
[----:B------:R-:W-:-:S05]  /*04b0*/  IMAD.WIDE R38, R39, 0x8, R8 ;  /* 0x0000000827267825 */ /* 0x000fca00078e0208 */
[----:B------:R-:W4:Y:S04]  /*04c0*/  LDG.E.64.CONSTANT R18, desc[UR6][R38.64] ;  /* 0x0000000626127981 */ /* 0x000f28000c1e9b00 */
[----:B------:R-:W4:Y:S04]  /*04d0*/  LDG.E.64.CONSTANT R20, desc[UR6][R38.64+0x800] ;  /* 0x0008000626147981 */ /* 0x000f28000c1e9b00 */
        /* <DEDUP_REMOVED lines=12> */
[----:B------:R-:W4:Y:S04]  /*05a0*/  LDG.E.64.CONSTANT R38, desc[UR6][R44.64+0x1000] ;  /* 0x001000062c267981 */ /* 0x000f28000c1e9b00 */
[----:B------:R-:W4:Y:S01]  /*05b0*/  LDG.E.64.CONSTANT R40, desc[UR6][R44.64+0x1800] ;  /* 0x001800062c287981 */ /* 0x000f22000c1e9b00 */
[----:B------:R-:W-:-:S05]  /*05c0*/  VIADD R5, R5, 0x1000 ;  /* 0x0000100005057836 */ /* 0x000fca0000000000 */
[----:B------:R-:W-:Y:S01]  /*05d0*/  ISETP.GE.AND P2, PT, R5, R0, PT ;  /* 0x000000000500720c */ /* 0x000fe20003f46270 */
[----:B--2--5:R-:W-:-:S06]  /*05e0*/  DSETP.GEU.AND P1, PT, R6, R10, PT ;  /* 0x0000000a0600722a */ /* 0x024fcc0003f2e000 */
[----:B------:R-:W-:Y:S02]  /*05f0*/  FSEL R6, R10, R6, !P1 ;  /* 0x000000060a067208 */ /* 0x000fe40004800000 */
[----:B------:R-:W-:-:S06]  /*0600*/  FSEL R7, R11, R7, !P1 ;  /* 0x000000070b077208 */ /* 0x000fcc0004800000 */
[----:B---3--:R-:W-:-:S06]  /*0610*/  DSETP.GEU.AND P1, PT, R6, R12, PT ;  /* 0x0000000c0600722a */ /* 0x008fcc0003f2e000 */
[----:B------:R-:W-:Y:S02]  /*0620*/  FSEL R6, R12, R6, !P1 ;  /* 0x000000060c067208 */ /* 0x000fe40004800000 */
[----:B------:R-:W-:-:S06]  /*0630*/  FSEL R7, R13, R7, !P1 ;  /* 0x000000070d077208 */ /* 0x000fcc0004800000 */
[----:B----4-:R-:W-:-:S06]  /*0640*/  DSETP.GEU.AND P1, PT, R6, R14, PT ;  /* 0x0000000e0600722a */ /* 0x010fcc0003f2e000 */
[----:B------:R-:W-:Y:S02]  /*0650*/  FSEL R6, R14, R6, !P1 ;  /* 0x000000060e067208 */ /* 0x000fe40004800000 */
[----:B------:R-:W-:-:S06]  /*0660*/  FSEL R7, R15, R7, !P1 ;  /* 0x000000070f077208 */ /* 0x000fcc0004800000 */
[----:B------:R-:W-:-:S06]  /*0670*/  DSETP.GEU.AND P1, PT, R6, R16, PT ;  /* 0x000000100600722a */ /* 0x000fcc0003f2e000 */
        /* <DEDUP_REMOVED lines=37> */
[----:B------:R-:W-:Y:S01]  /*08d0*/  FSEL R7, R41, R7, !P1 ;  /* 0x0000000729077208 */ /* 0x000fe20004800000 */
[----:B------:R-:W-:Y:S06]  /*08e0*/  @!P2 BRA `(.L_x_13) ;  /* 0xfffffff800d8a947 */ /* 0x000fec000383ffff */
.L_x_12:
[----:B------:R-:W-:Y:S05]  /*08f0*/  BSYNC.RECONVERGENT B2 ;  /* 0x0000000000027941 */ /* 0x000fea0003800200 */
.L_x_11:
[----:B------:R-:W-:Y:S01]  /*0900*/  IMAD.IADD R0, R4, 0x1, -R5 ;  /* 0x0000000104007824 */ /* 0x000fe200078e0a05 */
[----:B------:R-:W-:Y:S04]  /*0910*/  BSSY.RECONVERGENT B2, `(.L_x_14) ;  /* 0x0000029000027945 */ /* 0x000fe80003800200 */
[----:B------:R-:W-:-:S13]  /*0920*/  ISETP.GT.AND P1, PT, R0, 0x400, PT ;  /* 0x000004000000780c */ /* 0x000fda0003f24270 */
[----:B------:R-:W-:Y:S05]  /*0930*/  @!P1 BRA `(.L_x_15) ;  /* 0x0000000000989947 */ /* 0x000fea0003800000 */
[----:B------:R-:W0:Y:S02]  /*0940*/  LDC.64 R18, c[0x0][0x380] ;  /* 0x0000e000ff127b82 */ /* 0x000e240000000a00 */
        /* <DEDUP_REMOVED lines=11> */
[----:B------:R-:W-:Y:S01]  /*0a00*/  VIADD R5, R5, 0x800 ;  /* 0x0000080005057836 */ /* 0x000fe20000000000 */
        /* <DEDUP_REMOVED lines=20> */
[----:B------:R-:W-:Y:S02]  /*0b50*/  FSEL R7, R25, R7, !P0 ;  /* 0x0000000719077208 */ /* 0x000fe40004000000 */
[----:B------:R-:W-:-:S04]  /*0b60*/  PLOP3.LUT P0, PT, PT, PT, PT, 0x8, 0x80 ;  /* 0x000000000080781c */ /* 0x000fc80003f0e170 */
[----:B------:R-:W-:-:S06]  /*0b70*/  DSETP.GEU.AND P1, PT, R6, R26, PT ;  /* 0x0000001a0600722a */ /* 0x000fcc0003f2e000 */
[----:B------:R-:W-:Y:S02]  /*0b80*/  FSEL R6, R26, R6, !P1 ;  /* 0x000000061a067208 */ /* 0x000fe40004800000 */
[----:B------:R-:W-:-:S07]  /*0b90*/  FSEL R7, R27, R7, !P1 ;  /* 0x000000071b077208 */ /* 0x000fce0004800000 */
.L_x_15:
[----:B------:R-:W-:Y:S05]  /*0ba0*/  BSYNC.RECONVERGENT B2 ;  /* 0x0000000000027941 */ /* 0x000fea0003800200 */
.L_x_14:
[----:B------:R-:W-:-:S13]  /*0bb0*/  ISETP.LT.OR P0, PT, R5, R4, P0 ;  /* 0x000000040500720c */ /* 0x000fda0000701670 */
[----:B------:R-:W-:Y:S05]  /*0bc0*/  @!P0 BRA `(.L_x_7) ;  /* 0x0000000000488947 */ /* 0x000fea0003800000 */
[----:B------:R-:W0:Y:S02]  /*0bd0*/  LDC.64 R8, c[0x0][0x380] ;  /* 0x0000e000ff087b82 */ /* 0x000e240000000a00 */
[----:B0-----:R-:W-:-:S05]  /*0be0*/  IMAD.WIDE R8, R5, 0x8, R8 ;  /* 0x0000000805087825 */ /* 0x001fca00078e0208 */
[----:B------:R-:W2:Y:S04]  /*0bf0*/  LDG.E.64.CONSTANT R10, desc[UR6][R8.64] ;  /* 0x00000006080a7981 */ /* 0x000ea8000c1e9b00 */
[----:B------:R-:W3:Y:S04]  /*0c00*/  LDG.E.64.CONSTANT R12, desc[UR6][R8.64+0x800] ;  /* 0x00080006080c7981 */ /* 0x000ee8000c1e9b00 */
[----:B------:R-:W4:Y:S04]  /*0c10*/  LDG.E.64.CONSTANT R14, desc[UR6][R8.64+0x1000] ;  /* 0x00100006080e7981 */ /* 0x000f28000c1e9b00 */
[----:B------:R-:W4:Y:S01]  /*0c20*/  LDG.E.64.CONSTANT R16, desc[UR6][R8.64+0x1800] ;  /* 0x0018000608107981 */ /* 0x000f22000c1e9b00 */
        /* <DEDUP_REMOVED lines=11> */
[----:B------:R-:W-:-:S07]  /*0ce0*/  FSEL R7, R17, R7, !P0 ;  /* 0x0000000711077208 */ /* 0x000fce0004000000 */
.L_x_7:
[----:B------:R-:W-:Y:S05]  /*0cf0*/  BSYNC.RECONVERGENT B1 ;  /* 0x0000000000017941 */ /* 0x000fea0003800200 */
.L_x_6:
[----:B------:R-:W-:-:S13]  /*0d00*/  ISETP.GE.AND P0, PT, R4, 0x100, PT ;  /* 0x000001000400780c */ /* 0x000fda0003f06270 */
[----:B------:R-:W-:Y:S05]  /*0d10*/  @!P0 BRA `(.L_x_16) ;  /* 0x00000004003c8947 */ /* 0x000fea0003800000 */
[----:B------:R-:W0:Y:S01]  /*0d20*/  S2R R8, SR_LANEID ;  /* 0x0000000000087919 */ /* 0x000e220000000000 */
[----:B-----5:R-:W-:Y:S04]  /*0d30*/  SHFL.DOWN PT, R4, R6, 0x1, 0x1f ;  /* 0x08201f0006047f89 */ /* 0x020fe800000e0000 */
[----:B------:R-:W1:Y:S02]  /*0d40*/  SHFL.DOWN PT, R5, R7, 0x1, 0x1f ;  /* 0x08201f0007057f89 */ /* 0x000e6400000e0000 */
[----:B-1----:R-:W-:Y:S01]  /*0d50*/  DSETP.GEU.AND P1, PT, R6, R4, PT ;  /* 0x000000040600722a */ /* 0x002fe20003f2e000 */
[C---:B0-----:R-:W-:Y:S02]  /*0d60*/  ISETP.GT.AND P0, PT, R8.reuse, 0x1e, PT ;  /* 0x0000001e0800780c */ /* 0x041fe40003f04270 */
[----:B------:R-:W-:-:S03]  /*0d70*/  ISETP.NE.AND P2, PT, R8, RZ, PT ;  /* 0x000000ff0800720c */ /* 0x000fc60003f45270 */
[----:B------:R-:W-:Y:S02]  /*0d80*/  FSEL R9, R4, R6, !P1 ;  /* 0x0000000604097208 */ /* 0x000fe40004800000 */
[----:B------:R-:W-:Y:S02]  /*0d90*/  FSEL R5, R5, R7, !P1 ;  /* 0x0000000705057208 */ /* 0x000fe40004800000 */
[----:B------:R-:W-:Y:S02]  /*0da0*/  FSEL R6, R6, R9, P0 ;  /* 0x0000000906067208 */ /* 0x000fe40000000000 */
[----:B------:R-:W-:Y:S02]  /*0db0*/  FSEL R11, R7, R5, P0 ;  /* 0x00000005070b7208 */ /* 0x000fe40000000000 */
[----:B------:R-:W-:Y:S01]  /*0dc0*/  ISETP.GT.AND P0, PT, R8, 0x1d, PT ;  /* 0x0000001d0800780c */ /* 0x000fe20003f04270 */
[----:B------:R-:W-:Y:S01]  /*0dd0*/  SHFL.DOWN PT, R4, R6, 0x2, 0x1f ;  /* 0x08401f0006047f89 */ /* 0x000fe200000e0000 */
[----:B------:R-:W-:Y:S01]  /*0de0*/  @!P2 MOV R2, 0x400 ;  /* 0x000004000002a802 */ /* 0x000fe20000000f00 */
[----:B------:R-:W-:Y:S01]  /*0df0*/  IMAD.MOV.U32 R7, RZ, RZ, R11 ;  /* 0x000000ffff077224 */ /* 0x000fe200078e000b */
[----:B------:R-:W-:Y:S01]  /*0e00*/  @!P2 SHF.R.U32.HI R0, RZ, 0x2, R3 ;  /* 0x00000002ff00a819 */ /* 0x000fe20000011603 */
[----:B------:R-:W0:Y:S03]  /*0e10*/  SHFL.DOWN PT, R5, R11, 0x2, 0x1f ;  /* 0x08401f000b057f89 */ /* 0x000e2600000e0000 */
[----:B------:R-:W-:Y:S01]  /*0e20*/  @!P2 LOP3.LUT R0, R0, 0xf8, RZ, 0xc0, !PT ;  /* 0x000000f80000a812 */ /* 0x000fe200078ec0ff */
[----:B------:R-:W1:Y:S01]  /*0e30*/  @!P2 S2R R9, SR_CgaCtaId ;  /* 0x000000000009a919 */ /* 0x000e620000008800 */
[----:B0-----:R-:W-:-:S06]  /*0e40*/  DSETP.GEU.AND P1, PT, R6, R4, PT ;  /* 0x000000040600722a */ /* 0x001fcc0003f2e000 */
[----:B------:R-:W-:Y:S02]  /*0e50*/  @!P0 FSEL R6, R4, R6, !P1 ;  /* 0x0000000604068208 */ /* 0x000fe40004800000 */
[----:B------:R-:W-:Y:S02]  /*0e60*/  @!P0 FSEL R11, R5, R11, !P1 ;  /* 0x0000000b050b8208 */ /* 0x000fe40004800000 */
[----:B------:R-:W-:Y:S01]  /*0e70*/  ISETP.GT.AND P0, PT, R8, 0x1b, PT ;  /* 0x0000001b0800780c */ /* 0x000fe20003f04270 */
[----:B------:R-:W-:Y:S02]  /*0e80*/  SHFL.DOWN PT, R4, R6, 0x4, 0x1f ;  /* 0x08801f0006047f89 */ /* 0x000fe400000e0000 */
[----:B------:R-:W-:Y:S02]  /*0e90*/  IMAD.MOV.U32 R7, RZ, RZ, R11 ;  /* 0x000000ffff077224 */ /* 0x000fe400078e000b */
[----:B------:R-:W0:Y:S04]  /*0ea0*/  SHFL.DOWN PT, R5, R11, 0x4, 0x1f ;  /* 0x08801f000b057f89 */ /* 0x000e2800000e0000 */
        /* <DEDUP_REMOVED lines=14> */
[----:B0-----:R-:W-:Y:S01]  /*0f90*/  DSETP.GEU.AND P0, PT, R6, R4, PT ;  /* 0x000000040600722a */ /* 0x001fe20003f0e000 */
[----:B-1----:R-:W-:-:S05]  /*0fa0*/  @!P2 LEA R7, R9, R2, 0x18 ;  /* 0x000000020907a211 */ /* 0x002fca00078ec0ff */
[----:B------:R-:W-:Y:S01]  /*0fb0*/  FSEL R4, R4, R6, !P0 ;  /* 0x0000000604047208 */ /* 0x000fe20004000000 */
[----:B------:R-:W-:Y:S01]  /*0fc0*/  @!P2 IMAD.IADD R9, R0, 0x1, R7 ;  /* 0x000000010009a824 */ /* 0x000fe200078e0207 */
[----:B------:R-:W-:Y:S02]  /*0fd0*/  FSEL R5, R5, R11, !P0 ;  /* 0x0000000b05057208 */ /* 0x000fe40004000000 */
[----:B------:R-:W-:Y:S02]  /*0fe0*/  ISETP.NE.AND P0, PT, R3, RZ, PT ;  /* 0x000000ff0300720c */ /* 0x000fe40003f05270 */
[----:B------:R-:W-:Y:S01]  /*0ff0*/  FSEL R6, R6, R4, P1 ;  /* 0x0000000406067208 */ /* 0x000fe20000800000 */
[----:B------:R3:W-:Y:S01]  /*1000*/  @!P2 STS.64 [R9+0x8], R4 ;  /* 0x000008040900a388 */ /* 0x0007e20000000a00 */
[----:B------:R-:W-:Y:S01]  /*1010*/  FSEL R7, R11, R5, P1 ;  /* 0x000000050b077208 */ /* 0x000fe20000800000 */
[----:B------:R-:W-:Y:S08]  /*1020*/  BAR.SYNC.DEFER_BLOCKING 0x0 ;  /* 0x0000000000007b1d */ /* 0x000ff00000010000 */
[----:B------:R-:W-:Y:S05]  /*1030*/  @P0 BRA `(.L_x_17) ;  /* 0x0000004800f40947 */ /* 0x000fea0003800000 */
[----:B------:R-:W0:Y:S01]  /*1040*/  S2UR UR5, SR_CgaCtaId ;  /* 0x00000000000579c3 */ /* 0x000e220000008800 */
[----:B------:R-:W-:Y:S02]  /*1050*/  UMOV UR4, 0x400 ;  /* 0x0000040000047882 */ /* 0x000fe40000000000 */
[----:B0-----:R-:W-:-:S09]  /*1060*/  ULEA UR4, UR5, UR4, 0x18 ;  /* 0x0000000405047291 */ /* 0x001fd2000f8ec0ff */
[----:B---3--:R-:W0:Y:S04]  /*1070*/  LDS.128 R8, [UR4+0x10] ;  /* 0x00001004ff087984 */ /* 0x008e280008000c00 */
[----:B------:R-:W1:Y:S01]  /*1080*/  LDS.128 R12, [UR4+0x20] ;  /* 0x00002004ff0c7984 */ /* 0x000e620008000c00 */
[----:B0-----:R-:W-:-:S06]  /*1090*/  DSETP.GEU.AND P1, PT, R6, R8, PT ;  /* 0x000000080600722a */ /* 0x001fcc0003f2e000 */
[----:B------:R-:W-:Y:S02]  /*10a0*/  FSEL R2, R8, R6, !P1 ;  /* 0x0000000608027208 */ /* 0x000fe40004800000 */
[----:B------:R-:W-:Y:S02]  /*10b0*/  FSEL R3, R9, R7, !P1 ;  /* 0x0000000709037208 */ /* 0x000fe40004800000 */
[----:B------:R-:W0:Y:S04]  /*10c0*/  LDS.128 R4, [UR4+0x30] ;  /* 0x00003004ff047984 */ /* 0x000e280008000c00 */
[----:B------:R-:W-:-:S06]  /*10d0*/  DSETP.GEU.AND P1, PT, R2, R10, PT ;  /* 0x0000000a0200722a */ /* 0x000fcc0003f2e000 */
[----:B------:R-:W-:Y:S02]  /*10e0*/  FSEL R2, R10, R2, !P1 ;  /* 0x000000020a027208 */ /* 0x000fe40004800000 */
[----:B------:R-:W-:-:S06]  /*10f0*/  FSEL R3, R11, R3, !P1 ;  /* 0x000000030b037208 */ /* 0x000fcc0004800000 */
[----:B-1----:R-:W-:-:S06]  /*1100*/  DSETP.GEU.AND P1, PT, R2, R12, PT ;  /* 0x0000000c0200722a */ /* 0x002fcc0003f2e000 */
[----:B------:R-:W-:Y:S02]  /*1110*/  FSEL R8, R12, R2, !P1 ;  /* 0x000000020c087208 */ /* 0x000fe40004800000 */
[----:B------:R-:W-:Y:S02]  /*1120*/  FSEL R9, R13, R3, !P1 ;  /* 0x000000030d097208 */ /* 0x000fe40004800000 */
[----:B------:R-:W1:Y:S04]  /*1130*/  LDS.64 R2, [UR4+0x40] ;  /* 0x00004004ff027984 */ /* 0x000e680008000a00 */
[----:B------:R-:W-:-:S06]  /*1140*/  DSETP.GEU.AND P1, PT, R8, R14, PT ;  /* 0x0000000e0800722a */ /* 0x000fcc0003f2e000 */
[----:B------:R-:W-:Y:S02]  /*1150*/  FSEL R8, R14, R8, !P1 ;  /* 0x000000080e087208 */ /* 0x000fe40004800000 */
[----:B------:R-:W-:-:S06]  /*1160*/  FSEL R9, R15, R9, !P1 ;  /* 0x000000090f097208 */ /* 0x000fcc0004800000 */
[----:B0-----:R-:W-:-:S06]  /*1170*/  DSETP.GEU.AND P1, PT, R8, R4, PT ;  /* 0x000000040800722a */ /* 0x001fcc0003f2e000 */
[----:B------:R-:W-:Y:S02]  /*1180*/  FSEL R4, R4, R8, !P1 ;  /* 0x0000000804047208 */ /* 0x000fe40004800000 */
[----:B------:R-:W-:-:S06]  /*1190*/  FSEL R5, R5, R9, !P1 ;  /* 0x0000000905057208 */ /* 0x000fcc0004800000 */
[----:B------:R-:W-:-:S06]  /*11a0*/  DSETP.GEU.AND P1, PT, R4, R6, PT ;  /* 0x000000060400722a */ /* 0x000fcc0003f2e000 */
[----:B------:R-:W-:Y:S02]  /*11b0*/  FSEL R4, R6, R4, !P1 ;  /* 0x0000000406047208 */ /* 0x000fe40004800000 */
[----:B------:R-:W-:-:S06]  /*11c0*/  FSEL R5, R7, R5, !P1 ;  /* 0x0000000507057208 */ /* 0x000fcc0004800000 */
[----:B-1----:R-:W-:-:S06]  /*11d0*/  DSETP.GEU.AND P1, PT, R4, R2, PT ;  /* 0x000000020400722a */ /* 0x002fcc0003f2e000 */
[----:B------:R-:W-:Y:S02]  /*11e0*/  FSEL R6, R2, R4, !P1 ;  /* 0x0000000402067208 */ /* 0x000fe40004800000 */
[----:B------:R-:W-:Y:S01]  /*11f0*/  FSEL R7, R3, R5, !P1 ;  /* 0x0000000503077208 */ /* 0x000fe20004800000 */
[----:B------:R-:W-:Y:S06]  /*1200*/  BRA `(.L_x_17) ;  /* 0x0000004800807947 */ /* 0x000fec0003800000 */
.L_x_16:
[----:B------:R-:W-:Y:S01]  /*1210*/  LOP3.LUT R0, R3, 0x3e0, RZ, 0xc0, !PT ;  /* 0x000003e003007812 */ /* 0x000fe200078ec0ff */
[----:B------:R-:W0:Y:S03]  /*1220*/  S2R R10, SR_LANEID ;  /* 0x00000000000a7919 */ /* 0x000e260000000000 */
[----:B------:R-:W-:Y:S01]  /*1230*/  LOP3.LUT R9, RZ, R0, RZ, 0x33, !PT ;  /* 0x00000000ff097212 */ /* 0x000fe200078e33ff */
[----:B------:R-:W-:-:S04]  /*1240*/  VIADD R5, R0, 0x20 ;  /* 0x0000002000057836 */ /* 0x000fc80000000000 */
[----:B------:R-:W-:Y:S01]  /*1250*/  IMAD.IADD R9, R9, 0x1, R4 ;  /* 0x0000000109097824 */ /* 0x000fe200078e0204 */
[----:B------:R-:W-:-:S04]  /*1260*/  ISETP.GT.AND P0, PT, R5, R4, PT ;  /* 0x000000040500720c */ /* 0x000fc80003f04270 */
[----:B------:R-:W-:-:S05]  /*1270*/  SEL R5, R9, 0x1f, P0 ;  /* 0x0000001f09057807 */ /* 0x000fca0000000000 */
[----:B-----5:R-:W-:Y:S04]  /*1280*/  SHFL.DOWN PT, R8, R6, 0x1, R5 ;  /* 0x0820000006087989 */ /* 0x020fe800000e0005 */
[----:B------:R-:W1:Y:S01]  /*1290*/  SHFL.DOWN PT, R9, R7, 0x1, R5 ;  /* 0x0820000007097989 */ /* 0x000e6200000e0005 */
[C---:B0-----:R-:W-:Y:S01]  /*12a0*/  ISETP.GE.AND P0, PT, R10.reuse, R5, PT ;  /* 0x000000050a00720c */ /* 0x041fe20003f06270 */
[----:B------:R-:W-:Y:S01]  /*12b0*/  VIADD R0, R10, 0x2 ;  /* 0x000000020a007836 */ /* 0x000fe20000000000 */
[----:B-1----:R-:W-:-:S06]  /*12c0*/  DSETP.GEU.AND P1, PT, R6, R8, PT ;  /* 0x000000080600722a */ /* 0x002fcc0003f2e000 */
[-C--:B------:R-:W-:Y:S02]  /*12d0*/  FSEL R11, R8, R6.reuse, !P1 ;  /* 0x00000006080b7208 */ /* 0x080fe40004800000 */
[-C--:B------:R-:W-:Y:S02]  /*12e0*/  FSEL R9, R9, R7.reuse, !P1 ;  /* 0x0000000709097208 */ /* 0x080fe40004800000 */
[----:B------:R-:W-:Y:S02]  /*12f0*/  FSEL R2, R11, R6, !P0 ;  /* 0x000000060b027208 */ /* 0x000fe40004000000 */
[----:B------:R-:W-:Y:S02]  /*1300*/  FSEL R11, R9, R7, !P0 ;  /* 0x00000007090b7208 */ /* 0x000fe40004000000 */
[----:B------:R-:W-:Y:S01]  /*1310*/  ISETP.GT.AND P0, PT, R0, R5, PT ;  /* 0x000000050000720c */ /* 0x000fe20003f04270 */
[----:B------:R-:W-:Y:S01]  /*1320*/  SHFL.DOWN PT, R8, R2, 0x2, R5 ;  /* 0x0840000002087989 */ /* 0x000fe200000e0005 */
[----:B------:R-:W-:-:S02]  /*1330*/  IMAD.MOV.U32 R6, RZ, RZ, R2 ;  /* 0x000000ffff067224 */ /* 0x000fc400078e0002 */
[----:B------:R-:W-:Y:S01]  /*1340*/  IMAD.MOV.U32 R7, RZ, RZ, R11 ;  /* 0x000000ffff077224 */ /* 0x000fe200078e000b */
[----:B------:R-:W0:Y:S01]  /*1350*/  SHFL.DOWN PT, R9, R11, 0x2, R5 ;  /* 0x084000000b097989 */ /* 0x000e2200000e0005 */
[----:B------:R-:W-:-:S04]  /*1360*/  VIADD R0, R10, 0x4 ;  /* 0x000000040a007836 */ /* 0x000fc80000000000 */
[----:B0-----:R-:W-:-:S06]  /*1370*/  DSETP.GEU.AND P1, PT, R6, R8, PT ;  /* 0x000000080600722a */ /* 0x001fcc0003f2e000 */
[----:B------:R-:W-:Y:S02]  /*1380*/  @!P0 FSEL R2, R8, R2, !P1 ;  /* 0x0000000208028208 */ /* 0x000fe40004800000 */
[----:B------:R-:W-:Y:S02]  /*1390*/  @!P0 FSEL R11, R9, R11, !P1 ;  /* 0x0000000b090b8208 */ /* 0x000fe40004800000 */
[----:B------:R-:W-:Y:S01]  /*13a0*/  ISETP.GT.AND P0, PT, R0, R5, PT ;  /* 0x000000050000720c */ /* 0x000fe20003f04270 */
[----:B------:R-:W-:Y:S01]  /*13b0*/  SHFL.DOWN PT, R6, R2, 0x4, R5 ;  /* 0x0880000002067989 */ /* 0x000fe200000e0005 */
[----:B------:R-:W-:Y:S02]  /*13c0*/  IMAD.MOV.U32 R8, RZ, RZ, R2 ;  /* 0x000000ffff087224 */ /* 0x000fe400078e0002 */
        /* <DEDUP_REMOVED lines=8> */
[----:B------:R-:W-:Y:S01]  /*1450*/  IMAD.MOV.U32 R8, RZ, RZ, R2 ;  /* 0x000000ffff087224 */ /* 0x000fe200078e0002 */
[C---:B------:R-:W-:Y:S01]  /*1460*/  ISETP.NE.AND P0, PT, R10.reuse, RZ, PT ;  /* 0x000000ff0a00720c */ /* 0x040fe20003f05270 */
[----:B------:R-:W-:Y:S01]  /*1470*/  IMAD.MOV.U32 R9, RZ, RZ, R11 ;  /* 0x000000ffff097224 */ /* 0x000fe200078e000b */
[----:B------:R-:W0:Y:S01]  /*1480*/  SHFL.DOWN PT, R7, R11, 0x8, R5 ;  /* 0x090000000b077989 */ /* 0x000e2200000e0005 */
[----:B------:R-:W-:-:S10]  /*1490*/  VIADD R0, R10, 0x10 ;  /* 0x000000100a007836 */ /* 0x000fd40000000000 */
[----:B------:R-:W1:Y:S01]  /*14a0*/  @!P0 S2R R13, SR_CgaCtaId ;  /* 0x00000000000d8919 */ /* 0x000e620000008800 */
[----:B0-----:R-:W-:-:S06]  /*14b0*/  DSETP.GEU.AND P2, PT, R8, R6, PT ;  /* 0x000000060800722a */ /* 0x001fcc0003f4e000 */
[----:B------:R-:W-:Y:S02]  /*14c0*/  @!P1 FSEL R2, R6, R2, !P2 ;  /* 0x0000000206029208 */ /* 0x000fe40005000000 */
[----:B------:R-:W-:Y:S02]  /*14d0*/  @!P1 FSEL R11, R7, R11, !P2 ;  /* 0x0000000b070b9208 */ /* 0x000fe40005000000 */
[----:B------:R-:W-:Y:S01]  /*14e0*/  ISETP.GT.AND P1, PT, R0, R5, PT ;  /* 0x000000050000720c */ /* 0x000fe20003f24270 */
[----:B------:R-:W-:Y:S01]  /*14f0*/  SHFL.DOWN PT, R6, R2, 0x10, R5 ;  /* 0x0a00000002067989 */ /* 0x000fe200000e0005 */
[----:B------:R-:W-:Y:S01]  /*1500*/  IMAD.MOV.U32 R8, RZ, RZ, R2 ;  /* 0x000000ffff087224 */ /* 0x000fe200078e0002 */
[----:B------:R-:W-:Y:S01]  /*1510*/  @!P0 SHF.R.U32.HI R0, RZ, 0x2, R3 ;  /* 0x00000002ff008819 */ /* 0x000fe20000011603 */
[----:B------:R-:W-:Y:S01]  /*1520*/  IMAD.MOV.U32 R9, RZ, RZ, R11 ;  /* 0x000000ffff097224 */ /* 0x000fe200078e000b */
[----:B------:R-:W0:Y:S02]  /*1530*/  SHFL.DOWN PT, R7, R11, 0x10, R5 ;  /* 0x0a0000000b077989 */ /* 0x000e2400000e0005 */
[----:B------:R-:W-:-:S03]  /*1540*/  @!P0 LOP3.LUT R0, R0, 0xf8, RZ, 0xc0, !PT ;  /* 0x000000f800008812 */ /* 0x000fc600078ec0ff */
[----:B0-----:R-:W-:Y:S01]  /*1550*/  DSETP.GEU.AND P2, PT, R8, R6, PT ;  /* 0x000000060800722a */ /* 0x001fe20003f4e000 */
[----:B------:R-:W-:-:S04]  /*1560*/  @!P0 MOV R8, 0x400 ;  /* 0x0000040000088802 */ /* 0x000fc80000000f00 */
[----:B-1----:R-:W-:Y:S02]  /*1570*/  @!P0 LEA R13, R13, R8, 0x18 ;  /* 0x000000080d0d8211 */ /* 0x002fe400078ec0ff */
[----:B------:R-:W-:Y:S02]  /*1580*/  @!P1 FSEL R2, R6, R2, !P2 ;  /* 0x0000000206029208 */ /* 0x000fe40005000000 */
[----:B------:R-:W-:Y:S01]  /*1590*/  @!P1 FSEL R11, R7, R11, !P2 ;  /* 0x0000000b070b9208 */ /* 0x000fe20005000000 */
[----:B------:R-:W-:Y:S02]  /*15a0*/  @!P0 IMAD.IADD R13, R0, 0x1, R13 ;  /* 0x00000001000d8824 */ /* 0x000fe400078e020d */
[----:B------:R-:W-:Y:S02]  /*15b0*/  IMAD.MOV.U32 R6, RZ, RZ, R2 ;  /* 0x000000ffff067224 */ /* 0x000fe400078e0002 */
[----:B------:R-:W-:-:S05]  /*15c0*/  IMAD.MOV.U32 R7, RZ, RZ, R11 ;  /* 0x000000ffff077224 */ /* 0x000fca00078e000b */
[----:B------:R3:W-:Y:S01]  /*15d0*/  @!P0 STS.64 [R13+0x8], R6 ;  /* 0x000008060d008388 */ /* 0x0007e20000000a00 */
[----:B------:R-:W-:Y:S01]  /*15e0*/  BAR.SYNC.DEFER_BLOCKING 0x0 ;  /* 0x0000000000007b1d */ /* 0x000fe20000010000 */
[----:B------:R-:W-:-:S13]  /*15f0*/  ISETP.NE.AND P0, PT, R3, RZ, PT ;  /* 0x000000ff0300720c */ /* 0x000fda0003f05270 */
[----:B---3--:R-:W-:Y:S05]  /*1600*/  @P0 BRA `(.L_x_17) ;  /* 0x0000004400800947 */ /* 0x008fea0003800000 */
[----:B------:R-:W0:Y:S01]  /*1610*/  S2UR UR5, SR_CgaCtaId ;  /* 0x00000000000579c3 */ /* 0x000e220000008800 */
[----:B------:R-:W-:Y:S01]  /*1620*/  UMOV UR4, 0x400 ;  /* 0x0000040000047882 */ /* 0x000fe20000000000 */
[----:B------:R-:W-:Y:S01]  /*1630*/  ISETP.GT.AND P2, PT, R4, 0x20, PT ;  /* 0x000000200400780c */ /* 0x000fe20003f44270 */
[----:B0-----:R-:W-:-:S09]  /*1640*/  ULEA UR4, UR5, UR4, 0x18 ;  /* 0x0000000405047291 */ /* 0x001fd2000f8ec0ff */
[----:B------:R-:W0:Y:S04]  /*1650*/  LDS.128 R16, [UR4+0x10] ;  /* 0x00001004ff107984 */ /* 0x000e280008000c00 */
[----:B------:R-:W1:Y:S04]  /*1660*/  LDS.128 R12, [UR4+0x20] ;  /* 0x00002004ff0c7984 */ /* 0x000e680008000c00 */
[----:B------:R-:W2:Y:S01]  /*1670*/  LDS.128 R8, [UR4+0x30] ;  /* 0x00003004ff087984 */ /* 0x000ea20008000c00 */
[----:B0-----:R-:W-:-:S06]  /*1680*/  DSETP.GEU.AND P1, PT, R6, R16, PT ;  /* 0x000000100600722a */ /* 0x001fcc0003f2e000 */
[-C--:B------:R-:W-:Y:S02]  /*1690*/  FSEL R3, R16, R6.reuse, !P1 ;  /* 0x0000000610037208 */ /* 0x080fe40004800000 */
[-C--:B------:R-:W-:Y:S02]  /*16a0*/  FSEL R17, R17, R7.reuse, !P1 ;  /* 0x0000000711117208 */ /* 0x080fe40004800000 */
[----:B------:R-:W-:Y:S02]  /*16b0*/  FSEL R6, R3, R6, P2 ;  /* 0x0000000603067208 */ /* 0x000fe40001000000 */
[----:B------:R-:W-:Y:S02]  /*16c0*/  FSEL R7, R17, R7, P2 ;  /* 0x0000000711077208 */ /* 0x000fe40001000000 */
[C---:B------:R-:W-:Y:S01]  /*16d0*/  ISETP.GT.AND P1, PT, R4.reuse, 0x40, PT ;  /* 0x000000400400780c */ /* 0x040fe20003f24270 */
[----:B------:R-:W-:Y:S01]  /*16e0*/  IMAD.MOV.U32 R2, RZ, RZ, R6 ;  /* 0x000000ffff027224 */ /* 0x000fe200078e0006 */
[----:B------:R-:W-:Y:S01]  /*16f0*/  ISETP.GT.AND P2, PT, R4, 0x60, PT ;  /* 0x000000600400780c */ /* 0x000fe20003f44270 */
[----:B------:R-:W-:-:S06]  /*1700*/  IMAD.MOV.U32 R3, RZ, RZ, R7 ;  /* 0x000000ffff037224 */ /* 0x000fcc00078e0007 */
[----:B------:R-:W-:-:S06]  /*1710*/  DSETP.GEU.AND P3, PT, R2, R18, PT ;  /* 0x000000120200722a */ /* 0x000fcc0003f6e000 */
[----:B------:R-:W-:Y:S02]  /*1720*/  @P1 FSEL R6, R18, R6, !P3 ;  /* 0x0000000612061208 */ /* 0x000fe40005800000 */
[----:B------:R-:W-:Y:S02]  /*1730*/  @P1 FSEL R7, R19, R7, !P3 ;  /* 0x0000000713071208 */ /* 0x000fe40005800000 */
[----:B------:R-:W-:Y:S01]  /*1740*/  ISETP.GT.AND P1, PT, R4, 0x80, PT ;  /* 0x000000800400780c */ /* 0x000fe20003f24270 */
[----:B------:R-:W-:Y:S02]  /*1750*/  IMAD.MOV.U32 R2, RZ, RZ, R6 ;  /* 0x000000ffff027224 */ /* 0x000fe400078e0006 */
[----:B------:R-:W-:-:S06]  /*1760*/  IMAD.MOV.U32 R3, RZ, RZ, R7 ;  /* 0x000000ffff037224 */ /* 0x000fcc00078e0007 */
[----:B-1----:R-:W-:Y:S01]  /*1770*/  DSETP.GEU.AND P3, PT, R2, R12, PT ;  /* 0x0000000c0200722a */ /* 0x002fe20003f6e000 */
[----:B------:R-:W0:Y:S05]  /*1780*/  LDS.64 R2, [UR4+0x40] ;  /* 0x00004004ff027984 */ /* 0x000e2a0008000a00 */
[----:B------:R-:W-:Y:S02]  /*1790*/  @P2 FSEL R6, R12, R6, !P3 ;  /* 0x000000060c062208 */ /* 0x000fe40005800000 */
[----:B------:R-:W-:Y:S02]  /*17a0*/  @P2 FSEL R7, R13, R7, !P3 ;  /* 0x000000070d072208 */ /* 0x000fe40005800000 */
[----:B------:R-:W-:-:S04]  /*17b0*/  ISETP.GT.AND P2, PT, R4, 0xa0, PT ;  /* 0x000000a00400780c */ /* 0x000fc80003f44270 */
[----:B------:R-:W-:-:S06]  /*17c0*/  DSETP.GEU.AND P3, PT, R6, R14, PT ;  /* 0x0000000e0600722a */ /* 0x000fcc0003f6e000 */
[----:B------:R-:W-:Y:S02]  /*17d0*/  @P1 FSEL R6, R14, R6, !P3 ;  /* 0x000000060e061208 */ /* 0x000fe40005800000 */
[----:B------:R-:W-:Y:S02]  /*17e0*/  @P1 FSEL R7, R15, R7, !P3 ;  /* 0x000000070f071208 */ /* 0x000fe40005800000 */
[----:B------:R-:W-:-:S04]  /*17f0*/  ISETP.GT.AND P1, PT, R4, 0xc0, PT ;  /* 0x000000c00400780c */ /* 0x000fc80003f24270 */
[----:B--2---:R-:W-:-:S06]  /*1800*/  DSETP.GEU.AND P3, PT, R6, R8, PT ;  /* 0x000000080600722a */ /* 0x004fcc0003f6e000 */
[----:B------:R-:W-:Y:S02]  /*1810*/  @P2 FSEL R6, R8, R6, !P3 ;  /* 0x0000000608062208 */ /* 0x000fe40005800000 */
[----:B------:R-:W-:Y:S02]  /*1820*/  @P2 FSEL R7, R9, R7, !P3 ;  /* 0x0000000709072208 */ /* 0x000fe40005800000 */
[----:B------:R-:W-:-:S04]  /*1830*/  ISETP.GT.AND P2, PT, R4, 0xe0, PT ;  /* 0x000000e00400780c */ /* 0x000fc80003f44270 */
[----:B------:R-:W-:-:S06]  /*1840*/  DSETP.GEU.AND P3, PT, R6, R10, PT ;  /* 0x0000000a0600722a */ /* 0x000fcc0003f6e000 */
[----:B------:R-:W-:Y:S02]  /*1850*/  @P1 FSEL R6, R10, R6, !P3 ;  /* 0x000000060a061208 */ /* 0x000fe40005800000 */
[----:B------:R-:W-:-:S03]  /*1860*/  @P1 FSEL R7, R11, R7, !P3 ;  /* 0x000000070b071208 */ /* 0x000fc60005800000 */
[----:B------:R-:W-:Y:S02]  /*1870*/  IMAD.MOV.U32 R4, RZ, RZ, R6 ;  /* 0x000000ffff047224 */ /* 0x000fe400078e0006 */
[----:B------:R-:W-:-:S06]  /*1880*/  IMAD.MOV.U32 R5, RZ, RZ, R7 ;  /* 0x000000ffff057224 */ /* 0x000fcc00078e0007 */
[----:B0-----:R-:W-:-:S06]  /*1890*/  DSETP.GEU.AND P1, PT, R4, R2, PT ;  /* 0x000000020400722a */ /* 0x001fcc0003f2e000 */
[----:B------:R-:W-:Y:S02]  /*18a0*/  @P2 FSEL R6, R2, R6, !P1 ;  /* 0x0000000602062208 */ /* 0x000fe40004800000 */
[----:B------:R-:W-:Y:S01]  /*18b0*/  @P2 FSEL R7, R3, R7, !P1 ;  /* 0x0000000703072208 */ /* 0x000fe20004800000 */
[----:B------:R-:W-:Y:S06]  /*18c0*/  BRA `(.L_x_17) ;  /* 0x0000004000d07947 */ /* 0x000fec0003800000 */
.L_x_3:
[----:B------:R-:W0:Y:S01]  /*18d0*/  S2R R0, SR_TID.X ;  /* 0x0000000000007919 */ /* 0x000e220000002100 */
[----:B------:R-:W1:Y:S02]  /*18e0*/  LDCU.64 UR4, c[0x0][0x380] ;  /* 0x00007000ff0477ac */ /* 0x000e640008000a00 */
[----:B-1----:R-:W-:Y:S02]  /*18f0*/  IMAD.U32 R2, RZ, RZ, UR4 ;  /* 0x00000004ff027e24 */ /* 0x002fe4000f8e00ff */
[----:B------:R-:W-:Y:S02]  /*1900*/  IMAD.U32 R3, RZ, RZ, UR5 ;  /* 0x00000005ff037e24 */ /* 0x000fe4000f8e00ff */
[----:B0-----:R-:W-:-:S04]  /*1910*/  IMAD.SHL.U32 R5, R0, 0x4, RZ ;  /* 0x0000000400057824 */ /* 0x001fc800078e00ff */
[----:B------:R-:W-:-:S05]  /*1920*/  IMAD.WIDE.U32 R6, R5, 0x8, R2 ;  /* 0x0000000805067825 */ /* 0x000fca00078e0002 */
[----:B------:R-:W2:Y:S04]  /*1930*/  LDG.E.128.CONSTANT R20, desc[UR6][R6.64] ;  /* 0x0000000606147981 */ /* 0x000ea8000c1e9d00 */
[----:B------:R-:W3:Y:S04]  /*1940*/  LDG.E.128.CONSTANT R12, desc[UR6][R6.64+0x10] ;  /* 0x00001006060c7981 */ /* 0x000ee8000c1e9d00 */
[----:B------:R-:W4:Y:S04]  /*1950*/  LDG.E.128.CONSTANT R8, desc[UR6][R6.64+0x2000] ;  /* 0x0020000606087981 */ /* 0x000f28000c1e9d00 */
[----:B------:R0:W5:Y:S01]  /*1960*/  LDG.E.128.CONSTANT R16, desc[UR6][R6.64+0x2010] ;  /* 0x0020100606107981 */ /* 0x000162000c1e9d00 */
[----:B------:R-:W-:Y:S01]  /*1970*/  ISETP.GE.U32.AND P1, PT, R4, 0x1000, PT ;  /* 0x000010000400780c */ /* 0x000fe20003f26070 */
[----:B------:R-:W-:Y:S01]  /*1980*/  UMOV UR4, 0x800 ;  /* 0x0000080000047882 */ /* 0x000fe20000000000 */
[----:B--2---:R-:W-:-:S06]  /*1990*/  DSETP.GEU.AND P0, PT, R20, R22, PT ;  /* 0x000000161400722a */ /* 0x004fcc0003f0e000 */
[----:B------:R-:W-:Y:S02]  /*19a0*/  FSEL R20, R22, R20, !P0 ;  /* 0x0000001416147208 */ /* 0x000fe40004000000 */
[----:B------:R-:W-:-:S06]  /*19b0*/  FSEL R21, R23, R21, !P0 ;  /* 0x0000001517157208 */ /* 0x000fcc0004000000 */
[----:B---3--:R-:W-:-:S06]  /*19c0*/  DSETP.GEU.AND P0, PT, R20, R12, PT ;  /* 0x0000000c1400722a */ /* 0x008fcc0003f0e000 */
[----:B------:R-:W-:Y:S02]  /*19d0*/  FSEL R12, R12, R20, !P0 ;  /* 0x000000140c0c7208 */ /* 0x000fe40004000000 */
[----:B------:R-:W-:-:S06]  /*19e0*/  FSEL R13, R13, R21, !P0 ;  /* 0x000000150d0d7208 */ /* 0x000fcc0004000000 */
[----:B------:R-:W-:-:S06]  /*19f0*/  DSETP.GEU.AND P0, PT, R12, R14, PT ;  /* 0x0000000e0c00722a */ /* 0x000fcc0003f0e000 */
[----:B------:R-:W-:Y:S02]  /*1a00*/  FSEL R12, R14, R12, !P0 ;  /* 0x0000000c0e0c7208 */ /* 0x000fe40004000000 */
[----:B------:R-:W-:-:S06]  /*1a10*/  FSEL R13, R15, R13, !P0 ;  /* 0x0000000d0f0d7208 */ /* 0x000fcc0004000000 */
[----:B----4-:R-:W-:-:S06]  /*1a20*/  DSETP.GEU.AND P0, PT, R12, R8, PT ;  /* 0x000000080c00722a */ /* 0x010fcc0003f0e000 */
[----:B0-----:R-:W-:Y:S02]  /*1a30*/  FSEL R6, R8, R12, !P0 ;  /* 0x0000000c08067208 */ /* 0x001fe40004000000 */
[----:B------:R-:W-:-:S06]  /*1a40*/  FSEL R7, R9, R13, !P0 ;  /* 0x0000000d09077208 */ /* 0x000fcc0004000000 */
[----:B------:R-:W-:-:S06]  /*1a50*/  DSETP.GEU.AND P0, PT, R6, R10, PT ;  /* 0x0000000a0600722a */ /* 0x000fcc0003f0e000 */
[----:B------:R-:W-:Y:S02]  /*1a60*/  FSEL R6, R10, R6, !P0 ;  /* 0x000000060a067208 */ /* 0x000fe40004000000 */
[----:B------:R-:W-:-:S06]  /*1a70*/  FSEL R7, R11, R7, !P0 ;  /* 0x000000070b077208 */ /* 0x000fcc0004000000 */
[----:B-----5:R-:W-:-:S06]  /*1a80*/  DSETP.GEU.AND P0, PT, R6, R16, PT ;  /* 0x000000100600722a */ /* 0x020fcc0003f0e000 */
[----:B------:R-:W-:Y:S02]  /*1a90*/  FSEL R6, R16, R6, !P0 ;  /* 0x0000000610067208 */ /* 0x000fe40004000000 */
[----:B------:R-:W-:-:S06]  /*1aa0*/  FSEL R7, R17, R7, !P0 ;  /* 0x0000000711077208 */ /* 0x000fcc0004000000 */
[----:B------:R-:W-:-:S06]  /*1ab0*/  DSETP.GEU.AND P0, PT, R6, R18, PT ;  /* 0x000000120600722a */ /* 0x000fcc0003f0e000 */
[----:B------:R-:W-:Y:S02]  /*1ac0*/  FSEL R6, R18, R6, !P0 ;  /* 0x0000000612067208 */ /* 0x000fe40004000000 */
[----:B------:R-:W-:Y:S01]  /*1ad0*/  FSEL R7, R19, R7, !P0 ;  /* 0x0000000713077208 */ /* 0x000fe20004000000 */
[----:B------:R-:W-:Y:S06]  /*1ae0*/  @!P1 BRA `(.L_x_18) ;  /* 0x0000000000a49947 */ /* 0x000fec0003800000 */
[----:B------:R-:W0:Y:S01]  /*1af0*/  LDC R24, c[0x0][0x390] ;  /* 0x0000e400ff187b82 */ /* 0x000e220000000800 */
[----:B------:R-:W-:Y:S01]  /*1b00*/  VIADD R25, R4, 0xfffff800 ;  /* 0xfffff80004197836 */ /* 0x000fe20000000000 */
[----:B------:R-:W-:-:S06]  /*1b10*/  UMOV UR4, 0x800 ;  /* 0x0000080000047882 */ /* 0x000fcc0000000000 */
[----:B------:R-:W1:Y:S02]  /*1b20*/  LDC.64 R2, c[0x0][0x380] ;  /* 0x0000e000ff027b82 */ /* 0x000e640000000a00 */
.L_x_20:
[----:B------:R-:W-:-:S04]  /*1b30*/  VIADD R27, R5, UR4 ;  /* 0x00000004051b7c36 */ /* 0x000fc80008000000 */
[----:B-1----:R-:W-:-:S05]  /*1b40*/  IMAD.WIDE.U32 R26, R27, 0x8, R2 ;  /* 0x000000081b1a7825 */ /* 0x002fca00078e0002 */
[----:B------:R-:W2:Y:S04]  /*1b50*/  LDG.E.128.CONSTANT R12, desc[UR6][R26.64] ;  /* 0x000000061a0c7981 */ /* 0x000ea8000c1e9d00 */
[----:B------:R-:W3:Y:S04]  /*1b60*/  LDG.E.128.CONSTANT R16, desc[UR6][R26.64+0x10] ;  /* 0x000010061a107981 */ /* 0x000ee8000c1e9d00 */
[----:B------:R-:W4:Y:S04]  /*1b70*/  LDG.E.128.CONSTANT R20, desc[UR6][R26.64+0x2000] ;  /* 0x002000061a147981 */ /* 0x000f28000c1e9d00 */
[----:B------:R-:W5:Y:S01]  /*1b80*/  LDG.E.128.CONSTANT R8, desc[UR6][R26.64+0x2010] ;  /* 0x002010061a087981 */ /* 0x000f62000c1e9d00 */
[----:B0-----:R-:W-:Y:S01]  /*1b90*/  IMAD.MOV.U32 R4, RZ, RZ, R24 ;  /* 0x000000ffff047224 */ /* 0x001fe200078e0018 */
[----:B--2---:R-:W-:-:S06]  /*1ba0*/  DSETP.GEU.AND P0, PT, R6, R12, PT ;  /* 0x0000000c0600722a */ /* 0x004fcc0003f0e000 */
[----:B------:R-:W-:Y:S02]  /*1bb0*/  FSEL R6, R12, R6, !P0 ;  /* 0x000000060c067208 */ /* 0x000fe40004000000 */
[----:B------:R-:W-:-:S06]  /*1bc0*/  FSEL R7, R13, R7, !P0 ;  /* 0x000000070d077208 */ /* 0x000fcc0004000000 */
[----:B------:R-:W-:-:S06]  /*1bd0*/  DSETP.GEU.AND P0, PT, R6, R14, PT ;  /* 0x0000000e0600722a */ /* 0x000fcc0003f0e000 */
        /* <DEDUP_REMOVED lines=14> */
[----:B-----5:R-:W-:-:S06]  /*1cc0*/  DSETP.GEU.AND P0, PT, R6, R8, PT ;  /* 0x000000080600722a */ /* 0x020fcc0003f0e000 */
[----:B------:R-:W-:Y:S01]  /*1cd0*/  FSEL R6, R8, R6, !P0 ;  /* 0x0000000608067208 */ /* 0x000fe20004000000 */
[----:B------:R-:W-:Y:S01]  /*1ce0*/  VIADD R8, R4, -UR4 ;  /* 0x8000000404087c36 */ /* 0x000fe20008000000 */
[----:B------:R-:W-:-:S04]  /*1cf0*/  FSEL R7, R9, R7, !P0 ;  /* 0x0000000709077208 */ /* 0x000fc80004000000 */
[----:B------:R-:W-:Y:S02]  /*1d00*/  ISETP.GE.AND P1, PT, R8, 0x800, PT ;  /* 0x000008000800780c */ /* 0x000fe40003f26270 */
[----:B------:R-:W-:-:S06]  /*1d10*/  DSETP.GEU.AND P0, PT, R6, R10, PT ;  /* 0x0000000a0600722a */ /* 0x000fcc0003f0e000 */
[----:B------:R-:W-:Y:S02]  /*1d20*/  FSEL R6, R10, R6, !P0 ;  /* 0x000000060a067208 */ /* 0x000fe40004000000 */
[----:B------:R-:W-:-:S03]  /*1d30*/  FSEL R7, R11, R7, !P0 ;  /* 0x000000070b077208 */ /* 0x000fc60004000000 */
[----:B------:R-:W-:Y:S05]  /*1d40*/  @!P1 BRA `(.L_x_19) ;  /* 0x0000000c00009947 */ /* 0x000fea0003800000 */
[----:B------:R-:W-:-:S06]  /*1d50*/  UIADD3 UR4, UPT, UPT, UR4, 0x800, URZ ;  /* 0x0000080004047890 */ /* 0x000fcc000fffe0ff */
[----:B------:R-:W-:-:S13]  /*1d60*/  ISETP.LT.AND P0, PT, R25, UR4, PT ;  /* 0x0000000419007c0c */ /* 0x000fda000bf01270 */
[----:B------:R-:W-:Y:S05]  /*1d70*/  @!P0 BRA `(.L_x_20) ;  /* 0xfffffffc006c8947 */ /* 0x000fea000383ffff */
.L_x_18:
[----:B------:R-:W-:-:S13]  /*1d80*/  ISETP.LE.AND P0, PT, R4, UR4, PT ;  /* 0x0000000404007c0c */ /* 0x000fda000bf03270 */
[----:B------:R-:W-:Y:S05]  /*1d90*/  @P0 BRA `(.L_x_19) ;  /* 0x0000000800ec0947 */ /* 0x000fea0003800000 */
[----:B------:R-:W-:Y:S01]  /*1da0*/  VIADD R41, R4, -UR4 ;  /* 0x8000000404297c36 */ /* 0x000fe20008000000 */
[----:B------:R-:W-:Y:S04]  /*1db0*/  BSSY.RECONVERGENT B1, `(.L_x_19) ;  /* 0x00000b9000017945 */ /* 0x000fe80003800200 */
[----:B------:R-:W-:-:S13]  /*1dc0*/  ISETP.GE.AND P0, PT, R0, R41, PT ;  /* 0x000000290000720c */ /* 0x000fda0003f06270 */
[----:B------:R-:W-:Y:S05]  /*1dd0*/  @P0 BRA `(.L_x_21) ;  /* 0x0000000800d80947 */ /* 0x000fea0003800000 */
[----:B------:R-:W-:Y:S01]  /*1de0*/  LOP3.LUT R5, RZ, R0, RZ, 0x33, !PT ;  /* 0x00000000ff057212 */ /* 0x000fe200078e33ff */
[----:B------:R-:W-:Y:S01]  /*1df0*/  BSSY.RECONVERGENT B2, `(.L_x_22) ;  /* 0x0000016000027945 */ /* 0x000fe20003800200 */
[----:B------:R-:W-:Y:S02]  /*1e00*/  IMAD.MOV.U32 R40, RZ, RZ, R0 ;  /* 0x000000ffff287224 */ /* 0x000fe400078e0000 */
[----:B------:R-:W-:-:S04]  /*1e10*/  IADD3 R4, PT, PT, R4, -UR4, R5 ;  /* 0x8000000404047c10 */ /* 0x000fc8000fffe005 */
[C---:B------:R-:W-:Y:S02]  /*1e20*/  LOP3.LUT R5, R4.reuse, 0x300, RZ, 0xc0, !PT ;  /* 0x0000030004057812 */ /* 0x040fe400078ec0ff */
[----:B------:R-:W-:Y:S02]  /*1e30*/  ISETP.GE.U32.AND P2, PT, R4, 0x300, PT ;  /* 0x000003000400780c */ /* 0x000fe40003f46070 */
[----:B------:R-:W-:-:S13]  /*1e40*/  ISETP.NE.AND P0, PT, R5, 0x300, PT ;  /* 0x000003000500780c */ /* 0x000fda0003f05270 */
[----:B------:R-:W-:Y:S05]  /*1e50*/  @!P0 BRA `(.L_x_23) ;  /* 0x00000000003c8947 */ /* 0x000fea0003800000 */
[----:B------:R-:W-:Y:S01]  /*1e60*/  LEA.HI R4, R4, 0x1, RZ, 0x18 ;  /* 0x0000000104047811 */ /* 0x000fe200078fc0ff */
[----:B------:R-:W-:Y:S02]  /*1e70*/  VIADD R9, R0, UR4 ;  /* 0x0000000400097c36 */ /* 0x000fe40008000000 */
[----:B------:R-:W-:Y:S01]  /*1e80*/  IMAD.MOV.U32 R40, RZ, RZ, R0 ;  /* 0x000000ffff287224 */ /* 0x000fe200078e0000 */
[----:B------:R-:W-:-:S05]  /*1e90*/  LOP3.LUT R4, R4, 0x3, RZ, 0xc0, !PT ;  /* 0x0000000304047812 */ /* 0x000fca00078ec0ff */
[----:B------:R-:W-:-:S07]  /*1ea0*/  IMAD.MOV R8, RZ, RZ, -R4 ;  /* 0x000000ffff087224 */ /* 0x000fce00078e0a04 */
.L_x_24:
[----:B------:R-:W-:-:S06]  /*1eb0*/  IMAD.WIDE.U32 R4, R9, 0x8, R2 ;  /* 0x0000000809047825 */ /* 0x000fcc00078e0002 */
[----:B------:R-:W2:Y:S01]  /*1ec0*/  LDG.E.64.CONSTANT R4, desc[UR6][R4.64] ;  /* 0x0000000604047981 */ /* 0x000ea2000c1e9b00 */
[----:B------:R-:W-:Y:S02]  /*1ed0*/  VIADD R8, R8, 0x1 ;  /* 0x0000000108087836 */ /* 0x000fe40000000000 */
[----:B------:R-:W-:Y:S02]  /*1ee0*/  VIADD R40, R40, 0x100 ;  /* 0x0000010028287836 */ /* 0x000fe40000000000 */
[----:B------:R-:W-:Y:S01]  /*1ef0*/  VIADD R9, R9, 0x100 ;  /* 0x0000010009097836 */ /* 0x000fe20000000000 */
[----:B------:R-:W-:Y:S01]  /*1f00*/  ISETP.NE.AND P1, PT, R8, RZ, PT ;  /* 0x000000ff0800720c */ /* 0x000fe20003f25270 */
[----:B--2---:R-:W-:-:S06]  /*1f10*/  DSETP.GEU.AND P0, PT, R6, R4, PT ;  /* 0x000000040600722a */ /* 0x004fcc0003f0e000 */
[----:B------:R-:W-:Y:S02]  /*1f20*/  FSEL R6, R4, R6, !P0 ;  /* 0x0000000604067208 */ /* 0x000fe40004000000 */
[----:B------:R-:W-:-:S04]  /*1f30*/  FSEL R7, R5, R7, !P0 ;  /* 0x0000000705077208 */ /* 0x000fc80004000000 */
[----:B------:R-:W-:Y:S05]  /*1f40*/  @P1 BRA `(.L_x_24) ;  /* 0xfffffffc00d81947 */ /* 0x000fea000383ffff */
.L_x_23:
[----:B------:R-:W-:Y:S05]  /*1f50*/  BSYNC.RECONVERGENT B2 ;  /* 0x0000000000027941 */ /* 0x000fea0003800200 */
.L_x_22:
[----:B------:R-:W-:Y:S05]  /*1f60*/  @!P2 BRA `(.L_x_21) ;  /* 0x000000080074a947 */ /* 0x000fea0003800000 */
[----:B------:R-:W0:Y:S01]  /*1f70*/  LDCU.64 UR8, c[0x0][0x380] ;  /* 0x00007000ff0877ac */ /* 0x000e220008000a00 */
[----:B------:R-:W-:Y:S01]  /*1f80*/  IMAD.IADD R9, R41, 0x1, -R40 ;  /* 0x0000000129097824 */ /* 0x000fe200078e0a28 */
[C---:B------:R-:W-:Y:S01]  /*1f90*/  IADD3 R5, P0, PT, R40.reuse, UR4, RZ ;  /* 0x0000000428057c10 */ /* 0x040fe2000ff1e0ff */
[----:B------:R-:W-:Y:S01]  /*1fa0*/  BSSY.RECONVERGENT B2, `(.L_x_25) ;  /* 0x0000059000027945 */ /* 0x000fe20003800200 */
[----:B------:R-:W-:Y:S02]  /*1fb0*/  VIADD R43, R40, UR4 ;  /* 0x00000004282b7c36 */ /* 0x000fe40008000000 */
[----:B------:R-:W-:Y:S01]  /*1fc0*/  ISETP.GT.AND P1, PT, R9, 0xc00, PT ;  /* 0x00000c000900780c */ /* 0x000fe20003f24270 */
[----:B------:R-:W-:Y:S01]  /*1fd0*/  IMAD.X R8, RZ, RZ, RZ, P0 ;  /* 0x000000ffff087224 */ /* 0x000fe200000e06ff */
[----:B0-----:R-:W-:-:S04]  /*1fe0*/  LEA R4, P0, R5, UR8, 0x3 ;  /* 0x0000000805047c11 */ /* 0x001fc8000f8018ff */
[----:B------:R-:W-:Y:S02]  /*1ff0*/  LEA.HI.X R5, R5, UR9, R8, 0x3, P0 ;  /* 0x0000000905057c11 */ /* 0x000fe400080f1c08 */
[----:B------:R-:W-:-:S05]  /*2000*/  IADD3 R4, P0, PT, R4, 0x1000, RZ ;  /* 0x0000100004047810 */ /* 0x000fca0007f1e0ff */
[----:B------:R-:W-:Y:S01]  /*2010*/  IMAD.X R5, RZ, RZ, R5, P0 ;  /* 0x000000ffff057224 */ /* 0x000fe200000e0605 */
[----:B------:R-:W-:Y:S01]  /*2020*/  PLOP3.LUT P0, PT, PT, PT, PT, 0x80, 0x8 ;  /* 0x000000000008781c */ /* 0x000fe20003f0f070 */
[----:B------:R-:W-:-:S12]  /*2030*/  @!P1 BRA `(.L_x_26) ;  /* 0x00000004003c9947 */ /* 0x000fd80003800000 */
[----:B------:R-:W-:Y:S01]  /*2040*/  PLOP3.LUT P0, PT, PT, PT, PT, 0x8, 0x80 ;  /* 0x000000000080781c */ /* 0x000fe20003f0e170 */
[----:B------:R-:W-:-:S12]  /*2050*/  VIADD R45, R41, 0xfffff400 ;  /* 0xfffff400292d7836 */ /* 0x000fd80000000000 */
.L_x_27:
[C---:B------:R-:W-:Y:S01]  /*2060*/  IMAD.WIDE.U32 R38, R43.reuse, 0x8, R2 ;  /* 0x000000082b267825 */ /* 0x040fe200078e0002 */
[----:B------:R-:W2:Y:S04]  /*2070*/  LDG.E.64.CONSTANT R8, desc[UR6][R4.64+-0x800] ;  /* 0xfff8000604087981 */ /* 0x000ea8000c1e9b00 */
[----:B------:R-:W3:Y:S04]  /*2080*/  LDG.E.64.CONSTANT R10, desc[UR6][R4.64] ;  /* 0x00000006040a7981 */ /* 0x000ee8000c1e9b00 */
[----:B------:R-:W4:Y:S01]  /*2090*/  LDG.E.64.CONSTANT R38, desc[UR6][R38.64] ;  /* 0x0000000626267981 */ /* 0x000f22000c1e9b00 */
[----:B------:R-:W-:-:S03]  /*20a0*/  VIADD R15, R43, 0x400 ;  /* 0x000004002b0f7836 */ /* 0x000fc60000000000 */
[----:B------:R-:W5:Y:S01]  /*20b0*/  LDG.E.64.CONSTANT R12, desc[UR6][R4.64+0x800] ;  /* 0x00080006040c7981 */ /* 0x000f62000c1e9b00 */
[----:B------:R-:W-:-:S03]  /*20c0*/  IMAD.WIDE.U32 R14, R15, 0x8, R2 ;  /* 0x000000080f0e7825 */ /* 0x000fc600078e0002 */
[----:B------:R-:W5:Y:S04]  /*20d0*/  LDG.E.64.CONSTANT R16, desc[UR6][R4.64+0x1800] ;  /* 0x0018000604107981 */ /* 0x000f68000c1e9b00 */
[----:B------:R-:W5:Y:S04]  /*20e0*/  LDG.E.64.CONSTANT R14, desc[UR6][R14.64] ;  /* 0x000000060e0e7981 */ /* 0x000f68000c1e9b00 */
[----:B------:R-:W5:Y:S01]  /*20f0*/  LDG.E.64.CONSTANT R18, desc[UR6][R4.64+0x2000] ;  /* 0x0020000604127981 */ /* 0x000f62000c1e9b00 */
        /* <DEDUP_REMOVED lines=11> */
[----:B------:R-:W5:Y:S04]  /*21b0*/  LDG.E.64.CONSTANT R34, desc[UR6][R4.64+0x6000] ;  /* 0x0060000604227981 */ /* 0x000f68000c1e9b00 */
[----:B------:R0:W5:Y:S01]  /*21c0*/  LDG.E.64.CONSTANT R36, desc[UR6][R4.64+0x6800] ;  /* 0x0068000604247981 */ /* 0x000162000c1e9b00 */
[----:B------:R-:W-:-:S05]  /*21d0*/  VIADD R40, R40, 0x1000 ;  /* 0x0000100028287836 */ /* 0x000fca0000000000 */
[----:B------:R-:W-:Y:S02]  /*21e0*/  ISETP.GE.AND P2, PT, R40, R45, PT ;  /* 0x0000002d2800720c */ /* 0x000fe40003f46270 */
[----:B0-----:R-:W-:Y:S01]  /*21f0*/  IADD3 R4, P3, PT, R4, 0x8000, RZ ;  /* 0x0000800004047810 */ /* 0x001fe20007f7e0ff */
[----:B------:R-:W-:-:S04]  /*2200*/  VIADD R43, R43, 0x1000 ;  /* 0x000010002b2b7836 */ /* 0x000fc80000000000 */
[----:B------:R-:W-:Y:S01]  /*2210*/  IMAD.X R5, RZ, RZ, R5, P3 ;  /* 0x000000ffff057224 */ /* 0x000fe200018e0605 */
[----:B----4-:R-:W-:-:S06]  /*2220*/  DSETP.GEU.AND P1, PT, R6, R38, PT ;  /* 0x000000260600722a */ /* 0x010fcc0003f2e000 */
[----:B------:R-:W-:Y:S02]  /*2230*/  FSEL R6, R38, R6, !P1 ;  /* 0x0000000626067208 */ /* 0x000fe40004800000 */
[----:B------:R-:W-:-:S06]  /*2240*/  FSEL R7, R39, R7, !P1 ;  /* 0x0000000727077208 */ /* 0x000fcc0004800000 */
[----:B--2---:R-:W-:-:S06]  /*2250*/  DSETP.GEU.AND P1, PT, R6, R8, PT ;  /* 0x000000080600722a */ /* 0x004fcc0003f2e000 */
[----:B------:R-:W-:Y:S02]  /*2260*/  FSEL R6, R8, R6, !P1 ;  /* 0x0000000608067208 */ /* 0x000fe40004800000 */
[----:B------:R-:W-:-:S06]  /*2270*/  FSEL R7, R9, R7, !P1 ;  /* 0x0000000709077208 */ /* 0x000fcc0004800000 */
[----:B---3--:R-:W-:-:S06]  /*2280*/  DSETP.GEU.AND P1, PT, R6, R10, PT ;  /* 0x0000000a0600722a */ /* 0x008fcc0003f2e000 */
[----:B------:R-:W-:Y:S02]  /*2290*/  FSEL R6, R10, R6, !P1 ;  /* 0x000000060a067208 */ /* 0x000fe40004800000 */
[----:B------:R-:W-:-:S06]  /*22a0*/  FSEL R7, R11, R7, !P1 ;  /* 0x000000070b077208 */ /* 0x000fcc0004800000 */
[----:B-----5:R-:W-:-:S06]  /*22b0*/  DSETP.GEU.AND P1, PT, R6, R12, PT ;  /* 0x0000000c0600722a */ /* 0x020fcc0003f2e000 */
        /* <DEDUP_REMOVED lines=39> */
.L_x_26:
[----:B------:R-:W-:Y:S05]  /*2530*/  BSYNC.RECONVERGENT B2 ;  /* 0x0000000000027941 */ /* 0x000fea0003800200 */
.L_x_25:
[----:B------:R-:W-:Y:S01]  /*2540*/  IMAD.IADD R8, R41, 0x1, -R40 ;  /* 0x0000000129087824 */ /* 0x000fe200078e0a28 */
[----:B------:R-:W-:Y:S04]  /*2550*/  BSSY.RECONVERGENT B2, `(.L_x_28) ;  /* 0x000002b000027945 */ /* 0x000fe80003800200 */
[----:B------:R-:W-:-:S13]  /*2560*/  ISETP.GT.AND P1, PT, R8, 0x400, PT ;  /* 0x000004000800780c */ /* 0x000fda0003f24270 */
[----:B------:R-:W-:Y:S05]  /*2570*/  @!P1 BRA `(.L_x_29) ;  /* 0x0000000000a09947 */ /* 0x000fea0003800000 */
        /* <DEDUP_REMOVED lines=9> */
[----:B------:R-:W5:Y:S04]  /*2610*/  LDG.E.64.CONSTANT R22, desc[UR6][R4.64+0x2000] ;  /* 0x0020000604167981 */ /* 0x000f68000c1e9b00 */
[----:B------:R0:W5:Y:S01]  /*2620*/  LDG.E.64.CONSTANT R8, desc[UR6][R4.64+0x2800] ;  /* 0x0028000604087981 */ /* 0x000162000c1e9b00 */
[----:B------:R-:W-:-:S02]  /*2630*/  VIADD R40, R40, 0x800 ;  /* 0x0000080028287836 */ /* 0x000fc40000000000 */
[----:B------:R-:W-:Y:S01]  /*2640*/  VIADD R43, R43, 0x800 ;  /* 0x000008002b2b7836 */ /* 0x000fe20000000000 */
[----:B0-----:R-:W-:-:S05]  /*2650*/  IADD3 R4, P2, PT, R4, 0x4000, RZ ;  /* 0x0000400004047810 */ /* 0x001fca0007f5e0ff */
        /* <DEDUP_REMOVED lines=22> */
[----:B------:R-:W-:Y:S01]  /*27c0*/  DSETP.GEU.AND P1, PT, R6, R8, PT ;  /* 0x000000080600722a */ /* 0x000fe20003f2e000 */
[----:B------:R-:W-:-:S05]  /*27d0*/  PLOP3.LUT P0, PT, PT, PT, PT, 0x8, 0x80 ;  /* 0x000000000080781c */ /* 0x000fca0003f0e170 */
[----:B------:R-:W-:Y:S02]  /*27e0*/  FSEL R6, R8, R6, !P1 ;  /* 0x0000000608067208 */ /* 0x000fe40004800000 */
[----:B------:R-:W-:-:S07]  /*27f0*/  FSEL R7, R9, R7, !P1 ;  /* 0x0000000709077208 */ /* 0x000fce0004800000 */
.L_x_29:
[----:B------:R-:W-:Y:S05]  /*2800*/  BSYNC.RECONVERGENT B2 ;  /* 0x0000000000027941 */ /* 0x000fea0003800200 */
.L_x_28:
[----:B------:R-:W-:-:S13]  /*2810*/  ISETP.LT.OR P0, PT, R40, R41, P0 ;  /* 0x000000292800720c */ /* 0x000fda0000701670 */
[----:B------:R-:W-:Y:S05]  /*2820*/  @!P0 BRA `(.L_x_21) ;  /* 0x0000000000448947 */ /* 0x000fea0003800000 */
[----:B------:R-:W-:Y:S01]  /*2830*/  IMAD.WIDE.U32 R2, R43, 0x8, R2 ;  /* 0x000000082b027825 */ /* 0x000fe200078e0002 */
[----:B------:R-:W2:Y:S04]  /*2840*/  LDG.E.64.CONSTANT R8, desc[UR6][R4.64+-0x800] ;  /* 0xfff8000604087981 */ /* 0x000ea8000c1e9b00 */
[----:B------:R-:W3:Y:S04]  /*2850*/  LDG.E.64.CONSTANT R10, desc[UR6][R4.64] ;  /* 0x00000006040a7981 */ /* 0x000ee8000c1e9b00 */
[----:B------:R-:W4:Y:S04]  /*2860*/  LDG.E.64.CONSTANT R2, desc[UR6][R2.64] ;  /* 0x0000000602027981 */ /* 0x000f28000c1e9b00 */
[----:B------:R-:W5:Y:S01]  /*2870*/  LDG.E.64.CONSTANT R12, desc[UR6][R4.64+0x800] ;  /* 0x00080006040c7981 */ /* 0x000f62000c1e9b00 */
        /* <DEDUP_REMOVED lines=11> */
[----:B------:R-:W-:-:S07]  /*2930*/  FSEL R7, R13, R3, !P0 ;  /* 0x000000030d077208 */ /* 0x000fce0004000000 */
.L_x_21:
[----:B------:R-:W-:Y:S05]  /*2940*/  BSYNC.RECONVERGENT B1 ;  /* 0x0000000000017941 */ /* 0x000fea0003800200 */
.L_x_19:
[----:B------:R-:W0:Y:S01]  /*2950*/  S2R R10, SR_LANEID ;  /* 0x00000000000a7919 */ /* 0x000e220000000000 */
[----:B------:R-:W-:Y:S04]  /*2960*/  SHFL.DOWN PT, R2, R6, 0x1, 0x1f ;  /* 0x08201f0006027f89 */ /* 0x000fe800000e0000 */
        /* <DEDUP_REMOVED lines=10> */
[----:B------:R-:W-:-:S02]  /*2a10*/  @!P2 MOV R7, 0x400 ;  /* 0x000004000007a802 */ /* 0x000fc40000000f00 */
        /* <DEDUP_REMOVED lines=8> */
[----:B------:R-:W-:Y:S01]  /*2aa0*/  SHFL.DOWN PT, R2, R4, 0x4, 0x1f ;  /* 0x08801f0004027f89 */ /* 0x000fe200000e0000 */
[----:B-1----:R-:W-:-:S03]  /*2ab0*/  @!P2 LEA R7, R8, R7, 0x18 ;  /* 0x000000070807a211 */ /* 0x002fc600078ec0ff */
[----:B------:R-:W0:Y:S02]  /*2ac0*/  SHFL.DOWN PT, R3, R5, 0x4, 0x1f ;  /* 0x08801f0005037f89 */ /* 0x000e2400000e0000 */
[----:B------:R-:W-:Y:S01]  /*2ad0*/  @!P2 IMAD.IADD R9, R6, 0x1, R7 ;  /* 0x000000010609a824 */ /* 0x000fe200078e0207 */
[----:B0-----:R-:W-:-:S06]  /*2ae0*/  DSETP.GEU.AND P0, PT, R4, R2, PT ;  /* 0x000000020400722a */ /* 0x001fcc0003f0e000 */
[----:B------:R-:W-:Y:S02]  /*2af0*/  @!P1 FSEL R4, R2, R4, !P0 ;  /* 0x0000000402049208 */ /* 0x000fe40004000000 */
[----:B------:R-:W-:Y:S02]  /*2b00*/  @!P1 FSEL R5, R3, R5, !P0 ;  /* 0x0000000503059208 */ /* 0x000fe40004000000 */
[----:B------:R-:W-:Y:S01]  /*2b10*/  ISETP.GT.AND P1, PT, R10, 0x17, PT ;  /* 0x000000170a00780c */ /* 0x000fe20003f24270 */
[----:B------:R-:W-:Y:S04]  /*2b20*/  SHFL.DOWN PT, R2, R4, 0x8, 0x1f ;  /* 0x09001f0004027f89 */ /* 0x000fe800000e0000 */
[----:B------:R-:W0:Y:S02]  /*2b30*/  SHFL.DOWN PT, R3, R5, 0x8, 0x1f ;  /* 0x09001f0005037f89 */ /* 0x000e2400000e0000 */
[----:B0-----:R-:W-:-:S06]  /*2b40*/  DSETP.GEU.AND P0, PT, R4, R2, PT ;  /* 0x000000020400722a */ /* 0x001fcc0003f0e000 */
[----:B------:R-:W-:Y:S02]  /*2b50*/  @!P1 FSEL R4, R2, R4, !P0 ;  /* 0x0000000402049208 */ /* 0x000fe40004000000 */
[----:B------:R-:W-:Y:S02]  /*2b60*/  @!P1 FSEL R5, R3, R5, !P0 ;  /* 0x0000000503059208 */ /* 0x000fe40004000000 */
[----:B------:R-:W-:Y:S01]  /*2b70*/  ISETP.GT.AND P1, PT, R10, 0xf, PT ;  /* 0x0000000f0a00780c */ /* 0x000fe20003f24270 */
[----:B------:R-:W-:Y:S04]  /*2b80*/  SHFL.DOWN PT, R2, R4, 0x10, 0x1f ;  /* 0x0a001f0004027f89 */ /* 0x000fe800000e0000 */
[----:B------:R-:W0:Y:S02]  /*2b90*/  SHFL.DOWN PT, R3, R5, 0x10, 0x1f ;  /* 0x0a001f0005037f89 */ /* 0x000e2400000e0000 */
[----:B0-----:R-:W-:-:S06]  /*2ba0*/  DSETP.GEU.AND P0, PT, R4, R2, PT ;  /* 0x000000020400722a */ /* 0x001fcc0003f0e000 */
[----:B------:R-:W-:Y:S02]  /*2bb0*/  FSEL R2, R2, R4, !P0 ;  /* 0x0000000402027208 */ /* 0x000fe40004000000 */
        /* <DEDUP_REMOVED lines=10> */
[----:B--2---:R-:W0:Y:S04]  /*2c60*/  LDS.128 R8, [UR4+0x10] ;  /* 0x00001004ff087984 */ /* 0x004e280008000c00 */
        /* <DEDUP_REMOVED lines=25> */
.L_x_2:
        /* <DEDUP_REMOVED lines=12> */
.L_x_32:
[----:B------:R-:W-:Y:S05]  /*2ec0*/  BSYNC.RECONVERGENT B1 ;  /* 0x0000000000017941 */ /* 0x000fea0003800200 */
.L_x_31:
        /* <DEDUP_REMOVED lines=17> */
.L_x_37:
        /* <DEDUP_REMOVED lines=12> */
.L_x_36:
[----:B------:R-:W-:Y:S05]  /*30a0*/  BSYNC.RECONVERGENT B2 ;  /* 0x0000000000027941 */ /* 0x000fea0003800200 */
.L_x_35:
        /* <DEDUP_REMOVED lines=9> */
.L_x_40:
        /* <DEDUP_REMOVED lines=74> */
.L_x_39:
[----:B------:R-:W-:Y:S05]  /*35e0*/  BSYNC.RECONVERGENT B2 ;  /* 0x0000000000027941 */ /* 0x000fea0003800200 */
.L_x_38:
        /* <DEDUP_REMOVED lines=42> */
.L_x_42:
[----:B------:R-:W-:Y:S05]  /*3890*/  BSYNC.RECONVERGENT B2 ;  /* 0x0000000000027941 */ /* 0x000fea0003800200 */
.L_x_41:
        /* <DEDUP_REMOVED lines=20> */
.L_x_34:
[----:B------:R-:W-:Y:S05]  /*39e0*/  BSYNC.RECONVERGENT B1 ;  /* 0x0000000000017941 */ /* 0x000fea0003800200 */
.L_x_33:
        /* <DEDUP_REMOVED lines=14> */
[----:B------:R-:W-:Y:S01]  /*3ad0*/  IMAD.MOV.U32 R2, RZ, RZ, R9 ;  /* 0x000000ffff027224 */ /* 0x000fe200078e0009 */
[----:B------:R-:W-:Y:S01]  /*3ae0*/  @!P2 MOV R4, 0x400 ;  /* 0x000004000004a802 */ /* 0x000fe20000000f00 */
[----:B------:R-:W-:Y:S01]  /*3af0*/  IMAD.MOV.U32 R3, RZ, RZ, R11 ;  /* 0x000000ffff037224 */ /* 0x000fe200078e000b */
[----:B------:R-:W0:Y:S01]  /*3b00*/  SHFL.DOWN PT, R7, R11, 0x2, 0x1f ;  /* 0x08401f000b077f89 */ /* 0x000e2200000e0000 */
[----:B------:R-:W-:Y:S01]  /*3b10*/  @!P2 SHF.R.U32.HI R0, RZ, 0x2, R5 ;  /* 0x00000002ff00a819 */ /* 0x000fe20000011605 */
[----:B------:R-:W1:Y:S03]  /*3b20*/  @!P2 S2R R13, SR_CgaCtaId ;  /* 0x00000000000da919 */ /* 0x000e660000008800 */
[----:B------:R-:W-:Y:S01]  /*3b30*/  @!P2 LOP3.LUT R0, R0, 0xf8, RZ, 0xc0, !PT ;  /* 0x000000f80000a812 */ /* 0x000fe200078ec0ff */
[----:B0-----:R-:W-:-:S06]  /*3b40*/  DSETP.GEU.AND P0, PT, R2, R6, PT ;  /* 0x000000060200722a */ /* 0x001fcc0003f0e000 */
[----:B------:R-:W-:Y:S02]  /*3b50*/  @!P1 FSEL R9, R6, R9, !P0 ;  /* 0x0000000906099208 */ /* 0x000fe40004000000 */
[----:B------:R-:W-:Y:S02]  /*3b60*/  @!P1 FSEL R11, R7, R11, !P0 ;  /* 0x0000000b070b9208 */ /* 0x000fe40004000000 */
[----:B------:R-:W-:Y:S01]  /*3b70*/  ISETP.GT.AND P1, PT, R8, 0x1b, PT ;  /* 0x0000001b0800780c */ /* 0x000fe20003f24270 */
[----:B------:R-:W-:Y:S01]  /*3b80*/  SHFL.DOWN PT, R2, R9, 0x4, 0x1f ;  /* 0x08801f0009027f89 */ /* 0x000fe200000e0000 */
[----:B------:R-:W-:Y:S01]  /*3b90*/  IMAD.MOV.U32 R6, RZ, RZ, R9 ;  /* 0x000000ffff067224 */ /* 0x000fe200078e0009 */
[----:B-1----:R-:W-:Y:S01]  /*3ba0*/  @!P2 LEA R13, R13, R4, 0x18 ;  /* 0x000000040d0da211 */ /* 0x002fe200078ec0ff */
[----:B------:R-:W-:Y:S01]  /*3bb0*/  IMAD.MOV.U32 R7, RZ, RZ, R11 ;  /* 0x000000ffff077224 */ /* 0x000fe200078e000b */
[----:B------:R-:W0:Y:S03]  /*3bc0*/  SHFL.DOWN PT, R3, R11, 0x4, 0x1f ;  /* 0x08801f000b037f89 */ /* 0x000e2600000e0000 */
[----:B------:R-:W-:-:S02]  /*3bd0*/  @!P2 IMAD.IADD R13, R0, 0x1, R13 ;  /* 0x00000001000da824 */ /* 0x000fc400078e020d */
[----:B0-----:R-:W-:-:S06]  /*3be0*/  DSETP.GEU.AND P0, PT, R6, R2, PT ;  /* 0x000000020600722a */ /* 0x001fcc0003f0e000 */
[----:B------:R-:W-:Y:S02]  /*3bf0*/  @!P1 FSEL R9, R2, R9, !P0 ;  /* 0x0000000902099208 */ /* 0x000fe40004000000 */
[----:B------:R-:W-:Y:S02]  /*3c00*/  @!P1 FSEL R11, R3, R11, !P0 ;  /* 0x0000000b030b9208 */ /* 0x000fe40004000000 */
[----:B------:R-:W-:Y:S01]  /*3c10*/  ISETP.GT.AND P1, PT, R8, 0x17, PT ;  /* 0x000000170800780c */ /* 0x000fe20003f24270 */
[----:B------:R-:W-:Y:S01]  /*3c20*/  SHFL.DOWN PT, R2, R9, 0x8, 0x1f ;  /* 0x09001f0009027f89 */ /* 0x000fe200000e0000 */
[----:B------:R-:W-:Y:S02]  /*3c30*/  IMAD.MOV.U32 R6, RZ, RZ, R9 ;  /* 0x000000ffff067224 */ /* 0x000fe400078e0009 */
[----:B------:R-:W-:Y:S01]  /*3c40*/  IMAD.MOV.U32 R7, RZ, RZ, R11 ;  /* 0x000000ffff077224 */ /* 0x000fe200078e000b */
[----:B------:R-:W0:Y:S05]  /*3c50*/  SHFL.DOWN PT, R3, R11, 0x8, 0x1f ;  /* 0x09001f000b037f89 */ /* 0x000e2a00000e0000 */
        /* <DEDUP_REMOVED lines=20> */
[----:B------:R-:W0:Y:S04]  /*3da0*/  LDS.128 R8, [UR4+0x10] ;  /* 0x00001004ff087984 */ /* 0x000e280008000c00 */
[----:B-1----:R-:W1:Y:S01]  /*3db0*/  LDS.128 R12, [UR4+0x20] ;  /* 0x00002004ff0c7984 */ /* 0x002e620008000c00 */
        /* <DEDUP_REMOVED lines=24> */
.L_x_43:
        /* <DEDUP_REMOVED lines=20> */
[----:B------:R-:W0:Y:S05]  /*4080*/  SHFL.DOWN PT, R7, R0, 0x2, R11 ;  /* 0x0840000000077989 */ /* 0x000e2a00000e000b */
[----:B0-----:R-:W-:-:S06]  /*4090*/  DSETP.GEU.AND P0, PT, R2, R6, PT ;  /* 0x000000060200722a */ /* 0x001fcc0003f0e000 */
[----:B------:R-:W-:Y:S01]  /*40a0*/  @!P1 FSEL R9, R6, R9, !P0 ;  /* 0x0000000906099208 */ /* 0x000fe20004000000 */
[----:B------:R-:W-:Y:S01]  /*40b0*/  VIADD R6, R8, 0x4 ;  /* 0x0000000408067836 */ /* 0x000fe20000000000 */
[----:B------:R-:W-:-:S03]  /*40c0*/  @!P1 FSEL R0, R7, R0, !P0 ;  /* 0x0000000007009208 */ /* 0x000fc60004000000 */
[----:B------:R-:W-:Y:S01]  /*40d0*/  SHFL.DOWN PT, R2, R9, 0x4, R11 ;  /* 0x0880000009027989 */ /* 0x000fe200000e000b */
[----:B------:R-:W-:Y:S01]  /*40e0*/  ISETP.GT.AND P1, PT, R6, R11, PT ;  /* 0x0000000b0600720c */ /* 0x000fe20003f24270 */
[----:B------:R-:W-:Y:S02]  /*40f0*/  IMAD.MOV.U32 R6, RZ, RZ, R9 ;  /* 0x000000ffff067224 */ /* 0x000fe400078e0009 */
[----:B------:R-:W0:Y:S01]  /*4100*/  SHFL.DOWN PT, R3, R0, 0x4, R11 ;  /* 0x0880000000037989 */ /* 0x000e2200000e000b */
[----:B------:R-:W-:-:S06]  /*4110*/  IMAD.MOV.U32 R7, RZ, RZ, R0 ;  /* 0x000000ffff077224 */ /* 0x000fcc00078e0000 */
[----:B0-----:R-:W-:Y:S01]  /*4120*/  DSETP.GEU.AND P0, PT, R6, R2, PT ;  /* 0x000000020600722a */ /* 0x001fe20003f0e000 */
[----:B------:R-:W-:-:S05]  /*4130*/  VIADD R6, R8, 0x8 ;  /* 0x0000000808067836 */ /* 0x000fca0000000000 */
        /* <DEDUP_REMOVED lines=15> */
[----:B------:R-:W-:Y:S02]  /*4230*/  IMAD.MOV.U32 R6, RZ, RZ, R9 ;  /* 0x000000ffff067224 */ /* 0x000fe400078e0009 */
[----:B------:R-:W-:Y:S01]  /*4240*/  IMAD.MOV.U32 R7, RZ, RZ, R0 ;  /* 0x000000ffff077224 */ /* 0x000fe200078e0000 */
[----:B------:R-:W0:Y:S05]  /*4250*/  SHFL.DOWN PT, R3, R0, 0x10, R11 ;  /* 0x0a00000000037989 */ /* 0x000e2a00000e000b */
[----:B0-----:R-:W-:Y:S01]  /*4260*/  DSETP.GEU.AND P1, PT, R6, R2, PT ;  /* 0x000000020600722a */ /* 0x001fe20003f2e000 */
[----:B------:R-:W-:-:S02]  /*4270*/  @!P0 MOV R7, 0x400 ;  /* 0x0000040000078802 */ /* 0x000fc40000000f00 */
[----:B------:R-:W-:Y:S02]  /*4280*/  @!P0 SHF.R.U32.HI R6, RZ, 0x2, R5 ;  /* 0x00000002ff068819 */ /* 0x000fe40000011605 */
[----:B-1----:R-:W-:Y:S02]  /*4290*/  @!P0 LEA R7, R10, R7, 0x18 ;  /* 0x000000070a078211 */ /* 0x002fe400078ec0ff */
[----:B------:R-:W-:Y:S02]  /*42a0*/  @!P0 LOP3.LUT R6, R6, 0xf8, RZ, 0xc0, !PT ;  /* 0x000000f806068812 */ /* 0x000fe400078ec0ff */
[----:B------:R-:W-:Y:S02]  /*42b0*/  @!P2 FSEL R9, R2, R9, !P1 ;  /* 0x000000090209a208 */ /* 0x000fe40004800000 */
[----:B------:R-:W-:Y:S01]  /*42c0*/  @!P2 FSEL R0, R3, R0, !P1 ;  /* 0x000000000300a208 */ /* 0x000fe20004800000 */
[----:B------:R-:W-:Y:S02]  /*42d0*/  @!P0 IMAD.IADD R3, R6, 0x1, R7 ;  /* 0x0000000106038824 */ /* 0x000fe400078e0207 */
[----:B------:R-:W-:-:S02]  /*42e0*/  IMAD.MOV.U32 R6, RZ, RZ, R9 ;  /* 0x000000ffff067224 */ /* 0x000fc400078e0009 */
[----:B------:R-:W-:-:S05]  /*42f0*/  IMAD.MOV.U32 R7, RZ, RZ, R0 ;  /* 0x000000ffff077224 */ /* 0x000fca00078e0000 */
[----:B------:R1:W-:Y:S01]  /*4300*/  @!P0 STS.64 [R3+0x8], R6 ;  /* 0x0000080603008388 */ /* 0x0003e20000000a00 */
[----:B------:R-:W-:Y:S01]  /*4310*/  BAR.SYNC.DEFER_BLOCKING 0x0 ;  /* 0x0000000000007b1d */ /* 0x000fe20000010000 */
[----:B------:R-:W-:-:S13]  /*4320*/  ISETP.NE.AND P0, PT, R5, RZ, PT ;  /* 0x000000ff0500720c */ /* 0x000fda0003f05270 */
[----:B-1----:R-:W-:Y:S05]  /*4330*/  @P0 BRA `(.L_x_17) ;  /* 0x0000001800340947 */ /* 0x002fea0003800000 */
[----:B------:R-:W0:Y:S01]  /*4340*/  S2UR UR5, SR_CgaCtaId ;  /* 0x00000000000579c3 */ /* 0x000e220000008800 */
[----:B------:R-:W-:Y:S01]  /*4350*/  UMOV UR4, 0x400 ;  /* 0x0000040000047882 */ /* 0x000fe20000000000 */
[C---:B------:R-:W-:Y:S02]  /*4360*/  ISETP.GT.AND P3, PT, R4.reuse, 0x20, PT ;  /* 0x000000200400780c */ /* 0x040fe40003f64270 */
        /* <DEDUP_REMOVED lines=10> */
[----:B------:R-:W-:Y:S01]  /*4410*/  ISETP.GT.AND P1, PT, R4, 0x60, PT ;  /* 0x000000600400780c */ /* 0x000fe20003f24270 */
[----:B------:R-:W-:Y:S02]  /*4420*/  IMAD.MOV.U32 R2, RZ, RZ, R6 ;  /* 0x000000ffff027224 */ /* 0x000fe400078e0006 */
        /* <DEDUP_REMOVED lines=29> */
.L_x_30:
[----:B------:R-:W0:Y:S01]  /*4600*/  S2R R41, SR_TID.X ;  /* 0x0000000000297919 */ /* 0x000e220000002100 */
[----:B------:R-:W0:Y:S02]  /*4610*/  LDC.64 R6, c[0x0][0x380] ;  /* 0x0000e000ff067b82 */ /* 0x000e240000000a00 */
[----:B0-----:R-:W-:-:S05]  /*4620*/  IMAD.WIDE.U32 R6, R41, 0x8, R6 ;  /* 0x0000000829067825 */ /* 0x001fca00078e0006 */
[----:B------:R-:W2:Y:S04]  /*4630*/  LDG.E.64.CONSTANT R20, desc[UR6][R6.64] ;  /* 0x0000000606147981 */ /* 0x000ea8000c1e9b00 */
[----:B------:R-:W2:Y:S04]  /*4640*/  LDG.E.64.CONSTANT R2, desc[UR6][R6.64+0x800] ;  /* 0x0008000606027981 */ /* 0x000ea8000c1e9b00 */
[----:B------:R-:W3:Y:S04]  /*4650*/  LDG.E.64.CONSTANT R8, desc[UR6][R6.64+0x1000] ;  /* 0x0010000606087981 */ /* 0x000ee8000c1e9b00 */
[----:B------:R-:W4:Y:S04]  /*4660*/  LDG.E.64.CONSTANT R10, desc[UR6][R6.64+0x1800] ;  /* 0x00180006060a7981 */ /* 0x000f28000c1e9b00 */
[----:B------:R-:W5:Y:S04]  /*4670*/  LDG.E.64.CONSTANT R12, desc[UR6][R6.64+0x2000] ;  /* 0x00200006060c7981 */ /* 0x000f68000c1e9b00 */
[----:B------:R-:W5:Y:S04]  /*4680*/  LDG.E.64.CONSTANT R14, desc[UR6][R6.64+0x2800] ;  /* 0x00280006060e7981 */ /* 0x000f68000c1e9b00 */
[----:B------:R-:W5:Y:S04]  /*4690*/  LDG.E.64.CONSTANT R16, desc[UR6][R6.64+0x3000] ;  /* 0x0030000606107981 */ /* 0x000f68000c1e9b00 */
[----:B------:R-:W5:Y:S01]  /*46a0*/  LDG.E.64.CONSTANT R18, desc[UR6][R6.64+0x3800] ;  /* 0x0038000606127981 */ /* 0x000f62000c1e9b00 */
[----:B------:R-:W-:Y:S01]  /*46b0*/  ISETP.GE.U32.AND P1, PT, R4, 0x1000, PT ;  /* 0x000010000400780c */ /* 0x000fe20003f26070 */
[----:B------:R-:W-:Y:S01]  /*46c0*/  IMAD.MOV.U32 R45, RZ, RZ, 0x800 ;  /* 0x00000800ff2d7424 */ /* 0x000fe200078e00ff */
[----:B--2---:R-:W-:-:S06]  /*46d0*/  DSETP.GEU.AND P0, PT, R20, R2, PT ;  /* 0x000000021400722a */ /* 0x004fcc0003f0e000 */
        /* <DEDUP_REMOVED lines=21> */
[----:B------:R-:W0:Y:S01]  /*4830*/  LDC R24, c[0x0][0x390] ;  /* 0x0000e400ff187b82 */ /* 0x000e220000000800 */
[----:B------:R-:W-:Y:S02]  /*4840*/  VIADD R0, R4, 0xfffff800 ;  /* 0xfffff80004007836 */ /* 0x000fe40000000000 */
[----:B------:R-:W-:-:S07]  /*4850*/  IMAD.MOV.U32 R45, RZ, RZ, 0x800 ;  /* 0x00000800ff2d7424 */ /* 0x000fce00078e00ff */
.L_x_46:
[----:B------:R-:W-:-:S05]  /*4860*/  IMAD.WIDE R4, R45, 0x8, R6 ;  /* 0x000000082d047825 */ /* 0x000fca00078e0206 */
[----:B------:R-:W2:Y:S04]  /*4870*/  LDG.E.64.CONSTANT R10, desc[UR6][R4.64] ;  /* 0x00000006040a7981 */ /* 0x000ea8000c1e9b00 */
[----:B------:R-:W3:Y:S04]  /*4880*/  LDG.E.64.CONSTANT R12, desc[UR6][R4.64+0x800] ;  /* 0x00080006040c7981 */ /* 0x000ee8000c1e9b00 */
[----:B------:R-:W4:Y:S04]  /*4890*/  LDG.E.64.CONSTANT R14, desc[UR6][R4.64+0x1000] ;  /* 0x00100006040e7981 */ /* 0x000f28000c1e9b00 */
[----:B------:R-:W5:Y:S04]  /*48a0*/  LDG.E.64.CONSTANT R16, desc[UR6][R4.64+0x1800] ;  /* 0x0018000604107981 */ /* 0x000f68000c1e9b00 */
[----:B------:R-:W5:Y:S04]  /*48b0*/  LDG.E.64.CONSTANT R18, desc[UR6][R4.64+0x2000] ;  /* 0x0020000604127981 */ /* 0x000f68000c1e9b00 */
[----:B------:R-:W5:Y:S04]  /*48c0*/  LDG.E.64.CONSTANT R20, desc[UR6][R4.64+0x2800] ;  /* 0x0028000604147981 */ /* 0x000f68000c1e9b00 */
[----:B------:R-:W5:Y:S04]  /*48d0*/  LDG.E.64.CONSTANT R22, desc[UR6][R4.64+0x3000] ;  /* 0x0030000604167981 */ /* 0x000f68000c1e9b00 */
[----:B------:R0:W5:Y:S02]  /*48e0*/  LDG.E.64.CONSTANT R8, desc[UR6][R4.64+0x3800] ;  /* 0x0038000604087981 */ /* 0x000164000c1e9b00 */
[----:B0-----:R-:W-:-:S04]  /*48f0*/  IMAD.MOV.U32 R4, RZ, RZ, R24 ;  /* 0x000000ffff047224 */ /* 0x001fc800078e0018 */
[----:B------:R-:W-:-:S05]  /*4900*/  IMAD.IADD R5, R4, 0x1, -R45 ;  /* 0x0000000104057824 */ /* 0x000fca00078e0a2d */
[----:B------:R-:W-:Y:S01]  /*4910*/  ISETP.GE.AND P1, PT, R5, 0x800, PT ;  /* 0x000008000500780c */ /* 0x000fe20003f26270 */
        /* <DEDUP_REMOVED lines=25> */
[----:B------:R-:W-:-:S05]  /*4ab0*/  VIADD R45, R45, 0x800 ;  /* 0x000008002d2d7836 */ /* 0x000fca0000000000 */
[----:B------:R-:W-:-:S13]  /*4ac0*/  ISETP.GT.AND P0, PT, R45, R0, PT ;  /* 0x000000002d00720c */ /* 0x000fda0003f04270 */
[----:B------:R-:W-:Y:S05]  /*4ad0*/  @!P0 BRA `(.L_x_46) ;  /* 0xfffffffc00608947 */ /* 0x000fea000383ffff */
.L_x_44:
[----:B------:R-:W-:-:S13]  /*4ae0*/  ISETP.GE.AND P0, PT, R45, R4, PT ;  /* 0x000000042d00720c */ /* 0x000fda0003f06270 */
[----:B------:R-:W-:Y:S05]  /*4af0*/  @P0 BRA `(.L_x_45) ;  /* 0x0000000800fc0947 */ /* 0x000fea0003800000 */
[----:B------:R-:W-:Y:S01]  /*4b00*/  IMAD.IADD R0, R4, 0x1, -R45 ;  /* 0x0000000104007824 */ /* 0x000fe200078e0a2d */
[----:B------:R-:W-:Y:S04]  /*4b10*/  BSSY.RECONVERGENT B1, `(.L_x_45) ;  /* 0x00000bd000017945 */ /* 0x000fe80003800200 */
[----:B------:R-:W-:-:S13]  /*4b20*/  ISETP.GE.AND P0, PT, R41, R0, PT ;  /* 0x000000002900720c */ /* 0x000fda0003f06270 */
[----:B------:R-:W-:Y:S05]  /*4b30*/  @P0 BRA `(.L_x_47) ;  /* 0x0000000800e80947 */ /* 0x000fea0003800000 */
[----:B------:R-:W-:Y:S01]  /*4b40*/  LOP3.LUT R5, RZ, R41, RZ, 0x33, !PT ;  /* 0x00000029ff057212 */ /* 0x000fe200078e33ff */
[----:B------:R-:W-:Y:S01]  /*4b50*/  BSSY.RECONVERGENT B2, `(.L_x_48) ;  /* 0x0000017000027945 */ /* 0x000fe20003800200 */
[----:B------:R-:W-:Y:S02]  /*4b60*/  IMAD.MOV.U32 R43, RZ, RZ, R41 ;  /* 0x000000ffff2b7224 */ /* 0x000fe400078e0029 */
[----:B------:R-:W-:-:S04]  /*4b70*/  IADD3 R4, PT, PT, -R45, R4, R5 ;  /* 0x000000042d047210 */ /* 0x000fc80007ffe105 */
[C---:B------:R-:W-:Y:S02]  /*4b80*/  LOP3.LUT R5, R4.reuse, 0x300, RZ, 0xc0, !PT ;  /* 0x0000030004057812 */ /* 0x040fe400078ec0ff */
[----:B------:R-:W-:Y:S02]  /*4b90*/  ISETP.GE.U32.AND P2, PT, R4, 0x300, PT ;  /* 0x000003000400780c */ /* 0x000fe40003f46070 */
[----:B------:R-:W-:-:S13]  /*4ba0*/  ISETP.NE.AND P0, PT, R5, 0x300, PT ;  /* 0x000003000500780c */ /* 0x000fda0003f05270 */
[----:B------:R-:W-:Y:S05]  /*4bb0*/  @!P0 BRA `(.L_x_49) ;  /* 0x0000000000408947 */ /* 0x000fea0003800000 */
[----:B------:R-:W0:Y:S01]  /*4bc0*/  LDC.64 R6, c[0x0][0x380] ;  /* 0x0000e000ff067b82 */ /* 0x000e220000000a00 */
[----:B------:R-:W-:Y:S01]  /*4bd0*/  LEA.HI R4, R4, 0x1, RZ, 0x18 ;  /* 0x0000000104047811 */ /* 0x000fe200078fc0ff */
[----:B------:R-:W-:Y:S02]  /*4be0*/  IMAD.IADD R9, R41, 0x1, R45 ;  /* 0x0000000129097824 */ /* 0x000fe400078e022d */
[----:B------:R-:W-:Y:S01]  /*4bf0*/  IMAD.MOV.U32 R43, RZ, RZ, R41 ;  /* 0x000000ffff2b7224 */ /* 0x000fe200078e0029 */
[----:B------:R-:W-:-:S05]  /*4c00*/  LOP3.LUT R4, R4, 0x3, RZ, 0xc0, !PT ;  /* 0x0000000304047812 */ /* 0x000fca00078ec0ff */
[----:B------:R-:W-:-:S07]  /*4c10*/  IMAD.MOV R8, RZ, RZ, -R4 ;  /* 0x000000ffff087224 */ /* 0x000fce00078e0a04 */
.L_x_50:
[----:B0-----:R-:W-:-:S06]  /*4c20*/  IMAD.WIDE.U32 R4, R9, 0x8, R6 ;  /* 0x0000000809047825 */ /* 0x001fcc00078e0006 */
        /* <DEDUP_REMOVED lines=9> */
.L_x_49:
[----:B------:R-:W-:Y:S05]  /*4cc0*/  BSYNC.RECONVERGENT B2 ;  /* 0x0000000000027941 */ /* 0x000fea0003800200 */
.L_x_48:
[----:B------:R-:W-:Y:S05]  /*4cd0*/  @!P2 BRA `(.L_x_47) ;  /* 0x000000080080a947 */ /* 0x000fea0003800000 */
[----:B------:R-:W0:Y:S01]  /*4ce0*/  LDCU.64 UR4, c[0x0][0x380] ;  /* 0x00007000ff0477ac */ /* 0x000e220008000a00 */
[----:B------:R-:W-:Y:S01]  /*4cf0*/  IMAD.IADD R7, R0, 0x1, -R43 ;  /* 0x0000000100077824 */ /* 0x000fe200078e0a2b */
[C---:B------:R-:W-:Y:S01]  /*4d00*/  IADD3 R5, P0, PT, R43.reuse, R45, RZ ;  /* 0x0000002d2b057210 */ /* 0x040fe20007f1e0ff */
[----:B------:R-:W-:Y:S01]  /*4d10*/  BSSY.RECONVERGENT B2, `(.L_x_51) ;  /* 0x000005a000027945 */ /* 0x000fe20003800200 */
[----:B------:R-:W-:Y:S02]  /*4d20*/  IMAD.IADD R45, R43, 0x1, R45 ;  /* 0x000000012b2d7824 */ /* 0x000fe400078e022d */
        /* <DEDUP_REMOVED lines=8> */
[----:B------:R-:W0:Y:S01]  /*4db0*/  LDC.64 R6, c[0x0][0x380] ;  /* 0x0000e000ff067b82 */ /* 0x000e220000000a00 */
[----:B------:R-:W-:Y:S01]  /*4dc0*/  PLOP3.LUT P0, PT, PT, PT, PT, 0x8, 0x80 ;  /* 0x000000000080781c */ /* 0x000fe20003f0e170 */
[----:B------:R-:W-:-:S12]  /*4dd0*/  VIADD R40, R0, 0xfffff400 ;  /* 0xfffff40000287836 */ /* 0x000fd80000000000 */
.L_x_53:
[C---:B0-----:R-:W-:Y:S01]  /*4de0*/  IMAD.WIDE.U32 R38, R45.reuse, 0x8, R6 ;  /* 0x000000082d267825 */ /* 0x041fe200078e0006 */
        /* <DEDUP_REMOVED lines=76> */
.L_x_52:
[----:B------:R-:W-:Y:S05]  /*52b0*/  BSYNC.RECONVERGENT B2 ;  /* 0x0000000000027941 */ /* 0x000fea0003800200 */
.L_x_51:
[----:B------:R-:W-:Y:S01]  /*52c0*/  IMAD.IADD R6, R0, 0x1, -R43 ;  /* 0x0000000100067824 */ /* 0x000fe200078e0a2b */
[----:B------:R-:W-:Y:S04]  /*52d0*/  BSSY.RECONVERGENT B2, `(.L_x_54) ;  /* 0x000002c000027945 */ /* 0x000fe80003800200 */
[----:B------:R-:W-:-:S13]  /*52e0*/  ISETP.GT.AND P1, PT, R6, 0x400, PT ;  /* 0x000004000600780c */ /* 0x000fda0003f24270 */
[----:B------:R-:W-:Y:S05]  /*52f0*/  @!P1 BRA `(.L_x_55) ;  /* 0x0000000000a49947 */ /* 0x000fea0003800000 */
[----:B------:R-:W0:Y:S01]  /*5300*/  LDC.64 R16, c[0x0][0x380] ;  /* 0x0000e000ff107b82 */ /* 0x000e220000000a00 */
[----:B------:R-:W2:Y:S04]  /*5310*/  LDG.E.64.CONSTANT R10, desc[UR6][R4.64+-0x800] ;  /* 0xfff80006040a7981 */ /* 0x000ea8000c1e9b00 */
[----:B------:R-:W3:Y:S01]  /*5320*/  LDG.E.64.CONSTANT R12, desc[UR6][R4.64] ;  /* 0x00000006040c7981 */ /* 0x000ee2000c1e9b00 */
[----:B------:R-:W-:-:S03]  /*5330*/  VIADD R7, R45, 0x400 ;  /* 0x000004002d077836 */ /* 0x000fc60000000000 */
[----:B------:R-:W4:Y:S04]  /*5340*/  LDG.E.64.CONSTANT R14, desc[UR6][R4.64+0x800] ;  /* 0x00080006040e7981 */ /* 0x000f28000c1e9b00 */
[----:B------:R-:W5:Y:S04]  /*5350*/  LDG.E.64.CONSTANT R18, desc[UR6][R4.64+0x1800] ;  /* 0x0018000604127981 */ /* 0x000f68000c1e9b00 */
[----:B------:R-:W5:Y:S01]  /*5360*/  LDG.E.64.CONSTANT R20, desc[UR6][R4.64+0x2000] ;  /* 0x0020000604147981 */ /* 0x000f62000c1e9b00 */
[----:B0-----:R-:W-:-:S06]  /*5370*/  IMAD.WIDE.U32 R8, R45, 0x8, R16 ;  /* 0x000000082d087825 */ /* 0x001fcc00078e0010 */
[----:B------:R-:W2:Y:S01]  /*5380*/  LDG.E.64.CONSTANT R8, desc[UR6][R8.64] ;  /* 0x0000000608087981 */ /* 0x000ea2000c1e9b00 */
[----:B------:R-:W-:-:S03]  /*5390*/  IMAD.WIDE.U32 R16, R7, 0x8, R16 ;  /* 0x0000000807107825 */ /* 0x000fc600078e0010 */
[----:B------:R0:W5:Y:S04]  /*53a0*/  LDG.E.64.CONSTANT R6, desc[UR6][R4.64+0x2800] ;  /* 0x0028000604067981 */ /* 0x000168000c1e9b00 */
[----:B------:R-:W5:Y:S01]  /*53b0*/  LDG.E.64.CONSTANT R16, desc[UR6][R16.64] ;  /* 0x0000000610107981 */ /* 0x000f62000c1e9b00 */
[----:B------:R-:W-:Y:S01]  /*53c0*/  VIADD R43, R43, 0x800 ;  /* 0x000008002b2b7836 */ /* 0x000fe20000000000 */
[----:B0-----:R-:W-:Y:S01]  /*53d0*/  IADD3 R4, P2, PT, R4, 0x4000, RZ ;  /* 0x0000400004047810 */ /* 0x001fe20007f5e0ff */
[----:B------:R-:W-:-:S04]  /*53e0*/  VIADD R45, R45, 0x800 ;  /* 0x000008002d2d7836 */ /* 0x000fc80000000000 */
[----:B------:R-:W-:Y:S01]  /*53f0*/  IMAD.X R5, RZ, RZ, R5, P2 ;  /* 0x000000ffff057224 */ /* 0x000fe200010e0605 */
        /* <DEDUP_REMOVED lines=25> */
.L_x_55:
[----:B------:R-:W-:Y:S05]  /*5590*/  BSYNC.RECONVERGENT B2 ;  /* 0x0000000000027941 */ /* 0x000fea0003800200 */
.L_x_54:
[----:B------:R-:W-:-:S13]  /*55a0*/  ISETP.LT.OR P0, PT, R43, R0, P0 ;  /* 0x000000002b00720c */ /* 0x000fda0000701670 */
[----:B------:R-:W-:Y:S05]  /*55b0*/  @!P0 BRA `(.L_x_47) ;  /* 0x0000000000488947 */ /* 0x000fea0003800000 */
[----:B------:R-:W0:Y:S01]  /*55c0*/  LDC.64 R6, c[0x0][0x380] ;  /* 0x0000e000ff067b82 */ /* 0x000e220000000a00 */
[----:B------:R-:W2:Y:S04]  /*55d0*/  LDG.E.64.CONSTANT R8, desc[UR6][R4.64+-0x800] ;  /* 0xfff8000604087981 */ /* 0x000ea8000c1e9b00 */
[----:B------:R-:W3:Y:S04]  /*55e0*/  LDG.E.64.CONSTANT R10, desc[UR6][R4.64] ;  /* 0x00000006040a7981 */ /* 0x000ee8000c1e9b00 */
[----:B------:R-:W4:Y:S01]  /*55f0*/  LDG.E.64.CONSTANT R12, desc[UR6][R4.64+0x800] ;  /* 0x00080006040c7981 */ /* 0x000f22000c1e9b00 */
[----:B0-----:R-:W-:-:S06]  /*5600*/  IMAD.WIDE.U32 R6, R45, 0x8, R6 ;  /* 0x000000082d067825 */ /* 0x001fcc00078e0006 */
[----:B------:R-:W5:Y:S02]  /*5610*/  LDG.E.64.CONSTANT R6, desc[UR6][R6.64] ;  /* 0x0000000606067981 */ /* 0x000f64000c1e9b00 */
[----:B-----5:R-:W-:-:S06]  /*5620*/  DSETP.GEU.AND P0, PT, R2, R6, PT ;  /* 0x000000060200722a */ /* 0x020fcc0003f0e000 */
        /* <DEDUP_REMOVED lines=10> */
[----:B------:R-:W-:-:S07]  /*56d0*/  FSEL R3, R13, R3, !P0 ;  /* 0x000000030d037208 */ /* 0x000fce0004000000 */
.L_x_47:
[----:B------:R-:W-:Y:S05]  /*56e0*/  BSYNC.RECONVERGENT B1 ;  /* 0x0000000000017941 */ /* 0x000fea0003800200 */
.L_x_45:
        /* <DEDUP_REMOVED lines=54> */
[----:B------:R-:W1:Y:S01]  /*5a50*/  S2UR UR5, SR_CgaCtaId ;  /* 0x00000000000579c3 */ /* 0x000e620000008800 */
[----:B------:R-:W-:Y:S02]  /*5a60*/  UMOV UR4, 0x400 ;  /* 0x0000040000047882 */ /* 0x000fe40000000000 */
[----:B-1----:R-:W-:-:S09]  /*5a70*/  ULEA UR4, UR5, UR4, 0x18 ;  /* 0x0000000405047291 */ /* 0x002fd2000f8ec0ff */
[----:B0-----:R-:W0:Y:S04]  /*5a80*/  LDS.128 R8, [UR4+0x10] ;  /* 0x00001004ff087984 */ /* 0x001e280008000c00 */
        /* <DEDUP_REMOVED lines=23> */
[----:B------:R-:W-:-:S07]  /*5c00*/  FSEL R7, R3, R5, !P1 ;  /* 0x0000000503077208 */ /* 0x000fce0004800000 */
.L_x_17:
[----:B------:R-:W-:Y:S05]  /*5c10*/  BSYNC.RECONVERGENT B0 ;  /* 0x0000000000007941 */ /* 0x000fea0003800200 */
.L_x_1:
[----:B------:R-:W-:Y:S05]  /*5c20*/  @P0 EXIT ;  /* 0x000000000000094d */ /* 0x000fea0003800000 */
[----:B------:R-:W4:Y:S01]  /*5c30*/  LDCU.64 UR8, c[0x0][0x398] ;  /* 0x00007300ff0877ac */ /* 0x000f220008000a00 */
[----:B---3--:R-:W3:Y:S01]  /*5c40*/  LDC.64 R4, c[0x0][0x388] ;  /* 0x0000e200ff047b82 */ /* 0x008ee20000000a00 */
[----:B------:R-:W0:Y:S01]  /*5c50*/  LDCU.64 UR4, c[0x0][0x398] ;  /* 0x00007300ff0477ac */ /* 0x000e220008000a00 */
[----:B----4-:R-:W-:-:S06]  /*5c60*/  DSETP.GT.AND P0, PT, R6, UR8, PT ;  /* 0x0000000806007e2a */ /* 0x010fcc000bf04000 */
[----:B012---:R-:W-:Y:S02]  /*5c70*/  FSEL R2, R6, UR4, P0 ;  /* 0x0000000406027c08 */ /* 0x007fe40008000000 */
[----:B------:R-:W-:-:S05]  /*5c80*/  FSEL R3, R7, UR5, P0 ;  /* 0x0000000507037c08 */ /* 0x000fca0008000000 */
[----:B---3--:R-:W-:Y:S01]  /*5c90*/  STG.E.64 desc[UR6][R4.64], R2 ;  /* 0x0000000204007986 */ /* 0x008fe2000c101b06 */
[----:B------:R-:W-:Y:S05]  /*5ca0*/  EXIT ;  /* 0x000000000000794d */ /* 0x000fea0003800000 */
.L_x_56:
[----:B------:R-:W-:-:S00]  /*5cb0*/  BRA `(.L_x_56) ;  /* 0xfffffffc00fc7947 */ /* 0x000fc0000383ffff */
[----:B------:R-:W-:-:S00]  /*5cc0*/  NOP ;  /* 0x0000000000007918 */ /* 0x000fc00000000000 */
        /* <DEDUP_REMOVED lines=11> */
.L_x_173:


//--------------------- .text._ZN3cub18CUB_300001_SM_10006detail6reduce18DeviceReduceKernelINS2_10policy_hubIdyN4cuda3__47maximumIvEEE10Policy1000EPdyS8_dNS5_3std3__410__identityEEEvT0_PT3_T1_NS0_13GridEvenShareISI_EET2_T4_ --------------------------
	.section	.text._ZN3cub18CUB_300001_SM_10006detail6reduce18DeviceReduceKernelINS2_10policy_hubIdyN4cuda3__47maximumIvEEE10Policy1000EPdyS8_dNS5_3std3__410__identityEEEvT0_PT3_T1_NS0_13GridEvenShareISI_EET2_T4_,"ax",@progbits
	.align	128
        .global         _ZN3cub18CUB_300001_SM_10006detail6reduce18DeviceReduceKernelINS2_10policy_hubIdyN4cuda3__47maximumIvEEE10Policy1000EPdyS8_dNS5_3std3__410__identityEEEvT0_PT3_T1_NS0_13GridEvenShareISI_EET2_T4_
        .type           _ZN3cub18CUB_300001_SM_10006detail6reduce18DeviceReduceKernelINS2_10policy_hubIdyN4cuda3__47maximumIvEEE10Policy1000EPdyS8_dNS5_3std3__410__identityEEEvT0_PT3_T1_NS0_13GridEvenShareISI_EET2_T4_,@function
        .size           _ZN3cub18CUB_300001_SM_10006detail6reduce18DeviceReduceKernelINS2_10policy_hubIdyN4cuda3__47maximumIvEEE10Policy1000EPdyS8_dNS5_3std3__410__identityEEEvT0_PT3_T1_NS0_13GridEvenShareISI_EET2_T4_,(.L_x_174 - _ZN3cub18CUB_300001_SM_10006detail6reduce18DeviceReduceKernelINS2_10policy_hubIdyN4cuda3__47maximumIvEEE10Policy1000EPdyS8_dNS5_3std3__410__identityEEEvT0_PT3_T1_NS0_13GridEvenShareISI_EET2_T4_)
        .other          _ZN3cub18CUB_300001_SM_10006detail6reduce18DeviceReduceKernelINS2_10policy_hubIdyN4cuda3__47maximumIvEEE10Policy1000EPdyS8_dNS5_3std3__410__identityEEEvT0_PT3_T1_NS0_13GridEvenShareISI_EET2_T4_,@"STO_CUDA_ENTRY STV_DEFAULT"
_ZN3cub18CUB_300001_SM_10006detail6reduce18DeviceReduceKernelINS2_10policy_hubIdyN4cuda3__47maximumIvEEE10Policy1000EPdyS8_dNS5_3std3__410__identityEEEvT0_PT3_T1_NS0_13GridEvenShareISI_EET2_T4_:
.text._ZN3cub18CUB_300001_SM_10006detail6reduce18DeviceReduceKernelINS2_10policy_hubIdyN4cuda3__47maximumIvEEE10Policy1000EPdyS8_dNS5_3std3__410__identityEEEvT0_PT3_T1_NS0_13GridEvenShareISI_EET2_T4_:
[----:B------:R-:W-:Y:S01]  /*0000*/  LDC R1, c[0x0][0x37c] ;  /* 0x0000df00ff017b82 */ /* 0x000fe20000000800 */
[----:B------:R-:W0:Y:S07]  /*0010*/  LDCU UR10, c[0x0][0x380] ;  /* 0x00007000ff0a77ac */ /* 0x000e2e0008000800 */
[----:B------:R-:W1:Y:S01]  /*0020*/  S2UR UR17, SR_CTAID.X ;  /* 0x00000000001179c3 */ /* 0x000e620000002500 */
[----:B------:R-:W-:Y:S01]  /*0030*/  BSSY.RECONVERGENT B0, `(.L_x_57) ;  /* 0x0000628000007945 */ /* 0x000fe20003800200 */
[----:B------:R-:W2:Y:S01]  /*0040*/  LDCU UR5, c[0x0][0x3c0] ;  /* 0x00007800ff0577ac */ /* 0x000ea20008000800 */
[----:B------:R-:W3:Y:S01]  /*0050*/  LDCU.64 UR14, c[0x0][0x358] ;  /* 0x00006b00ff0e77ac */ /* 0x000ee20008000a00 */
[----:B0-----:R-:W-:-:S02]  /*0060*/  ULOP3.LUT UP0, URZ, UR10, 0x1f, URZ, 0xc0, !UPT ;  /* 0x0000001f0aff7892 */ /* 0x001fc4000f80c0ff */
[----:B--2---:R-:W-:Y:S02]  /*0070*/  USHF.L.U32 UR5, UR5, 0xb, URZ ;  /* 0x0000000b05057899 */ /* 0x004fe400080006ff */
[----:B-1----:R-:W-:Y:S02]  /*0080*/  USHF.L.U32 UR4, UR17, 0xb, URZ ;  /* 0x0000000b11047899 */ /* 0x002fe400080006ff */
[----:B------:R-:W-:-:S03]  /*0090*/  USHF.R.S32.HI UR6, URZ, 0x1f, UR5 ;  /* 0x0000001fff067899 */ /* 0x000fc60008011405 */
[----:B---3--:R-:W-:Y:S09]  /*00a0*/  BRA.U UP0, `(.L_x_58) ;  /* 0x0000003100347547 */ /* 0x008ff2000b800000 */
[----:B------:R-:W0:Y:S02]  /*00b0*/  LDCU.64 UR12, c[0x0][0x3b8] ;  /* 0x00007700ff0c77ac */ /* 0x000e240008000a00 */
[----:B0-----:R-:W-:-:S04]  /*00c0*/  UIADD3 UR7, UP0, UPT, -UR4, UR12, URZ ;  /* 0x0000000c04077290 */ /* 0x001fc8000ff1e1ff */
[----:B------:R-:W-:Y:S02]  /*00d0*/  UIADD3.X UR8, UPT, UPT, UR13, -0x1, URZ, UP0, !UPT ;  /* 0xffffffff0d087890 */ /* 0x000fe400087fe4ff */
[----:B------:R-:W-:-:S04]  /*00e0*/  UISETP.GT.U32.AND UP0, UPT, UR7, 0x7ff, UPT ;  /* 0x000007ff0700788c */ /* 0x000fc8000bf04070 */
[----:B------:R-:W-:-:S09]  /*00f0*/  UISETP.GT.U32.AND.EX UP0, UPT, UR8, URZ, UPT, UP0 ;  /* 0x000000ff0800728c */ /* 0x000fd2000bf04100 */
[----:B------:R-:W-:Y:S05]  /*0100*/  BRA.U UP0, `(.L_x_59) ;  /* 0x0000001900687547 */ /* 0x000fea000b800000 */
[----:B------:R-:W0:Y:S01]  /*0110*/  S2R R0, SR_TID.X ;  /* 0x0000000000007919 */ /* 0x000e220000002100 */
[----:B------:R-:W-:Y:S01]  /*0120*/  UIADD3 UR6, UPT, UPT, -UR4, UR12, URZ ;  /* 0x0000000c04067290 */ /* 0x000fe2000fffe1ff */
[----:B------:R-:W-:Y:S01]  /*0130*/  BSSY.RECONVERGENT B1, `(.L_x_60) ;  /* 0x000000b000017945 */ /* 0x000fe20003800200 */
[----:B------:R-:W1:Y:S01]  /*0140*/  LDCU UR7, c[0x0][0x384] ;  /* 0x00007080ff0777ac */ /* 0x000e620008000800 */
[----:B------:R-:W-:-:S03]  /*0150*/  CS2R R8, SRZ ;  /* 0x0000000000087805 */ /* 0x000fc6000001ff00 */
[----:B0-----:R-:W-:Y:S01]  /*0160*/  ISETP.GE.AND P0, PT, R0, UR6, PT ;  /* 0x0000000600007c0c */ /* 0x001fe2000bf06270 */
[----:B------:R-:W-:-:S12]  /*0170*/  IMAD.MOV.U32 R25, RZ, RZ, R0 ;  /* 0x000000ffff197224 */ /* 0x000fd800078e0000 */
[----:B-1----:R-:W-:Y:S05]  /*0180*/  @P0 BRA `(.L_x_61) ;  /* 0x0000000000140947 */ /* 0x002fea0003800000 */
[----:B------:R-:W0:Y:S01]  /*0190*/  LDC.64 R8, c[0x0][0x380] ;  /* 0x0000e000ff087b82 */ /* 0x000e220000000a00 */
[----:B------:R-:W-:-:S04]  /*01a0*/  VIADD R3, R0, UR4 ;  /* 0x0000000400037c36 */ /* 0x000fc80008000000 */
[----:B0-----:R-:W-:-:S06]  /*01b0*/  IMAD.WIDE.U32 R8, R3, 0x8, R8 ;  /* 0x0000000803087825 */ /* 0x001fcc00078e0008 */
[----:B------:R-:W5:Y:S01]  /*01c0*/  LDG.E.64.CONSTANT R8, desc[UR14][R8.64] ;  /* 0x0000000e08087981 */ /* 0x000f62000c1e9b00 */
[----:B------:R-:W-:-:S07]  /*01d0*/  VIADD R25, R0, 0x100 ;  /* 0x0000010000197836 */ /* 0x000fce0000000000 */
.L_x_61:
[----:B------:R-:W-:Y:S05]  /*01e0*/  BSYNC.RECONVERGENT B1 ;  /* 0x0000000000017941 */ /* 0x000fea0003800200 */
.L_x_60:
[----:B------:R-:W-:Y:S01]  /*01f0*/  ISETP.GE.AND P0, PT, R25, UR6, PT ;  /* 0x0000000619007c0c */ /* 0x000fe2000bf06270 */
[----:B------:R-:W-:-:S12]  /*0200*/  BSSY.RECONVERGENT B1, `(.L_x_62) ;  /* 0x00000c7000017945 */ /* 0x000fd80003800200 */
[----:B------:R-:W-:Y:S05]  /*0210*/  @P0 BRA `(.L_x_63) ;  /* 0x0000000c00140947 */ /* 0x000fea0003800000 */
[----:B------:R-:W-:Y:S01]  /*0220*/  LOP3.LUT R2, RZ, R25, RZ, 0x33, !PT ;  /* 0x00000019ff027212 */ /* 0x000fe200078e33ff */
[----:B------:R-:W-:Y:S04]  /*0230*/  BSSY.RECONVERGENT B2, `(.L_x_64) ;  /* 0x000001b000027945 */ /* 0x000fe80003800200 */
[----:B------:R-:W-:-:S04]  /*0240*/  VIADD R2, R2, UR12 ;  /* 0x0000000c02027c36 */ /* 0x000fc80008000000 */
[C---:B------:R-:W-:Y:S01]  /*0250*/  VIADD R4, R2.reuse, -UR4 ;  /* 0x8000000402047c36 */ /* 0x040fe20008000000 */
[----:B------:R-:W-:-:S04]  /*0260*/  LOP3.LUT R3, R2, 0x300, RZ, 0xc0, !PT ;  /* 0x0000030002037812 */ /* 0x000fc800078ec0ff */
[----:B------:R-:W-:Y:S02]  /*0270*/  ISETP.NE.AND P1, PT, R3, 0x300, PT ;  /* 0x000003000300780c */ /* 0x000fe40003f25270 */
[----:B------:R-:W-:-:S11]  /*0280*/  ISETP.GE.U32.AND P0, PT, R4, 0x300, PT ;  /* 0x000003000400780c */ /* 0x000fd60003f06070 */
[----:B------:R-:W-:Y:S05]  /*0290*/  @!P1 BRA `(.L_x_65) ;  /* 0x0000000000509947 */ /* 0x000fea0003800000 */
[----:B------:R-:W0:Y:S01]  /*02a0*/  LDCU UR5, c[0x0][0x384] ;  /* 0x00007080ff0577ac */ /* 0x000e220008000800 */
[----:B------:R-:W-:Y:S02]  /*02b0*/  IADD3 R6, P1, PT, R25, UR4, RZ ;  /* 0x0000000419067c10 */ /* 0x000fe4000ff3e0ff */
[----:B------:R-:W-:Y:S02]  /*02c0*/  LEA.HI R2, R2, 0x1, RZ, 0x18 ;  /* 0x0000000102027811 */ /* 0x000fe400078fc0ff */
[----:B------:R-:W-:Y:S01]  /*02d0*/  LEA R5, P2, R6, UR10, 0x3 ;  /* 0x0000000a06057c11 */ /* 0x000fe2000f8418ff */
[----:B------:R-:W-:Y:S01]  /*02e0*/  IMAD.X R3, RZ, RZ, RZ, P1 ;  /* 0x000000ffff037224 */ /* 0x000fe200008e06ff */
[----:B------:R-:W-:-:S05]  /*02f0*/  LOP3.LUT R2, R2, 0x3, RZ, 0xc0, !PT ;  /* 0x0000000302027812 */ /* 0x000fca00078ec0ff */
[----:B------:R-:W-:Y:S01]  /*0300*/  IMAD.MOV R4, RZ, RZ, -R2 ;  /* 0x000000ffff047224 */ /* 0x000fe200078e0a02 */
[----:B0-----:R-:W-:-:S07]  /*0310*/  LEA.HI.X R6, R6, UR5, R3, 0x3, P2 ;  /* 0x0000000506067c11 */ /* 0x001fce00090f1c03 */
.L_x_66:
        /* <DEDUP_REMOVED lines=12> */
.L_x_65:
[----:B------:R-:W-:Y:S05]  /*03e0*/  BSYNC.RECONVERGENT B2 ;  /* 0x0000000000027941 */ /* 0x000fea0003800200 */
.L_x_64:
[----:B------:R-:W-:Y:S05]  /*03f0*/  @!P0 BRA `(.L_x_63) ;  /* 0x00000008009c8947 */ /* 0x000fea0003800000 */
[----:B------:R-:W-:Y:S01]  /*0400*/  IADD3 R2, PT, PT, -R25, UR6, RZ ;  /* 0x0000000619027c10 */ /* 0x000fe2000fffe1ff */
[----:B------:R-:W-:Y:S01]  /*0410*/  BSSY.RECONVERGENT B2, `(.L_x_67) ;  /* 0x000005d000027945 */ /* 0x000fe20003800200 */
[----:B------:R-:W-:Y:S02]  /*0420*/  PLOP3.LUT P0, PT, PT, PT, PT, 0x80, 0x8 ;  /* 0x000000000008781c */ /* 0x000fe40003f0f070 */
[----:B------:R-:W-:-:S13]  /*0430*/  ISETP.GT.AND P1, PT, R2, 0xc00, PT ;  /* 0x00000c000200780c */ /* 0x000fda0003f24270 */
[----:B------:R-:W-:Y:S05]  /*0440*/  @!P1 BRA `(.L_x_68) ;  /* 0x0000000400649947 */ /* 0x000fea0003800000 */
[----:B------:R-:W-:Y:S01]  /*0450*/  IMAD.U32 R24, RZ, RZ, UR6 ;  /* 0x00000006ff187e24 */ /* 0x000fe2000f8e00ff */
[----:B------:R-:W-:-:S03]  /*0460*/  PLOP3.LUT P0, PT, PT, PT, PT, 0x8, 0x80 ;  /* 0x000000000080781c */ /* 0x000fc60003f0e170 */
[----:B------:R-:W-:-:S10]  /*0470*/  VIADD R24, R24, 0xfffff400 ;  /* 0xfffff40018187836 */ /* 0x000fd40000000000 */
.L_x_69:
[----:B------:R-:W-:-:S04]  /*0480*/  IADD3 R2, P1, PT, R25, UR4, RZ ;  /* 0x0000000419027c10 */ /* 0x000fc8000ff3e0ff */
[----:B------:R-:W-:Y:S02]  /*0490*/  LEA.HI.X.SX32 R3, R25, RZ, 0x1, P1 ;  /* 0x000000ff19037211 */ /* 0x000fe400008f0eff */
[----:B------:R-:W-:-:S04]  /*04a0*/  LEA R14, P1, R2, UR10, 0x3 ;  /* 0x0000000a020e7c11 */ /* 0x000fc8000f8218ff */
[----:B------:R-:W-:-:S05]  /*04b0*/  LEA.HI.X R15, R2, UR7, R3, 0x3, P1 ;  /* 0x00000007020f7c11 */ /* 0x000fca00088f1c03 */
[----:B------:R-:W2:Y:S04]  /*04c0*/  LDG.E.64.CONSTANT R12, desc[UR14][R14.64] ;  /* 0x0000000e0e0c7981 */ /* 0x000ea8000c1e9b00 */
[----:B------:R-:W3:Y:S04]  /*04d0*/  LDG.E.64.CONSTANT R10, desc[UR14][R14.64+0x800] ;  /* 0x0008000e0e0a7981 */ /* 0x000ee8000c1e9b00 */
[----:B------:R-:W4:Y:S04]  /*04e0*/  LDG.E.64.CONSTANT R6, desc[UR14][R14.64+0x1000] ;  /* 0x0010000e0e067981 */ /* 0x000f28000c1e9b00 */
[----:B------:R0:W4:Y:S01]  /*04f0*/  LDG.E.64.CONSTANT R4, desc[UR14][R14.64+0x1800] ;  /* 0x0018000e0e047981 */ /* 0x000122000c1e9b00 */
[----:B------:R-:W-:-:S05]  /*0500*/  VIADD R2, R25, 0x400 ;  /* 0x0000040019027836 */ /* 0x000fca0000000000 */
[----:B------:R-:W-:-:S04]  /*0510*/  IADD3 R3, P1, PT, R2, UR4, RZ ;  /* 0x0000000402037c10 */ /* 0x000fc8000ff3e0ff */
[----:B------:R-:W-:Y:S02]  /*0520*/  LEA.HI.X.SX32 R2, R2, RZ, 0x1, P1 ;  /* 0x000000ff02027211 */ /* 0x000fe400008f0eff */
[----:B------:R-:W-:-:S04]  /*0530*/  LEA R22, P1, R3, UR10, 0x3 ;  /* 0x0000000a03167c11 */ /* 0x000fc8000f8218ff */
[----:B------:R-:W-:-:S05]  /*0540*/  LEA.HI.X R23, R3, UR7, R2, 0x3, P1 ;  /* 0x0000000703177c11 */ /* 0x000fca00088f1c02 */
[----:B------:R-:W4:Y:S04]  /*0550*/  LDG.E.64.CONSTANT R20, desc[UR14][R22.64] ;  /* 0x0000000e16147981 */ /* 0x000f28000c1e9b00 */
[----:B------:R-:W4:Y:S01]  /*0560*/  LDG.E.64.CONSTANT R18, desc[UR14][R22.64+0x800] ;  /* 0x0008000e16127981 */ /* 0x000f22000c1e9b00 */
[----:B------:R-:W-:-:S03]  /*0570*/  VIADD R26, R25, 0x800 ;  /* 0x00000800191a7836 */ /* 0x000fc60000000000 */
[----:B------:R-:W4:Y:S02]  /*0580*/  LDG.E.64.CONSTANT R2, desc[UR14][R22.64+0x1000] ;  /* 0x0010000e16027981 */ /* 0x000f24000c1e9b00 */
[C---:B------:R-:W-:Y:S02]  /*0590*/  IADD3 R27, P1, PT, R26.reuse, UR4, RZ ;  /* 0x000000041a1b7c10 */ /* 0x040fe4000ff3e0ff */
[----:B------:R1:W4:Y:S02]  /*05a0*/  LDG.E.64.CONSTANT R16, desc[UR14][R22.64+0x1800] ;  /* 0x0018000e16107981 */ /* 0x000324000c1e9b00 */
[----:B0-----:R-:W-:Y:S02]  /*05b0*/  LEA.HI.X.SX32 R14, R26, RZ, 0x1, P1 ;  /* 0x000000ff1a0e7211 */ /* 0x001fe400008f0eff */
[----:B------:R-:W-:-:S04]  /*05c0*/  LEA R26, P2, R27, UR10, 0x3 ;  /* 0x0000000a1b1a7c11 */ /* 0x000fc8000f8418ff */
[----:B------:R-:W-:-:S05]  /*05d0*/  LEA.HI.X R27, R27, UR7, R14, 0x3, P2 ;  /* 0x000000071b1b7c11 */ /* 0x000fca00090f1c0e */
[----:B------:R-:W4:Y:S01]  /*05e0*/  LDG.E.64.CONSTANT R14, desc[UR14][R26.64] ;  /* 0x0000000e1a0e7981 */ /* 0x000f22000c1e9b00 */
[----:B------:R-:W-:Y:S01]  /*05f0*/  VIADD R28, R25, 0xc00 ;  /* 0x00000c00191c7836 */ /* 0x000fe20000000000 */
[----:B--2--5:R-:W-:-:S06]  /*0600*/  DSETP.GEU.AND P1, PT, R8, R12, PT ;  /* 0x0000000c0800722a */ /* 0x024fcc0003f2e000 */
[----:B------:R-:W-:Y:S02]  /*0610*/  FSEL R8, R12, R8, !P1 ;  /* 0x000000080c087208 */ /* 0x000fe40004800000 */
[----:B------:R-:W-:Y:S02]  /*0620*/  FSEL R9, R13, R9, !P1 ;  /* 0x000000090d097208 */ /* 0x000fe40004800000 */
[----:B------:R-:W2:Y:S04]  /*0630*/  LDG.E.64.CONSTANT R12, desc[UR14][R26.64+0x800] ;  /* 0x0008000e1a0c7981 */ /* 0x000ea8000c1e9b00 */
[----:B---3--:R-:W-:-:S06]  /*0640*/  DSETP.GEU.AND P1, PT, R8, R10, PT ;  /* 0x0000000a0800722a */ /* 0x008fcc0003f2e000 */
[----:B------:R-:W-:Y:S02]  /*0650*/  FSEL R8, R10, R8, !P1 ;  /* 0x000000080a087208 */ /* 0x000fe40004800000 */
[----:B------:R-:W-:Y:S02]  /*0660*/  FSEL R9, R11, R9, !P1 ;  /* 0x000000090b097208 */ /* 0x000fe40004800000 */
[----:B------:R-:W3:Y:S04]  /*0670*/  LDG.E.64.CONSTANT R10, desc[UR14][R26.64+0x1000] ;  /* 0x0010000e1a0a7981 */ /* 0x000ee8000c1e9b00 */
[----:B----4-:R-:W-:-:S06]  /*0680*/  DSETP.GEU.AND P1, PT, R8, R6, PT ;  /* 0x000000060800722a */ /* 0x010fcc0003f2e000 */
[----:B------:R-:W-:Y:S02]  /*0690*/  FSEL R6, R6, R8, !P1 ;  /* 0x0000000806067208 */ /* 0x000fe40004800000 */
[----:B------:R-:W-:Y:S02]  /*06a0*/  FSEL R7, R7, R9, !P1 ;  /* 0x0000000907077208 */ /* 0x000fe40004800000 */
[----:B------:R-:W4:Y:S04]  /*06b0*/  LDG.E.64.CONSTANT R8, desc[UR14][R26.64+0x1800] ;  /* 0x0018000e1a087981 */ /* 0x000f28000c1e9b00 */
[----:B------:R-:W-:-:S06]  /*06c0*/  DSETP.GEU.AND P1, PT, R6, R4, PT ;  /* 0x000000040600722a */ /* 0x000fcc0003f2e000 */
[----:B-1----:R-:W-:Y:S02]  /*06d0*/  FSEL R22, R4, R6, !P1 ;  /* 0x0000000604167208 */ /* 0x002fe40004800000 */
[----:B------:R-:W-:Y:S02]  /*06e0*/  FSEL R23, R5, R7, !P1 ;  /* 0x0000000705177208 */ /* 0x000fe40004800000 */
[----:B------:R-:W-:-:S04]  /*06f0*/  IADD3 R5, P1, PT, R28, UR4, RZ ;  /* 0x000000041c057c10 */ /* 0x000fc8000ff3e0ff */
[----:B------:R-:W-:Y:S02]  /*0700*/  LEA.HI.X.SX32 R28, R28, RZ, 0x1, P1 ;  /* 0x000000ff1c1c7211 */ /* 0x000fe400008f0eff */
[----:B------:R-:W-:-:S04]  /*0710*/  LEA R4, P1, R5, UR10, 0x3 ;  /* 0x0000000a05047c11 */ /* 0x000fc8000f8218ff */
[----:B------:R-:W-:-:S05]  /*0720*/  LEA.HI.X R5, R5, UR7, R28, 0x3, P1 ;  /* 0x0000000705057c11 */ /* 0x000fca00088f1c1c */
[----:B------:R-:W4:Y:S01]  /*0730*/  LDG.E.64.CONSTANT R6, desc[UR14][R4.64] ;  /* 0x0000000e04067981 */ /* 0x000f22000c1e9b00 */
[----:B------:R-:W-:-:S03]  /*0740*/  DSETP.GEU.AND P1, PT, R22, R20, PT ;  /* 0x000000141600722a */ /* 0x000fc60003f2e000 */
[----:B------:R-:W4:Y:S03]  /*0750*/  LDG.E.64.CONSTANT R26, desc[UR14][R4.64+0x1800] ;  /* 0x0018000e041a7981 */ /* 0x000f26000c1e9b00 */
[----:B------:R-:W-:Y:S02]  /*0760*/  FSEL R22, R20, R22, !P1 ;  /* 0x0000001614167208 */ /* 0x000fe40004800000 */
[----:B------:R-:W-:Y:S02]  /*0770*/  FSEL R23, R21, R23, !P1 ;  /* 0x0000001715177208 */ /* 0x000fe40004800000 */
[----:B------:R-:W4:Y:S04]  /*0780*/  LDG.E.64.CONSTANT R20, desc[UR14][R4.64+0x800] ;  /* 0x0008000e04147981 */ /* 0x000f28000c1e9b00 */
[----:B------:R-:W-:-:S06]  /*0790*/  DSETP.GEU.AND P1, PT, R22, R18, PT ;  /* 0x000000121600722a */ /* 0x000fcc0003f2e000 */
[----:B------:R-:W-:Y:S02]  /*07a0*/  FSEL R18, R18, R22, !P1 ;  /* 0x0000001612127208 */ /* 0x000fe40004800000 */
[----:B------:R-:W-:Y:S02]  /*07b0*/  FSEL R19, R19, R23, !P1 ;  /* 0x0000001713137208 */ /* 0x000fe40004800000 */
[----:B------:R-:W4:Y:S04]  /*07c0*/  LDG.E.64.CONSTANT R22, desc[UR14][R4.64+0x1000] ;  /* 0x0010000e04167981 */ /* 0x000f28000c1e9b00 */
        /* <DEDUP_REMOVED lines=9> */
[----:B------:R-:W-:-:S05]  /*0860*/  VIADD R25, R25, 0x1000 ;  /* 0x0000100019197836 */ /* 0x000fca0000000000 */
[----:B------:R-:W-:Y:S01]  /*0870*/  ISETP.GE.AND P2, PT, R25, R24, PT ;  /* 0x000000181900720c */ /* 0x000fe20003f46270 */
        /* <DEDUP_REMOVED lines=22> */
.L_x_68:
[----:B------:R-:W-:Y:S05]  /*09e0*/  BSYNC.RECONVERGENT B2 ;  /* 0x0000000000027941 */ /* 0x000fea0003800200 */
.L_x_67:
[----:B------:R-:W-:Y:S01]  /*09f0*/  IADD3 R2, PT, PT, -R25, UR6, RZ ;  /* 0x0000000619027c10 */ /* 0x000fe2000fffe1ff */
[----:B------:R-:W-:Y:S03]  /*0a00*/  BSSY.RECONVERGENT B2, `(.L_x_70) ;  /* 0x000002f000027945 */ /* 0x000fe60003800200 */
[----:B------:R-:W-:-:S13]  /*0a10*/  ISETP.GT.AND P1, PT, R2, 0x400, PT ;  /* 0x000004000200780c */ /* 0x000fda0003f24270 */
[----:B------:R-:W-:Y:S05]  /*0a20*/  @!P1 BRA `(.L_x_71) ;  /* 0x0000000000b09947 */ /* 0x000fea0003800000 */
[----:B------:R-:W0:Y:S01]  /*0a30*/  LDCU UR5, c[0x0][0x384] ;  /* 0x00007080ff0577ac */ /* 0x000e220008000800 */
[----:B------:R-:W-:-:S04]  /*0a40*/  IADD3 R3, P0, PT, R25, UR4, RZ ;  /* 0x0000000419037c10 */ /* 0x000fc8000ff1e0ff */
[----:B------:R-:W-:Y:S02]  /*0a50*/  LEA.HI.X.SX32 R2, R25, RZ, 0x1, P0 ;  /* 0x000000ff19027211 */ /* 0x000fe400000f0eff */
[----:B------:R-:W-:-:S04]  /*0a60*/  LEA R20, P0, R3, UR10, 0x3 ;  /* 0x0000000a03147c11 */ /* 0x000fc8000f8018ff */
[----:B0-----:R-:W-:-:S05]  /*0a70*/  LEA.HI.X R21, R3, UR5, R2, 0x3, P0 ;  /* 0x0000000503157c11 */ /* 0x001fca00080f1c02 */
[----:B------:R-:W2:Y:S04]  /*0a80*/  LDG.E.64.CONSTANT R18, desc[UR14][R20.64] ;  /* 0x0000000e14127981 */ /* 0x000ea8000c1e9b00 */
[----:B------:R-:W3:Y:S04]  /*0a90*/  LDG.E.64.CONSTANT R16, desc[UR14][R20.64+0x800] ;  /* 0x0008000e14107981 */ /* 0x000ee8000c1e9b00 */
[----:B------:R-:W4:Y:S01]  /*0aa0*/  LDG.E.64.CONSTANT R2, desc[UR14][R20.64+0x1000] ;  /* 0x0010000e14027981 */ /* 0x000f22000c1e9b00 */
[----:B------:R-:W-:-:S03]  /*0ab0*/  VIADD R4, R25, 0x400 ;  /* 0x0000040019047836 */ /* 0x000fc60000000000 */
[----:B------:R-:W4:Y:S02]  /*0ac0*/  LDG.E.64.CONSTANT R12, desc[UR14][R20.64+0x1800] ;  /* 0x0018000e140c7981 */ /* 0x000f24000c1e9b00 */
[----:B------:R-:W-:-:S04]  /*0ad0*/  IADD3 R5, P0, PT, R4, UR4, RZ ;  /* 0x0000000404057c10 */ /* 0x000fc8000ff1e0ff */
[----:B------:R-:W-:Y:S02]  /*0ae0*/  LEA.HI.X.SX32 R4, R4, RZ, 0x1, P0 ;  /* 0x000000ff04047211 */ /* 0x000fe400000f0eff */
[----:B------:R-:W-:-:S04]  /*0af0*/  LEA R22, P0, R5, UR10, 0x3 ;  /* 0x0000000a05167c11 */ /* 0x000fc8000f8018ff */
[----:B------:R-:W-:-:S05]  /*0b00*/  LEA.HI.X R23, R5, UR5, R4, 0x3, P0 ;  /* 0x0000000505177c11 */ /* 0x000fca00080f1c04 */
        /* <DEDUP_REMOVED lines=30> */
.L_x_71:
[----:B------:R-:W-:Y:S05]  /*0cf0*/  BSYNC.RECONVERGENT B2 ;  /* 0x0000000000027941 */ /* 0x000fea0003800200 */
.L_x_70:
[----:B------:R-:W-:-:S13]  /*0d00*/  ISETP.LT.OR P0, PT, R25, UR6, P0 ;  /* 0x0000000619007c0c */ /* 0x000fda0008701670 */
        /* <DEDUP_REMOVED lines=22> */
.L_x_63:
[----:B------:R-:W-:Y:S05]  /*0e70*/  BSYNC.RECONVERGENT B1 ;  /* 0x0000000000017941 */ /* 0x000fea0003800200 */
.L_x_62:
[----:B------:R-:W-:-:S09]  /*0e80*/  UISETP.GE.AND UP0, UPT, UR6, 0x100, UPT ;  /* 0x000001000600788c */ /* 0x000fd2000bf06270 */
[----:B------:R-:W-:Y:S05]  /*0e90*/  BRA.U !UP0, `(.L_x_72) ;  /* 0x00000005082c7547 */ /* 0x000fea000b800000 */
        /* <DEDUP_REMOVED lines=50> */
[----:B-1----:R-:W1:Y:S04]  /*11c0*/  LDS.128 R4, [UR4+0x20] ;  /* 0x00002004ff047984 */ /* 0x002e680008000c00 */
[----:B------:R-:W2:Y:S01]  /*11d0*/  LDS.128 R8, [UR4+0x30] ;  /* 0x00003004ff087984 */ /* 0x000ea20008000c00 */
        /* <DEDUP_REMOVED lines=8> */
[----:B------:R-:W-:Y:S02]  /*1260*/  FSEL R5, R5, R3, !P1 ;  /* 0x0000000305057208 */ /* 0x000fe40004800000 */
[----:B------:R-:W0:Y:S04]  /*1270*/  LDS.64 R2, [UR4+0x40] ;  /* 0x00004004ff027984 */ /* 0x000e280008000a00 */
[----:B------:R-:W-:-:S06]  /*1280*/  DSETP.GEU.AND P1, PT, R4, R6, PT ;  /* 0x000000060400722a */ /* 0x000fcc0003f2e000 */
[----:B------:R-:W-:Y:S02]  /*1290*/  FSEL R4, R6, R4, !P1 ;  /* 0x0000000406047208 */ /* 0x000fe40004800000 */
[----:B------:R-:W-:-:S06]  /*12a0*/  FSEL R5, R7, R5, !P1 ;  /* 0x0000000507057208 */ /* 0x000fcc0004800000 */
[----:B--2---:R-:W-:-:S06]  /*12b0*/  DSETP.GEU.AND P1, PT, R4, R8, PT ;  /* 0x000000080400722a */ /* 0x004fcc0003f2e000 */
[----:B------:R-:W-:Y:S02]  /*12c0*/  FSEL R4, R8, R4, !P1 ;  /* 0x0000000408047208 */ /* 0x000fe40004800000 */
[----:B------:R-:W-:-:S06]  /*12d0*/  FSEL R5, R9, R5, !P1 ;  /* 0x0000000509057208 */ /* 0x000fcc0004800000 */
[----:B------:R-:W-:-:S06]  /*12e0*/  DSETP.GEU.AND P1, PT, R4, R10, PT ;  /* 0x0000000a0400722a */ /* 0x000fcc0003f2e000 */
[----:B------:R-:W-:Y:S02]  /*12f0*/  FSEL R4, R10, R4, !P1 ;  /* 0x000000040a047208 */ /* 0x000fe40004800000 */
[----:B------:R-:W-:-:S06]  /*1300*/  FSEL R5, R11, R5, !P1 ;  /* 0x000000050b057208 */ /* 0x000fcc0004800000 */
[----:B0-----:R-:W-:-:S06]  /*1310*/  DSETP.GEU.AND P1, PT, R4, R2, PT ;  /* 0x000000020400722a */ /* 0x001fcc0003f2e000 */
[----:B------:R-:W-:Y:S02]  /*1320*/  FSEL R2, R2, R4, !P1 ;  /* 0x0000000402027208 */ /* 0x000fe40004800000 */
[----:B------:R-:W-:Y:S01]  /*1330*/  FSEL R3, R3, R5, !P1 ;  /* 0x0000000503037208 */ /* 0x000fe20004800000 */
[----:B------:R-:W-:Y:S06]  /*1340*/  BRA `(.L_x_73) ;  /* 0x0000004c00d87947 */ /* 0x000fec0003800000 */
.L_x_72:
[----:B------:R-:W-:Y:S01]  /*1350*/  LOP3.LUT R2, R0, 0x3e0, RZ, 0xc0, !PT ;  /* 0x000003e000027812 */ /* 0x000fe200078ec0ff */
[----:B------:R-:W0:Y:S04]  /*1360*/  S2R R10, SR_LANEID ;  /* 0x00000000000a7919 */ /* 0x000e280000000000 */
[----:B------:R-:W-:Y:S01]  /*1370*/  VIADD R3, R2, 0x20 ;  /* 0x0000002002037836 */ /* 0x000fe20000000000 */
[----:B------:R-:W-:-:S04]  /*1380*/  LOP3.LUT R2, RZ, R2, RZ, 0x33, !PT ;  /* 0x00000002ff027212 */ /* 0x000fc800078e33ff */
[----:B------:R-:W-:Y:S01]  /*1390*/  ISETP.GT.AND P0, PT, R3, UR6, PT ;  /* 0x0000000603007c0c */ /* 0x000fe2000bf04270 */
[----:B------:R-:W-:-:S05]  /*13a0*/  VIADD R2, R2, UR6 ;  /* 0x0000000602027c36 */ /* 0x000fca0008000000 */
[----:B------:R-:W-:-:S05]  /*13b0*/  SEL R3, R2, 0x1f, P0 ;  /* 0x0000001f02037807 */ /* 0x000fca0000000000 */
[----:B-----5:R-:W-:Y:S04]  /*13c0*/  SHFL.DOWN PT, R4, R8, 0x1, R3 ;  /* 0x0820000008047989 */ /* 0x020fe800000e0003 */
[----:B------:R-:W1:Y:S01]  /*13d0*/  SHFL.DOWN PT, R5, R9, 0x1, R3 ;  /* 0x0820000009057989 */ /* 0x000e6200000e0003 */
[----:B0-----:R-:W-:Y:S01]  /*13e0*/  ISETP.GE.AND P0, PT, R10, R3, PT ;  /* 0x000000030a00720c */ /* 0x001fe20003f06270 */
[----:B-1----:R-:W-:-:S06]  /*13f0*/  DSETP.GEU.AND P1, PT, R8, R4, PT ;  /* 0x000000040800722a */ /* 0x002fcc0003f2e000 */
[-C--:B------:R-:W-:Y:S01]  /*1400*/  FSEL R7, R4, R8.reuse, !P1 ;  /* 0x0000000804077208 */ /* 0x080fe20004800000 */
[----:B------:R-:W-:Y:S01]  /*1410*/  VIADD R4, R10, 0x2 ;  /* 0x000000020a047836 */ /* 0x000fe20000000000 */
[-C--:B------:R-:W-:Y:S02]  /*1420*/  FSEL R5, R5, R9.reuse, !P1 ;  /* 0x0000000905057208 */ /* 0x080fe40004800000 */
[----:B------:R-:W-:Y:S02]  /*1430*/  FSEL R2, R7, R8, !P0 ;  /* 0x0000000807027208 */ /* 0x000fe40004000000 */
[----:B------:R-:W-:Y:S02]  /*1440*/  FSEL R5, R5, R9, !P0 ;  /* 0x0000000905057208 */ /* 0x000fe40004000000 */
[----:B------:R-:W-:Y:S01]  /*1450*/  ISETP.GT.AND P0, PT, R4, R3, PT ;  /* 0x000000030400720c */ /* 0x000fe20003f04270 */
[----:B------:R-:W-:Y:S01]  /*1460*/  SHFL.DOWN PT, R6, R2, 0x2, R3 ;  /* 0x0840000002067989 */ /* 0x000fe200000e0003 */
[----:B------:R-:W-:-:S03]  /*1470*/  IMAD.MOV.U32 R4, RZ, RZ, R2 ;  /* 0x000000ffff047224 */ /* 0x000fc600078e0002 */
[----:B------:R-:W0:Y:S03]  /*1480*/  SHFL.DOWN PT, R7, R5, 0x2, R3 ;  /* 0x0840000005077989 */ /* 0x000e2600000e0003 */
[----:B0-----:R-:W-:Y:S01]  /*1490*/  DSETP.GEU.AND P1, PT, R4, R6, PT ;  /* 0x000000060400722a */ /* 0x001fe20003f2e000 */
[----:B------:R-:W-:-:S05]  /*14a0*/  VIADD R4, R10, 0x4 ;  /* 0x000000040a047836 */ /* 0x000fca0000000000 */
[----:B------:R-:W-:Y:S02]  /*14b0*/  @!P0 FSEL R2, R6, R2, !P1 ;  /* 0x0000000206028208 */ /* 0x000fe40004800000 */
[----:B------:R-:W-:Y:S02]  /*14c0*/  @!P0 FSEL R5, R7, R5, !P1 ;  /* 0x0000000507058208 */ /* 0x000fe40004800000 */
        /* <DEDUP_REMOVED lines=10> */
[----:B------:R-:W-:Y:S01]  /*1570*/  IMAD.MOV.U32 R4, RZ, RZ, R2 ;  /* 0x000000ffff047224 */ /* 0x000fe200078e0002 */
[C---:B------:R-:W-:Y:S02]  /*1580*/  ISETP.NE.AND P0, PT, R10.reuse, RZ, PT ;  /* 0x000000ff0a00720c */ /* 0x040fe40003f05270 */
[----:B------:R-:W0:Y:S11]  /*1590*/  SHFL.DOWN PT, R7, R5, 0x8, R3 ;  /* 0x0900000005077989 */ /* 0x000e3600000e0003 */
[----:B------:R-:W1:Y:S01]  /*15a0*/  @!P0 S2R R9, SR_CgaCtaId ;  /* 0x0000000000098919 */ /* 0x000e620000008800 */
[----:B------:R-:W-:Y:S01]  /*15b0*/  @!P0 MOV R8, 0x400 ;  /* 0x0000040000088802 */ /* 0x000fe20000000f00 */
[----:B0-----:R-:W-:Y:S01]  /*15c0*/  DSETP.GEU.AND P2, PT, R4, R6, PT ;  /* 0x000000060400722a */ /* 0x001fe20003f4e000 */
[----:B------:R-:W-:-:S05]  /*15d0*/  VIADD R4, R10, 0x10 ;  /* 0x000000100a047836 */ /* 0x000fca0000000000 */
[----:B------:R-:W-:Y:S02]  /*15e0*/  @!P1 FSEL R2, R6, R2, !P2 ;  /* 0x0000000206029208 */ /* 0x000fe40005000000 */
[----:B------:R-:W-:Y:S02]  /*15f0*/  @!P1 FSEL R5, R7, R5, !P2 ;  /* 0x0000000507059208 */ /* 0x000fe40005000000 */
[----:B------:R-:W-:Y:S01]  /*1600*/  ISETP.GT.AND P1, PT, R4, R3, PT ;  /* 0x000000030400720c */ /* 0x000fe20003f24270 */
[----:B------:R-:W-:Y:S01]  /*1610*/  SHFL.DOWN PT, R6, R2, 0x10, R3 ;  /* 0x0a00000002067989 */ /* 0x000fe200000e0003 */
[----:B------:R-:W-:-:S03]  /*1620*/  @!P0 SHF.R.U32.HI R4, RZ, 0x2, R0 ;  /* 0x00000002ff048819 */ /* 0x000fc60000011600 */
[----:B------:R0:W2:Y:S01]  /*1630*/  SHFL.DOWN PT, R7, R5, 0x10, R3 ;  /* 0x0a00000005077989 */ /* 0x0000a200000e0003 */
[----:B------:R-:W-:Y:S02]  /*1640*/  @!P0 LOP3.LUT R4, R4, 0xf8, RZ, 0xc0, !PT ;  /* 0x000000f804048812 */ /* 0x000fe400078ec0ff */
[----:B-1----:R-:W-:-:S05]  /*1650*/  @!P0 LEA R9, R9, R8, 0x18 ;  /* 0x0000000809098211 */ /* 0x002fca00078ec0ff */
[----:B------:R-:W-:Y:S02]  /*1660*/  @!P0 IMAD.IADD R9, R4, 0x1, R9 ;  /* 0x0000000104098824 */ /* 0x000fe400078e0209 */
[----:B0-----:R-:W-:-:S06]  /*1670*/  IMAD.MOV.U32 R3, RZ, RZ, R5 ;  /* 0x000000ffff037224 */ /* 0x001fcc00078e0005 */
[----:B--2---:R-:W-:-:S06]  /*1680*/  DSETP.GEU.AND P2, PT, R2, R6, PT ;  /* 0x000000060200722a */ /* 0x004fcc0003f4e000 */
[----:B------:R-:W-:Y:S02]  /*1690*/  @!P1 FSEL R5, R7, R5, !P2 ;  /* 0x0000000507059208 */ /* 0x000fe40005000000 */
[----:B------:R-:W-:-:S03]  /*16a0*/  @!P1 FSEL R2, R6, R2, !P2 ;  /* 0x0000000206029208 */ /* 0x000fc60005000000 */
[----:B------:R-:W-:-:S05]  /*16b0*/  IMAD.MOV.U32 R3, RZ, RZ, R5 ;  /* 0x000000ffff037224 */ /* 0x000fca00078e0005 */
[----:B------:R1:W-:Y:S01]  /*16c0*/  @!P0 STS.64 [R9+0x8], R2 ;  /* 0x0000080209008388 */ /* 0x0003e20000000a00 */
[----:B------:R-:W-:Y:S01]  /*16d0*/  BAR.SYNC.DEFER_BLOCKING 0x0 ;  /* 0x0000000000007b1d */ /* 0x000fe20000010000 */
[----:B------:R-:W-:-:S13]  /*16e0*/  ISETP.NE.AND P0, PT, R0, RZ, PT ;  /* 0x000000ff0000720c */ /* 0x000fda0003f05270 */
[----:B-1----:R-:W-:Y:S05]  /*16f0*/  @P0 BRA `(.L_x_73) ;  /* 0x0000004800ec0947 */ /* 0x002fea0003800000 */
[----:B------:R-:W0:Y:S01]  /*1700*/  S2UR UR5, SR_CgaCtaId ;  /* 0x00000000000579c3 */ /* 0x000e220000008800 */
[----:B------:R-:W-:Y:S01]  /*1710*/  UMOV UR4, 0x400 ;  /* 0x0000040000047882 */ /* 0x000fe20000000000 */
[----:B------:R-:W-:Y:S02]  /*1720*/  UISETP.GT.AND UP0, UPT, UR6, 0x20, UPT ;  /* 0x000000200600788c */ /* 0x000fe4000bf04270 */
[----:B------:R-:W-:-:S04]  /*1730*/  UISETP.GT.AND UP1, UPT, UR6, 0x40, UPT ;  /* 0x000000400600788c */ /* 0x000fc8000bf24270 */
[----:B------:R-:W-:Y:S01]  /*1740*/  PLOP3.LUT P3, PT, PT, PT, UP0, 0x80, 0x8 ;  /* 0x000000000008781c */ /* 0x000fe20003f6f008 */
[----:B------:R-:W-:Y:S01]  /*1750*/  UISETP.GT.AND UP0, UPT, UR6, 0x60, UPT ;  /* 0x000000600600788c */ /* 0x000fe2000bf04270 */
[----:B------:R-:W-:Y:S01]  /*1760*/  PLOP3.LUT P2, PT, PT, PT, UP1, 0x80, 0x8 ;  /* 0x000000000008781c */ /* 0x000fe20003f4f018 */
[----:B0-----:R-:W-:-:S09]  /*1770*/  ULEA UR4, UR5, UR4, 0x18 ;  /* 0x0000000405047291 */ /* 0x001fd2000f8ec0ff */
[----:B------:R-:W0:Y:S04]  /*1780*/  LDS.128 R12, [UR4+0x10] ;  /* 0x00001004ff0c7984 */ /* 0x000e280008000c00 */
[----:B------:R-:W1:Y:S01]  /*1790*/  LDS.128 R4, [UR4+0x20] ;  /* 0x00002004ff047984 */ /* 0x000e620008000c00 */
[----:B0-----:R-:W-:-:S06]  /*17a0*/  DSETP.GEU.AND P1, PT, R2, R12, PT ;  /* 0x0000000c0200722a */ /* 0x001fcc0003f2e000 */
[-C--:B------:R-:W-:Y:S02]  /*17b0*/  FSEL R9, R12, R2.reuse, !P1 ;  /* 0x000000020c097208 */ /* 0x080fe40004800000 */
[-C--:B------:R-:W-:Y:S02]  /*17c0*/  FSEL R11, R13, R3.reuse, !P1 ;  /* 0x000000030d0b7208 */ /* 0x080fe40004800000 */
[----:B------:R-:W-:Y:S02]  /*17d0*/  FSEL R13, R9, R2, P3 ;  /* 0x00000002090d7208 */ /* 0x000fe40001800000 */
[----:B------:R-:W-:Y:S02]  /*17e0*/  FSEL R0, R11, R3, P3 ;  /* 0x000000030b007208 */ /* 0x000fe40001800000 */
[----:B------:R-:W-:Y:S01]  /*17f0*/  PLOP3.LUT P1, PT, PT, PT, UP0, 0x80, 0x8 ;  /* 0x000000000008781c */ /* 0x000fe20003f2f008 */
[----:B------:R-:W-:Y:S01]  /*1800*/  IMAD.MOV.U32 R2, RZ, RZ, R13 ;  /* 0x000000ffff027224 */ /* 0x000fe200078e000d */
[----:B------:R-:W0:Y:S01]  /*1810*/  LDS.128 R8, [UR4+0x30] ;  /* 0x00003004ff087984 */ /* 0x000e220008000c00 */
[----:B------:R-:W-:Y:S01]  /*1820*/  IMAD.MOV.U32 R3, RZ, RZ, R0 ;  /* 0x000000ffff037224 */ /* 0x000fe200078e0000 */
[----:B------:R-:W-:-:S05]  /*1830*/  UISETP.GT.AND UP0, UPT, UR6, 0x80, UPT ;  /* 0x000000800600788c */ /* 0x000fca000bf04270 */
[----:B------:R-:W-:-:S06]  /*1840*/  DSETP.GEU.AND P3, PT, R2, R14, PT ;  /* 0x0000000e0200722a */ /* 0x000fcc0003f6e000 */
[----:B------:R-:W-:Y:S02]  /*1850*/  @P2 FSEL R13, R14, R13, !P3 ;  /* 0x0000000d0e0d2208 */ /* 0x000fe40005800000 */
[----:B------:R-:W-:Y:S02]  /*1860*/  @P2 FSEL R0, R15, R0, !P3 ;  /* 0x000000000f002208 */ /* 0x000fe40005800000 */
[----:B------:R-:W-:Y:S01]  /*1870*/  PLOP3.LUT P2, PT, PT, PT, UP0, 0x80, 0x8 ;  /* 0x000000000008781c */ /* 0x000fe20003f4f008 */
[----:B------:R-:W-:Y:S01]  /*1880*/  IMAD.MOV.U32 R2, RZ, RZ, R13 ;  /* 0x000000ffff027224 */ /* 0x000fe200078e000d */
[----:B------:R-:W-:Y:S01]  /*1890*/  UISETP.GT.AND UP0, UPT, UR6, 0xa0, UPT ;  /* 0x000000a00600788c */ /* 0x000fe2000bf04270 */
[----:B------:R-:W-:-:S06]  /*18a0*/  IMAD.MOV.U32 R3, RZ, RZ, R0 ;  /* 0x000000ffff037224 */ /* 0x000fcc00078e0000 */
[----:B-1----:R-:W-:Y:S01]  /*18b0*/  DSETP.GEU.AND P3, PT, R2, R4, PT ;  /* 0x000000040200722a */ /* 0x002fe20003f6e000 */
[----:B------:R-:W1:Y:S05]  /*18c0*/  LDS.64 R2, [UR4+0x40] ;  /* 0x00004004ff027984 */ /* 0x000e6a0008000a00 */
[----:B------:R-:W-:Y:S02]  /*18d0*/  @P1 FSEL R13, R4, R13, !P3 ;  /* 0x0000000d040d1208 */ /* 0x000fe40005800000 */
[----:B------:R-:W-:Y:S02]  /*18e0*/  @P1 FSEL R0, R5, R0, !P3 ;  /* 0x0000000005001208 */ /* 0x000fe40005800000 */
[----:B------:R-:W-:Y:S01]  /*18f0*/  PLOP3.LUT P1, PT, PT, PT, UP0, 0x80, 0x8 ;  /* 0x000000000008781c */ /* 0x000fe20003f2f008 */
[----:B------:R-:W-:Y:S01]  /*1900*/  IMAD.MOV.U32 R4, RZ, RZ, R13 ;  /* 0x000000ffff047224 */ /* 0x000fe200078e000d */
[----:B------:R-:W-:Y:S01]  /*1910*/  UISETP.GT.AND UP0, UPT, UR6, 0xc0, UPT ;  /* 0x000000c00600788c */ /* 0x000fe2000bf04270 */
[----:B------:R-:W-:-:S06]  /*1920*/  IMAD.MOV.U32 R5, RZ, RZ, R0 ;  /* 0x000000ffff057224 */ /* 0x000fcc00078e0000 */
[----:B------:R-:W-:-:S06]  /*1930*/  DSETP.GEU.AND P3, PT, R4, R6, PT ;  /* 0x000000060400722a */ /* 0x000fcc0003f6e000 */
[----:B------:R-:W-:Y:S02]  /*1940*/  @P2 FSEL R13, R6, R13, !P3 ;  /* 0x0000000d060d2208 */ /* 0x000fe40005800000 */
[----:B------:R-:W-:Y:S02]  /*1950*/  @P2 FSEL R0, R7, R0, !P3 ;  /* 0x0000000007002208 */ /* 0x000fe40005800000 */
[----:B------:R-:W-:Y:S01]  /*1960*/  PLOP3.LUT P2, PT, PT, PT, UP0, 0x80, 0x8 ;  /* 0x000000000008781c */ /* 0x000fe20003f4f008 */
[----:B------:R-:W-:Y:S01]  /*1970*/  IMAD.MOV.U32 R4, RZ, RZ, R13 ;  /* 0x000000ffff047224 */ /* 0x000fe200078e000d */
[----:B------:R-:W-:Y:S01]  /*1980*/  UISETP.GT.AND UP0, UPT, UR6, 0xe0, UPT ;  /* 0x000000e00600788c */ /* 0x000fe2000bf04270 */
[----:B------:R-:W-:-:S06]  /*1990*/  IMAD.MOV.U32 R5, RZ, RZ, R0 ;  /* 0x000000ffff057224 */ /* 0x000fcc00078e0000 */
[----:B0-----:R-:W-:-:S06]  /*19a0*/  DSETP.GEU.AND P3, PT, R4, R8, PT ;  /* 0x000000080400722a */ /* 0x001fcc0003f6e000 */
[----:B------:R-:W-:Y:S02]  /*19b0*/  @P1 FSEL R13, R8, R13, !P3 ;  /* 0x0000000d080d1208 */ /* 0x000fe40005800000 */
[----:B------:R-:W-:Y:S02]  /*19c0*/  @P1 FSEL R0, R9, R0, !P3 ;  /* 0x0000000009001208 */ /* 0x000fe40005800000 */
[----:B------:R-:W-:Y:S01]  /*19d0*/  PLOP3.LUT P1, PT, PT, PT, UP0, 0x80, 0x8 ;  /* 0x000000000008781c */ /* 0x000fe20003f2f008 */
[----:B------:R-:W-:Y:S02]  /*19e0*/  IMAD.MOV.U32 R4, RZ, RZ, R13 ;  /* 0x000000ffff047224 */ /* 0x000fe400078e000d */
[----:B------:R-:W-:-:S06]  /*19f0*/  IMAD.MOV.U32 R5, RZ, RZ, R0 ;  /* 0x000000ffff057224 */ /* 0x000fcc00078e0000 */
[----:B------:R-:W-:-:S06]  /*1a00*/  DSETP.GEU.AND P3, PT, R4, R10, PT ;  /* 0x0000000a0400722a */ /* 0x000fcc0003f6e000 */
[----:B------:R-:W-:Y:S02]  /*1a10*/  @P2 FSEL R13, R10, R13, !P3 ;  /* 0x0000000d0a0d2208 */ /* 0x000fe40005800000 */
[----:B------:R-:W-:-:S03]  /*1a20*/  @P2 FSEL R0, R11, R0, !P3 ;  /* 0x000000000b002208 */ /* 0x000fc60005800000 */
[----:B------:R-:W-:Y:S02]  /*1a30*/  IMAD.MOV.U32 R4, RZ, RZ, R13 ;  /* 0x000000ffff047224 */ /* 0x000fe400078e000d */
[----:B------:R-:W-:-:S06]  /*1a40*/  IMAD.MOV.U32 R5, RZ, RZ, R0 ;  /* 0x000000ffff057224 */ /* 0x000fcc00078e0000 */
[----:B-1----:R-:W-:-:S06]  /*1a50*/  DSETP.GEU.AND P2, PT, R4, R2, PT ;  /* 0x000000020400722a */ /* 0x002fcc0003f4e000 */
[----:B------:R-:W-:Y:S02]  /*1a60*/  @P1 FSEL R13, R2, R13, !P2 ;  /* 0x0000000d020d1208 */ /* 0x000fe40005000000 */
[----:B------:R-:W-:-:S03]  /*1a70*/  @P1 FSEL R0, R3, R0, !P2 ;  /* 0x0000000003001208 */ /* 0x000fc60005000000 */
[----:B------:R-:W-:Y:S02]  /*1a80*/  IMAD.MOV.U32 R2, RZ, RZ, R13 ;  /* 0x000000ffff027224 */ /* 0x000fe400078e000d */
[----:B------:R-:W-:Y:S01]  /*1a90*/  IMAD.MOV.U32 R3, RZ, RZ, R0 ;  /* 0x000000ffff037224 */ /* 0x000fe200078e0000 */
[----:B------:R-:W-:Y:S06]  /*1aa0*/  BRA `(.L_x_73) ;  /* 0x0000004800007947 */ /* 0x000fec0003800000 */
.L_x_59:
[----:B------:R-:W0:Y:S01]  /*1ab0*/  S2R R0, SR_TID.X ;  /* 0x0000000000007919 */ /* 0x000e220000002100 */
[----:B------:R-:W1:Y:S01]  /*1ac0*/  LDC.64 R2, c[0x0][0x380] ;  /* 0x0000e000ff027b82 */ /* 0x000e620000000a00 */
[----:B0-----:R-:W-:-:S04]  /*1ad0*/  IMAD.SHL.U32 R4, R0, 0x4, RZ ;  /* 0x0000000400047824 */ /* 0x001fc800078e00ff */
[----:B------:R-:W-:-:S04]  /*1ae0*/  VIADD R5, R4, UR4 ;  /* 0x0000000404057c36 */ /* 0x000fc80008000000 */
[----:B-1----:R-:W-:-:S05]  /*1af0*/  IMAD.WIDE.U32 R2, R5, 0x8, R2 ;  /* 0x0000000805027825 */ /* 0x002fca00078e0002 */
[----:B------:R-:W2:Y:S04]  /*1b00*/  LDG.E.128.CONSTANT R16, desc[UR14][R2.64] ;  /* 0x0000000e02107981 */ /* 0x000ea8000c1e9d00 */
[----:B------:R-:W3:Y:S04]  /*1b10*/  LDG.E.128.CONSTANT R8, desc[UR14][R2.64+0x10] ;  /* 0x0000100e02087981 */ /* 0x000ee8000c1e9d00 */
[----:B------:R-:W4:Y:S04]  /*1b20*/  LDG.E.128.CONSTANT R4, desc[UR14][R2.64+0x2000] ;  /* 0x0020000e02047981 */ /* 0x000f28000c1e9d00 */
[----:B------:R0:W5:Y:S01]  /*1b30*/  LDG.E.128.CONSTANT R12, desc[UR14][R2.64+0x2010] ;  /* 0x0020100e020c7981 */ /* 0x000162000c1e9d00 */
[----:B------:R-:W-:-:S04]  /*1b40*/  UISETP.GE.U32.AND UP0, UPT, UR7, UR5, UPT ;  /* 0x000000050700728c */ /* 0x000fc8000bf06070 */
[----:B------:R-:W-:Y:S01]  /*1b50*/  UISETP.GE.U32.AND.EX UP0, UPT, UR8, UR6, UPT, UP0 ;  /* 0x000000060800728c */ /* 0x000fe2000bf06100 */
        /* <DEDUP_REMOVED lines=21> */
[----:B------:R-:W-:Y:S06]  /*1cb0*/  BRA.U !UP0, `(.L_x_74) ;  /* 0x0000000d08e87547 */ /* 0x000fec000b800000 */
[----:B------:R-:W-:Y:S02]  /*1cc0*/  UIADD3 UR7, UP0, UPT, UR5, UR4, URZ ;  /* 0x0000000405077290 */ /* 0x000fe4000ff1e0ff */
[----:B------:R-:W-:Y:S01]  /*1cd0*/  UIADD3 UR11, UP1, UPT, UR12, -0x800, URZ ;  /* 0xfffff8000c0b7890 */ /* 0x000fe2000ff3e0ff */
[----:B------:R-:W0:Y:S03]  /*1ce0*/  LDCU UR9, c[0x0][0x384] ;  /* 0x00007080ff0977ac */ /* 0x000e260008000800 */
[----:B------:R-:W-:Y:S01]  /*1cf0*/  IADD3 R0, P0, PT, R0, UR7, RZ ;  /* 0x0000000700007c10 */ /* 0x000fe2000ff1e0ff */
[----:B------:R-:W-:Y:S02]  /*1d00*/  UIADD3.X UR8, UPT, UPT, URZ, UR6, URZ, UP0, !UPT ;  /* 0x00000006ff087290 */ /* 0x000fe400087fe4ff */
[----:B------:R-:W-:Y:S02]  /*1d10*/  UIADD3.X UR16, UPT, UPT, UR13, -0x1, URZ, UP1, !UPT ;  /* 0xffffffff0d107890 */ /* 0x000fe40008ffe4ff */
[----:B------:R-:W-:-:S02]  /*1d20*/  UISETP.GT.U32.AND UP0, UPT, UR7, UR11, UPT ;  /* 0x0000000b0700728c */ /* 0x000fc4000bf04070 */
[----:B------:R-:W-:Y:S01]  /*1d30*/  IMAD.X R3, RZ, RZ, UR8, P0 ;  /* 0x00000008ff037e24 */ /* 0x000fe200080e06ff */
[C---:B------:R-:W-:Y:S01]  /*1d40*/  LEA R2, P0, R0.reuse, UR10, 0x3 ;  /* 0x0000000a00027c11 */ /* 0x040fe2000f8018ff */
[----:B------:R-:W-:Y:S02]  /*1d50*/  UISETP.GT.U32.AND.EX UP0, UPT, UR8, UR16, UPT, UP0 ;  /* 0x000000100800728c */ /* 0x000fe4000bf04100 */
[----:B------:R-:W-:Y:S01]  /*1d60*/  IMAD.U32 R24, RZ, RZ, UR8 ;  /* 0x00000008ff187e24 */ /* 0x000fe2000f8e00ff */
[----:B------:R-:W-:Y:S01]  /*1d70*/  UMOV UR6, UR7 ;  /* 0x0000000700067c82 */ /* 0x000fe20008000000 */
[----:B------:R-:W-:Y:S01]  /*1d80*/  UMOV UR4, URZ ;  /* 0x000000ff00047c82 */ /* 0x000fe20008000000 */
[----:B0-----:R-:W-:Y:S01]  /*1d90*/  LEA.HI.X R3, R0, UR9, R3, 0x3, P0 ;  /* 0x0000000900037c11 */ /* 0x001fe200080f1c03 */
[----:B------:R-:W-:Y:S01]  /*1da0*/  IMAD.U32 R0, RZ, RZ, UR7 ;  /* 0x00000007ff007e24 */ /* 0x000fe2000f8e00ff */
[----:B------:R-:W-:Y:S02]  /*1db0*/  UMOV UR7, UR8 ;  /* 0x0000000800077c82 */ /* 0x000fe40008000000 */
[----:B------:R-:W-:Y:S05]  /*1dc0*/  BRA.U UP0, `(.L_x_75) ;  /* 0x0000000100e07547 */ /* 0x000fea000b800000 */
[----:B------:R-:W0:Y:S01]  /*1dd0*/  LDCU.64 UR8, c[0x0][0x380] ;  /* 0x00007000ff0877ac */ /* 0x000e220008000a00 */
[----:B------:R-:W1:Y:S01]  /*1de0*/  LDCU.64 UR12, c[0x0][0x3b8] ;  /* 0x00007700ff0c77ac */ /* 0x000e620008000a00 */
[----:B------:R-:W-:Y:S01]  /*1df0*/  NOP ;  /* 0x0000000000007918 */ /* 0x000fe20000000000 */
.L_x_76:
[----:B------:R-:W2:Y:S01]  /*1e00*/  S2R R4, SR_TID.X ;  /* 0x0000000000047919 */ /* 0x000ea20000002100 */
[----:B0-----:R-:W-:Y:S01]  /*1e10*/  UMOV UR10, UR8 ;  /* 0x00000008000a7c82 */ /* 0x001fe20008000000 */
[----:B--2---:R-:W-:-:S05]  /*1e20*/  IMAD.SHL.U32 R5, R4, 0x4, RZ ;  /* 0x0000000404057824 */ /* 0x004fca00078e00ff */
[----:B------:R-:W-:-:S05]  /*1e30*/  IADD3 R4, P0, PT, R5, R0, RZ ;  /* 0x0000000005047210 */ /* 0x000fca0007f1e0ff */
[----:B------:R-:W-:Y:S01]  /*1e40*/  IMAD.X R5, RZ, RZ, R24, P0 ;  /* 0x000000ffff057224 */ /* 0x000fe200000e0618 */
[----:B------:R-:W-:-:S04]  /*1e50*/  LEA R18, P0, R4, UR10, 0x3 ;  /* 0x0000000a04127c11 */ /* 0x000fc8000f8018ff */
[----:B------:R-:W-:-:S05]  /*1e60*/  LEA.HI.X R19, R4, UR9, R5, 0x3, P0 ;  /* 0x0000000904137c11 */ /* 0x000fca00080f1c05 */
[----:B------:R-:W2:Y:S04]  /*1e70*/  LDG.E.128.CONSTANT R4, desc[UR14][R18.64] ;  /* 0x0000000e12047981 */ /* 0x000ea8000c1e9d00 */
[----:B------:R-:W3:Y:S04]  /*1e80*/  LDG.E.128.CONSTANT R8, desc[UR14][R18.64+0x10] ;  /* 0x0000100e12087981 */ /* 0x000ee8000c1e9d00 */
[----:B------:R-:W4:Y:S04]  /*1e90*/  LDG.E.128.CONSTANT R12, desc[UR14][R18.64+0x2000] ;  /* 0x0020000e120c7981 */ /* 0x000f28000c1e9d00 */
[----:B------:R-:W5:Y:S01]  /*1ea0*/  LDG.E.128.CONSTANT R20, desc[UR14][R18.64+0x2010] ;  /* 0x0020100e12147981 */ /* 0x000f62000c1e9d00 */
[----:B------:R-:W-:-:S02]  /*1eb0*/  USHF.R.S32.HI UR18, URZ, 0x1f, UR5 ;  /* 0x0000001fff127899 */ /* 0x000fc40008011405 */
[----:B------:R-:W-:Y:S02]  /*1ec0*/  UIADD3 UR6, UP0, UPT, UR5, UR6, URZ ;  /* 0x0000000605067290 */ /* 0x000fe4000ff1e0ff */
[----:B------:R-:W-:Y:S02]  /*1ed0*/  USHF.L.U64.HI UR19, UR5, 0x3, UR18 ;  /* 0x0000000305137899 */ /* 0x000fe40008010212 */
[----:B------:R-:W-:Y:S01]  /*1ee0*/  UIADD3.X UR7, UPT, UPT, UR18, UR7, URZ, UP0, !UPT ;  /* 0x0000000712077290 */ /* 0x000fe200087fe4ff */
[----:B--2---:R-:W-:-:S06]  /*1ef0*/  DSETP.GEU.AND P0, PT, R16, R4, PT ;  /* 0x000000041000722a */ /* 0x004fcc0003f0e000 */
[----:B------:R-:W-:Y:S02]  /*1f00*/  FSEL R4, R4, R16, !P0 ;  /* 0x0000001004047208 */ /* 0x000fe40004000000 */
[----:B------:R-:W-:-:S06]  /*1f10*/  FSEL R5, R5, R17, !P0 ;  /* 0x0000001105057208 */ /* 0x000fcc0004000000 */
[----:B------:R-:W-:-:S06]  /*1f20*/  DSETP.GEU.AND P0, PT, R4, R6, PT ;  /* 0x000000060400722a */ /* 0x000fcc0003f0e000 */
[----:B------:R-:W-:Y:S02]  /*1f30*/  FSEL R4, R6, R4, !P0 ;  /* 0x0000000406047208 */ /* 0x000fe40004000000 */
[----:B------:R-:W-:Y:S01]  /*1f40*/  FSEL R5, R7, R5, !P0 ;  /* 0x0000000507057208 */ /* 0x000fe20004000000 */
[----:B------:R-:W-:Y:S01]  /*1f50*/  IMAD.U32 R7, RZ, RZ, UR5 ;  /* 0x00000005ff077e24 */ /* 0x000fe2000f8e00ff */
[----:B-1----:R-:W-:-:S04]  /*1f60*/  IADD3 R6, P2, PT, -R0, UR12, RZ ;  /* 0x0000000c00067c10 */ /* 0x002fc8000ff5e1ff */
        /* <DEDUP_REMOVED lines=13> */
[----:B------:R-:W-:Y:S02]  /*2040*/  FSEL R4, R20, R4, !P0 ;  /* 0x0000000414047208 */ /* 0x000fe40004000000 */
[----:B------:R-:W-:Y:S02]  /*2050*/  FSEL R5, R21, R5, !P0 ;  /* 0x0000000515057208 */ /* 0x000fe40004000000 */
[----:B------:R-:W-:Y:S02]  /*2060*/  ISETP.GE.U32.AND P0, PT, R6, UR5, PT ;  /* 0x0000000506007c0c */ /* 0x000fe4000bf06070 */
[----:B------:R-:W-:Y:S02]  /*2070*/  IADD3.X R6, PT, PT, ~R24, UR13, RZ, P2, !PT ;  /* 0x0000000d18067c10 */ /* 0x000fe400097fe5ff */
[----:B------:R-:W-:Y:S01]  /*2080*/  LEA R2, P2, R7, R2, 0x3 ;  /* 0x0000000207027211 */ /* 0x000fe200078418ff */
[----:B------:R-:W-:Y:S01]  /*2090*/  DSETP.GEU.AND P1, PT, R4, R22, PT ;  /* 0x000000160400722a */ /* 0x000fe20003f2e000 */
[----:B------:R-:W-:-:S02]  /*20a0*/  ISETP.GE.U32.AND.EX P0, PT, R6, UR18, PT, P0 ;  /* 0x0000001206007c0c */ /* 0x000fc4000bf06100 */
[----:B------:R-:W-:-:S03]  /*20b0*/  IADD3.X R3, PT, PT, R3, UR19, RZ, P2, !PT ;  /* 0x0000001303037c10 */ /* 0x000fc600097fe4ff */
[----:B------:R-:W-:Y:S02]  /*20c0*/  FSEL R16, R22, R4, !P1 ;  /* 0x0000000416107208 */ /* 0x000fe40004800000 */
[----:B------:R-:W-:-:S06]  /*20d0*/  FSEL R17, R23, R5, !P1 ;  /* 0x0000000517117208 */ /* 0x000fcc0004800000 */
[----:B------:R-:W-:Y:S05]  /*20e0*/  @!P0 BRA `(.L_x_74) ;  /* 0x0000000800dc8947 */ /* 0x000fea0003800000 */
[----:B------:R-:W-:Y:S01]  /*20f0*/  IADD3 R0, P0, PT, R0, UR5, RZ ;  /* 0x0000000500007c10 */ /* 0x000fe2000ff1e0ff */
[----:B------:R-:W-:-:S03]  /*2100*/  UIADD3 UR4, UPT, UPT, UR4, 0x1, URZ ;  /* 0x0000000104047890 */ /* 0x000fc6000fffe0ff */
[----:B------:R-:W-:Y:S02]  /*2110*/  IADD3.X R24, PT, PT, R24, UR18, RZ, P0, !PT ;  /* 0x0000001218187c10 */ /* 0x000fe400087fe4ff */
[----:B------:R-:W-:-:S04]  /*2120*/  ISETP.GT.U32.AND P0, PT, R0, UR11, PT ;  /* 0x0000000b00007c0c */ /* 0x000fc8000bf04070 */
[----:B------:R-:W-:-:S13]  /*2130*/  ISETP.GT.U32.AND.EX P0, PT, R24, UR16, PT, P0 ;  /* 0x0000001018007c0c */ /* 0x000fda000bf04100 */
[----:B------:R-:W-:Y:S05]  /*2140*/  @!P0 BRA `(.L_x_76) ;  /* 0xfffffffc002c8947 */ /* 0x000fea000383ffff */
.L_x_75:
[----:B------:R-:W-:-:S04]  /*2150*/  ISETP.GE.U32.AND P0, PT, R0, UR12, PT ;  /* 0x0000000c00007c0c */ /* 0x000fc8000bf06070 */
[----:B------:R-:W-:-:S13]  /*2160*/  ISETP.GE.U32.AND.EX P0, PT, R24, UR13, PT, P0 ;  /* 0x0000000d18007c0c */ /* 0x000fda000bf06100 */
[----:B------:R-:W-:Y:S05]  /*2170*/  @P0 BRA `(.L_x_74) ;  /* 0x0000000800b80947 */ /* 0x000fea0003800000 */
[----:B------:R-:W0:Y:S01]  /*2180*/  S2R R21, SR_TID.X ;  /* 0x0000000000157919 */ /* 0x000e220000002100 */
[----:B------:R-:W-:Y:S01]  /*2190*/  IADD3 R20, PT, PT, -R0, UR12, RZ ;  /* 0x0000000c00147c10 */ /* 0x000fe2000fffe1ff */
[----:B------:R-:W-:Y:S03]  /*21a0*/  BSSY.RECONVERGENT B1, `(.L_x_74) ;  /* 0x00000ab000017945 */ /* 0x000fe60003800200 */
[----:B0-----:R-:W-:-:S13]  /*21b0*/  ISETP.GE.AND P0, PT, R21, R20, PT ;  /* 0x000000141500720c */ /* 0x001fda0003f06270 */
[----:B------:R-:W-:Y:S05]  /*21c0*/  @P0 BRA `(.L_x_77) ;  /* 0x0000000800a00947 */ /* 0x000fea0003800000 */
[----:B------:R-:W0:Y:S01]  /*21d0*/  LDC R5, c[0x0][0x3c0] ;  /* 0x0000f000ff057b82 */ /* 0x000e220000000800 */
[----:B------:R-:W-:Y:S01]  /*21e0*/  LOP3.LUT R0, RZ, R21, RZ, 0x33, !PT ;  /* 0x00000015ff007212 */ /* 0x000fe200078e33ff */
[----:B------:R-:W-:Y:S01]  /*21f0*/  USHF.L.U32 UR8, UR17, 0xb, URZ ;  /* 0x0000000b11087899 */ /* 0x000fe200080006ff */
[----:B------:R-:W-:Y:S03]  /*2200*/  BSSY.RECONVERGENT B2, `(.L_x_78) ;  /* 0x0000017000027945 */ /* 0x000fe60003800200 */
[----:B------:R-:W-:Y:S02]  /*2210*/  VIADD R0, R0, UR12 ;  /* 0x0000000c00007c36 */ /* 0x000fe40008000000 */
[----:B------:R-:W-:-:S03]  /*2220*/  IMAD.U32 R7, RZ, RZ, UR8 ;  /* 0x00000008ff077e24 */ /* 0x000fc6000f8e00ff */
[C---:B------:R-:W-:Y:S02]  /*2230*/  LOP3.LUT R6, R0.reuse, 0x300, RZ, 0xc0, !PT ;  /* 0x0000030000067812 */ /* 0x040fe400078ec0ff */
[----:B------:R-:W-:Y:S02]  /*2240*/  IADD3 R4, PT, PT, R0, -UR5, -R7 ;  /* 0x8000000500047c10 */ /* 0x000fe4000fffe807 */
[----:B------:R-:W-:Y:S02]  /*2250*/  ISETP.NE.AND P1, PT, R6, 0x300, PT ;  /* 0x000003000600780c */ /* 0x000fe40003f25270 */
[----:B------:R-:W-:Y:S01]  /*2260*/  LEA.HI R0, R0, 0x1, RZ, 0x18 ;  /* 0x0000000100007811 */ /* 0x000fe200078fc0ff */
[----:B0-----:R-:W-:-:S04]  /*2270*/  IMAD R5, R5, UR4, RZ ;  /* 0x0000000405057c24 */ /* 0x001fc8000f8e02ff */
[----:B------:R-:W-:-:S05]  /*2280*/  IMAD R4, R5, -0x800, R4 ;  /* 0xfffff80005047824 */ /* 0x000fca00078e0204 */
[----:B------:R-:W-:Y:S01]  /*2290*/  ISETP.GE.U32.AND P0, PT, R4, 0x300, PT ;  /* 0x000003000400780c */ /* 0x000fe20003f06070 */
[----:B------:R-:W-:-:S12]  /*22a0*/  @!P1 BRA `(.L_x_79) ;  /* 0x0000000000309947 */ /* 0x000fd80003800000 */
[----:B------:R-:W-:-:S05]  /*22b0*/  LOP3.LUT R0, R0, 0x3, RZ, 0xc0, !PT ;  /* 0x0000000300007812 */ /* 0x000fca00078ec0ff */
[----:B------:R-:W-:-:S07]  /*22c0*/  IMAD.MOV R0, RZ, RZ, -R0 ;  /* 0x000000ffff007224 */ /* 0x000fce00078e0a00 */
.L_x_80:
[----:B------:R0:W2:Y:S01]  /*22d0*/  LDG.E.64.CONSTANT R4, desc[UR14][R2.64] ;  /* 0x0000000e02047981 */ /* 0x0000a2000c1e9b00 */
[----:B------:R-:W-:Y:S02]  /*22e0*/  VIADD R0, R0, 0x1 ;  /* 0x0000000100007836 */ /* 0x000fe40000000000 */
[----:B------:R-:W-:-:S03]  /*22f0*/  VIADD R21, R21, 0x100 ;  /* 0x0000010015157836 */ /* 0x000fc60000000000 */
[----:B------:R-:W-:Y:S02]  /*2300*/  ISETP.NE.AND P2, PT, R0, RZ, PT ;  /* 0x000000ff0000720c */ /* 0x000fe40003f45270 */
[----:B0-----:R-:W-:-:S05]  /*2310*/  IADD3 R2, P3, PT, R2, 0x800, RZ ;  /* 0x0000080002027810 */ /* 0x001fca0007f7e0ff */
[----:B------:R-:W-:Y:S01]  /*2320*/  IMAD.X R3, RZ, RZ, R3, P3 ;  /* 0x000000ffff037224 */ /* 0x000fe200018e0603 */
[----:B--2---:R-:W-:-:S06]  /*2330*/  DSETP.GEU.AND P1, PT, R16, R4, PT ;  /* 0x000000041000722a */ /* 0x004fcc0003f2e000 */
[----:B------:R-:W-:Y:S02]  /*2340*/  FSEL R16, R4, R16, !P1 ;  /* 0x0000001004107208 */ /* 0x000fe40004800000 */
[----:B------:R-:W-:Y:S01]  /*2350*/  FSEL R17, R5, R17, !P1 ;  /* 0x0000001105117208 */ /* 0x000fe20004800000 */
[----:B------:R-:W-:Y:S06]  /*2360*/  @P2 BRA `(.L_x_80) ;  /* 0xfffffffc00d82947 */ /* 0x000fec000383ffff */
.L_x_79:
[----:B------:R-:W-:Y:S05]  /*2370*/  BSYNC.RECONVERGENT B2 ;  /* 0x0000000000027941 */ /* 0x000fea0003800200 */
.L_x_78:
[----:B------:R-:W-:Y:S05]  /*2380*/  @!P0 BRA `(.L_x_77) ;  /* 0x0000000800308947 */ /* 0x000fea0003800000 */
[----:B------:R-:W-:Y:S01]  /*2390*/  IMAD.IADD R4, R20, 0x1, -R21 ;  /* 0x0000000114047824 */ /* 0x000fe200078e0a15 */
[----:B------:R-:W-:Y:S01]  /*23a0*/  IADD3 R0, P0, PT, R21, UR6, RZ ;  /* 0x0000000615007c10 */ /* 0x000fe2000ff1e0ff */
[----:B------:R-:W-:Y:S03]  /*23b0*/  BSSY.RECONVERGENT B2, `(.L_x_81) ;  /* 0x000004e000027945 */ /* 0x000fe60003800200 */
[----:B------:R-:W-:Y:S01]  /*23c0*/  ISETP.GT.AND P1, PT, R4, 0xc00, PT ;  /* 0x00000c000400780c */ /* 0x000fe20003f24270 */
[----:B------:R-:W-:Y:S01]  /*23d0*/  IMAD.X R3, RZ, RZ, UR7, P0 ;  /* 0x00000007ff037e24 */ /* 0x000fe200080e06ff */
[----:B------:R-:W-:-:S04]  /*23e0*/  LEA R2, P0, R0, UR10, 0x3 ;  /* 0x0000000a00027c11 */ /* 0x000fc8000f8018ff */
[----:B------:R-:W-:Y:S02]  /*23f0*/  LEA.HI.X R3, R0, UR9, R3, 0x3, P0 ;  /* 0x0000000900037c11 */ /* 0x000fe400080f1c03 */
[----:B------:R-:W-:-:S05]  /*2400*/  PLOP3.LUT P0, PT, PT, PT, PT, 0x80, 0x8 ;  /* 0x000000000008781c */ /* 0x000fca0003f0f070 */
[----:B------:R-:W-:Y:S08]  /*2410*/  @!P1 BRA `(.L_x_82) ;  /* 0x00000004001c9947 */ /* 0x000ff00003800000 */
[----:B------:R-:W-:Y:S01]  /*2420*/  PLOP3.LUT P0, PT, PT, PT, PT, 0x8, 0x80 ;  /* 0x000000000080781c */ /* 0x000fe20003f0e170 */
[----:B------:R-:W-:-:S12]  /*2430*/  VIADD R0, R20, 0xfffff400 ;  /* 0xfffff40014007836 */ /* 0x000fd80000000000 */
.L_x_83:
[----:B------:R-:W2:Y:S04]  /*2440*/  LDG.E.64.CONSTANT R18, desc[UR14][R2.64] ;  /* 0x0000000e02127981 */ /* 0x000ea8000c1e9b00 */
[----:B------:R-:W3:Y:S04]  /*2450*/  LDG.E.64.CONSTANT R24, desc[UR14][R2.64+0x800] ;  /* 0x0008000e02187981 */ /* 0x000ee8000c1e9b00 */
[----:B------:R-:W4:Y:S04]  /*2460*/  LDG.E.64.CONSTANT R22, desc[UR14][R2.64+0x1000] ;  /* 0x0010000e02167981 */ /* 0x000f28000c1e9b00 */
[----:B------:R-:W5:Y:S04]  /*2470*/  LDG.E.64.CONSTANT R4, desc[UR14][R2.64+0x1800] ;  /* 0x0018000e02047981 */ /* 0x000f68000c1e9b00 */
[----:B------:R-:W5:Y:S04]  /*2480*/  LDG.E.64.CONSTANT R6, desc[UR14][R2.64+0x2000] ;  /* 0x0020000e02067981 */ /* 0x000f68000c1e9b00 */
[----:B------:R-:W5:Y:S04]  /*2490*/  LDG.E.64.CONSTANT R8, desc[UR14][R2.64+0x2800] ;  /* 0x0028000e02087981 */ /* 0x000f68000c1e9b00 */
[----:B------:R-:W5:Y:S04]  /*24a0*/  LDG.E.64.CONSTANT R10, desc[UR14][R2.64+0x3000] ;  /* 0x0030000e020a7981 */ /* 0x000f68000c1e9b00 */
[----:B------:R-:W5:Y:S04]  /*24b0*/  LDG.E.64.CONSTANT R12, desc[UR14][R2.64+0x3800] ;  /* 0x0038000e020c7981 */ /* 0x000f68000c1e9b00 */
[----:B------:R-:W5:Y:S01]  /*24c0*/  LDG.E.64.CONSTANT R14, desc[UR14][R2.64+0x4000] ;  /* 0x0040000e020e7981 */ /* 0x000f62000c1e9b00 */
[----:B--2---:R-:W-:-:S06]  /*24d0*/  DSETP.GEU.AND P1, PT, R16, R18, PT ;  /* 0x000000121000722a */ /* 0x004fcc0003f2e000 */
        /* <DEDUP_REMOVED lines=11> */
[----:B-----5:R-:W-:-:S06]  /*2590*/  DSETP.GEU.AND P1, PT, R24, R4, PT ;  /* 0x000000041800722a */ /* 0x020fcc0003f2e000 */
[----:B------:R-:W-:Y:S02]  /*25a0*/  FSEL R24, R4, R24, !P1 ;  /* 0x0000001804187208 */ /* 0x000fe40004800000 */
[----:B------:R-:W-:Y:S02]  /*25b0*/  FSEL R25, R5, R25, !P1 ;  /* 0x0000001905197208 */ /* 0x000fe40004800000 */
[----:B------:R-:W5:Y:S04]  /*25c0*/  LDG.E.64.CONSTANT R4, desc[UR14][R2.64+0x6000] ;  /* 0x0060000e02047981 */ /* 0x000f68000c1e9b00 */
[----:B------:R-:W-:-:S06]  /*25d0*/  DSETP.GEU.AND P1, PT, R24, R6, PT ;  /* 0x000000061800722a */ /* 0x000fcc0003f2e000 */
        /* <DEDUP_REMOVED lines=10> */
[----:B------:R0:W5:Y:S04]  /*2680*/  LDG.E.64.CONSTANT R10, desc[UR14][R2.64+0x7800] ;  /* 0x0078000e020a7981 */ /* 0x000168000c1e9b00 */
[----:B------:R-:W-:-:S06]  /*2690*/  DSETP.GEU.AND P1, PT, R24, R12, PT ;  /* 0x0000000c1800722a */ /* 0x000fcc0003f2e000 */
[----:B------:R-:W-:Y:S02]  /*26a0*/  FSEL R12, R12, R24, !P1 ;  /* 0x000000180c0c7208 */ /* 0x000fe40004800000 */
[----:B------:R-:W-:-:S06]  /*26b0*/  FSEL R13, R13, R25, !P1 ;  /* 0x000000190d0d7208 */ /* 0x000fcc0004800000 */
[----:B------:R-:W-:-:S06]  /*26c0*/  DSETP.GEU.AND P1, PT, R12, R14, PT ;  /* 0x0000000e0c00722a */ /* 0x000fcc0003f2e000 */
[----:B------:R-:W-:Y:S02]  /*26d0*/  FSEL R12, R14, R12, !P1 ;  /* 0x0000000c0e0c7208 */ /* 0x000fe40004800000 */
[----:B------:R-:W-:Y:S01]  /*26e0*/  FSEL R13, R15, R13, !P1 ;  /* 0x0000000d0f0d7208 */ /* 0x000fe20004800000 */
[----:B------:R-:W-:-:S05]  /*26f0*/  VIADD R21, R21, 0x1000 ;  /* 0x0000100015157836 */ /* 0x000fca0000000000 */
[----:B------:R-:W-:Y:S02]  /*2700*/  ISETP.GE.AND P2, PT, R21, R0, PT ;  /* 0x000000001500720c */ /* 0x000fe40003f46270 */
[----:B0-----:R-:W-:-:S05]  /*2710*/  IADD3 R2, P3, PT, R2, 0x8000, RZ ;  /* 0x0000800002027810 */ /* 0x001fca0007f7e0ff */
[----:B------:R-:W-:Y:S01]  /*2720*/  IMAD.X R3, RZ, RZ, R3, P3 ;  /* 0x000000ffff037224 */ /* 0x000fe200018e0603 */
        /* <DEDUP_REMOVED lines=22> */
.L_x_82:
[----:B------:R-:W-:Y:S05]  /*2890*/  BSYNC.RECONVERGENT B2 ;  /* 0x0000000000027941 */ /* 0x000fea0003800200 */
.L_x_81:
[----:B------:R-:W-:Y:S01]  /*28a0*/  IMAD.IADD R0, R20, 0x1, -R21 ;  /* 0x0000000114007824 */ /* 0x000fe200078e0a15 */
[----:B------:R-:W-:Y:S04]  /*28b0*/  BSSY.RECONVERGENT B2, `(.L_x_84) ;  /* 0x0000027000027945 */ /* 0x000fe80003800200 */
[----:B------:R-:W-:-:S13]  /*28c0*/  ISETP.GT.AND P1, PT, R0, 0x400, PT ;  /* 0x000004000000780c */ /* 0x000fda0003f24270 */
[----:B------:R-:W-:Y:S05]  /*28d0*/  @!P1 BRA `(.L_x_85) ;  /* 0x0000000000909947 */ /* 0x000fea0003800000 */
[----:B------:R-:W2:Y:S04]  /*28e0*/  LDG.E.64.CONSTANT R14, desc[UR14][R2.64] ;  /* 0x0000000e020e7981 */ /* 0x000ea8000c1e9b00 */
[----:B------:R-:W3:Y:S04]  /*28f0*/  LDG.E.64.CONSTANT R18, desc[UR14][R2.64+0x800] ;  /* 0x0008000e02127981 */ /* 0x000ee8000c1e9b00 */
[----:B------:R-:W4:Y:S04]  /*2900*/  LDG.E.64.CONSTANT R22, desc[UR14][R2.64+0x1000] ;  /* 0x0010000e02167981 */ /* 0x000f28000c1e9b00 */
[----:B------:R-:W5:Y:S04]  /*2910*/  LDG.E.64.CONSTANT R12, desc[UR14][R2.64+0x1800] ;  /* 0x0018000e020c7981 */ /* 0x000f68000c1e9b00 */
[----:B------:R-:W5:Y:S04]  /*2920*/  LDG.E.64.CONSTANT R10, desc[UR14][R2.64+0x2000] ;  /* 0x0020000e020a7981 */ /* 0x000f68000c1e9b00 */
[----:B------:R-:W5:Y:S04]  /*2930*/  LDG.E.64.CONSTANT R8, desc[UR14][R2.64+0x2800] ;  /* 0x0028000e02087981 */ /* 0x000f68000c1e9b00 */
[----:B------:R-:W5:Y:S04]  /*2940*/  LDG.E.64.CONSTANT R6, desc[UR14][R2.64+0x3000] ;  /* 0x0030000e02067981 */ /* 0x000f68000c1e9b00 */
[----:B------:R0:W5:Y:S01]  /*2950*/  LDG.E.64.CONSTANT R4, desc[UR14][R2.64+0x3800] ;  /* 0x0038000e02047981 */ /* 0x000162000c1e9b00 */
[----:B------:R-:W-:Y:S01]  /*2960*/  VIADD R21, R21, 0x800 ;  /* 0x0000080015157836 */ /* 0x000fe20000000000 */
        /* <DEDUP_REMOVED lines=27> */
.L_x_85:
[----:B------:R-:W-:Y:S05]  /*2b20*/  BSYNC.RECONVERGENT B2 ;  /* 0x0000000000027941 */ /* 0x000fea0003800200 */
.L_x_84:
[----:B------:R-:W-:-:S13]  /*2b30*/  ISETP.LT.OR P0, PT, R21, R20, P0 ;  /* 0x000000141500720c */ /* 0x000fda0000701670 */
[----:B------:R-:W-:Y:S05]  /*2b40*/  @!P0 BRA `(.L_x_77) ;  /* 0x0000000000408947 */ /* 0x000fea0003800000 */
[----:B------:R-:W2:Y:S04]  /*2b50*/  LDG.E.64.CONSTANT R4, desc[UR14][R2.64] ;  /* 0x0000000e02047981 */ /* 0x000ea8000c1e9b00 */
[----:B------:R-:W3:Y:S04]  /*2b60*/  LDG.E.64.CONSTANT R6, desc[UR14][R2.64+0x800] ;  /* 0x0008000e02067981 */ /* 0x000ee8000c1e9b00 */
[----:B------:R-:W4:Y:S04]  /*2b70*/  LDG.E.64.CONSTANT R8, desc[UR14][R2.64+0x1000] ;  /* 0x0010000e02087981 */ /* 0x000f28000c1e9b00 */
[----:B------:R-:W5:Y:S01]  /*2b80*/  LDG.E.64.CONSTANT R10, desc[UR14][R2.64+0x1800] ;  /* 0x0018000e020a7981 */ /* 0x000f62000c1e9b00 */
        /* <DEDUP_REMOVED lines=11> */
[----:B------:R-:W-:-:S07]  /*2c40*/  FSEL R17, R11, R5, !P0 ;  /* 0x000000050b117208 */ /* 0x000fce0004000000 */
.L_x_77:
[----:B------:R-:W-:Y:S05]  /*2c50*/  BSYNC.RECONVERGENT B1 ;  /* 0x0000000000017941 */ /* 0x000fea0003800200 */
.L_x_74:
[----:B------:R-:W0:Y:S01]  /*2c60*/  S2R R6, SR_LANEID ;  /* 0x0000000000067919 */ /* 0x000e220000000000 */
[----:B------:R-:W-:Y:S04]  /*2c70*/  SHFL.DOWN PT, R2, R16, 0x1, 0x1f ;  /* 0x08201f0010027f89 */ /* 0x000fe800000e0000 */
[----:B------:R-:W1:Y:S01]  /*2c80*/  SHFL.DOWN PT, R3, R17, 0x1, 0x1f ;  /* 0x08201f0011037f89 */ /* 0x000e6200000e0000 */
[----:B------:R-:W2:Y:S01]  /*2c90*/  S2R R9, SR_TID.X ;  /* 0x0000000000097919 */ /* 0x000ea20000002100 */
        /* <DEDUP_REMOVED lines=10> */
[----:B------:R-:W-:-:S02]  /*2d40*/  @!P2 MOV R7, 0x400 ;  /* 0x000004000007a802 */ /* 0x000fc40000000f00 */
[----:B------:R-:W0:Y:S01]  /*2d50*/  SHFL.DOWN PT, R3, R5, 0x2, 0x1f ;  /* 0x08401f0005037f89 */ /* 0x000e2200000e0000 */
[----:B------:R-:W1:Y:S02]  /*2d60*/  @!P2 S2R R8, SR_CgaCtaId ;  /* 0x000000000008a919 */ /* 0x000e640000008800 */
[----:B0-----:R-:W-:-:S06]  /*2d70*/  DSETP.GEU.AND P0, PT, R4, R2, PT ;  /* 0x000000020400722a */ /* 0x001fcc0003f0e000 */
[----:B------:R-:W-:Y:S02]  /*2d80*/  @!P1 FSEL R0, R2, R0, !P0 ;  /* 0x0000000002009208 */ /* 0x000fe40004000000 */
[----:B------:R-:W-:Y:S02]  /*2d90*/  @!P1 FSEL R5, R3, R5, !P0 ;  /* 0x0000000503059208 */ /* 0x000fe40004000000 */
[----:B------:R-:W-:Y:S01]  /*2da0*/  ISETP.GT.AND P1, PT, R6, 0x1b, PT ;  /* 0x0000001b0600780c */ /* 0x000fe20003f24270 */
[----:B------:R-:W-:Y:S01]  /*2db0*/  SHFL.DOWN PT, R2, R0, 0x4, 0x1f ;  /* 0x08801f0000027f89 */ /* 0x000fe200000e0000 */
[----:B------:R-:W-:Y:S01]  /*2dc0*/  IMAD.MOV.U32 R4, RZ, RZ, R0 ;  /* 0x000000ffff047224 */ /* 0x000fe200078e0000 */
[----:B-1----:R-:W-:Y:S02]  /*2dd0*/  @!P2 LEA R7, R8, R7, 0x18 ;  /* 0x000000070807a211 */ /* 0x002fe400078ec0ff */
[----:B------:R-:W0:Y:S03]  /*2de0*/  SHFL.DOWN PT, R3, R5, 0x4, 0x1f ;  /* 0x08801f0005037f89 */ /* 0x000e2600000e0000 */
[----:B0-----:R-:W-:-:S06]  /*2df0*/  DSETP.GEU.AND P0, PT, R4, R2, PT ;  /* 0x000000020400722a */ /* 0x001fcc0003f0e000 */
[----:B------:R-:W-:Y:S02]  /*2e00*/  @!P1 FSEL R0, R2, R0, !P0 ;  /* 0x0000000002009208 */ /* 0x000fe40004000000 */
[----:B------:R-:W-:Y:S02]  /*2e10*/  @!P1 FSEL R5, R3, R5, !P0 ;  /* 0x0000000503059208 */ /* 0x000fe40004000000 */
[----:B------:R-:W-:Y:S01]  /*2e20*/  ISETP.GT.AND P1, PT, R6, 0x17, PT ;  /* 0x000000170600780c */ /* 0x000fe20003f24270 */
[----:B------:R-:W-:Y:S01]  /*2e30*/  SHFL.DOWN PT, R2, R0, 0x8, 0x1f ;  /* 0x09001f0000027f89 */ /* 0x000fe200000e0000 */
[----:B------:R-:W-:-:S03]  /*2e40*/  IMAD.MOV.U32 R4, RZ, RZ, R0 ;  /* 0x000000ffff047224 */ /* 0x000fc600078e0000 */
        /* <DEDUP_REMOVED lines=8> */
[----:B0-----:R-:W-:Y:S01]  /*2ed0*/  DSETP.GEU.AND P0, PT, R4, R2, PT ;  /* 0x000000020400722a */ /* 0x001fe20003f0e000 */
[----:B--2---:R-:W-:-:S05]  /*2ee0*/  @!P2 SHF.R.U32.HI R4, RZ, 0x2, R9 ;  /* 0x00000002ff04a819 */ /* 0x004fca0000011609 */
[----:B------:R-:W-:Y:S02]  /*2ef0*/  FSEL R2, R2, R0, !P0 ;  /* 0x0000000002027208 */ /* 0x000fe40004000000 */
[----:B------:R-:W-:Y:S02]  /*2f00*/  FSEL R3, R3, R5, !P0 ;  /* 0x0000000503037208 */ /* 0x000fe40004000000 */
[----:B------:R-:W-:Y:S02]  /*2f10*/  ISETP.NE.AND P0, PT, R9, RZ, PT ;  /* 0x000000ff0900720c */ /* 0x000fe40003f05270 */
[----:B------:R-:W-:Y:S02]  /*2f20*/  @!P2 LOP3.LUT R4, R4, 0xf8, RZ, 0xc0, !PT ;  /* 0x000000f80404a812 */ /* 0x000fe400078ec0ff */
[----:B------:R-:W-:Y:S02]  /*2f30*/  FSEL R0, R0, R2, P1 ;  /* 0x0000000200007208 */ /* 0x000fe40000800000 */
[----:B------:R-:W-:Y:S01]  /*2f40*/  FSEL R5, R5, R3, P1 ;  /* 0x0000000305057208 */ /* 0x000fe20000800000 */
[----:B------:R-:W-:-:S05]  /*2f50*/  @!P2 IMAD.IADD R7, R4, 0x1, R7 ;  /* 0x000000010407a824 */ /* 0x000fca00078e0207 */
[----:B------:R0:W-:Y:S02]  /*2f60*/  @!P2 STS.64 [R7+0x8], R2 ;  /* 0x000008020700a388 */ /* 0x0001e40000000a00 */
[----:B0-----:R-:W-:Y:S02]  /*2f70*/  IMAD.MOV.U32 R2, RZ, RZ, R0 ;  /* 0x000000ffff027224 */ /* 0x001fe400078e0000 */
[----:B------:R-:W-:Y:S01]  /*2f80*/  IMAD.MOV.U32 R3, RZ, RZ, R5 ;  /* 0x000000ffff037224 */ /* 0x000fe200078e0005 */
[----:B------:R-:W-:Y:S06]  /*2f90*/  BAR.SYNC.DEFER_BLOCKING 0x0 ;  /* 0x0000000000007b1d */ /* 0x000fec0000010000 */
[----:B------:R-:W-:Y:S05]  /*2fa0*/  @P0 BRA `(.L_x_73) ;  /* 0x0000003000c00947 */ /* 0x000fea0003800000 */
[----:B------:R-:W0:Y:S01]  /*2fb0*/  S2UR UR5, SR_CgaCtaId ;  /* 0x00000000000579c3 */ /* 0x000e220000008800 */
[----:B------:R-:W-:Y:S02]  /*2fc0*/  UMOV UR4, 0x400 ;  /* 0x0000040000047882 */ /* 0x000fe40000000000 */
[----:B0-----:R-:W-:-:S09]  /*2fd0*/  ULEA UR4, UR5, UR4, 0x18 ;  /* 0x0000000405047291 */ /* 0x001fd2000f8ec0ff */
[----:B------:R-:W0:Y:S04]  /*2fe0*/  LDS.128 R12, [UR4+0x10] ;  /* 0x00001004ff0c7984 */ /* 0x000e280008000c00 */
[----:B------:R-:W1:Y:S04]  /*2ff0*/  LDS.128 R4, [UR4+0x20] ;  /* 0x00002004ff047984 */ /* 0x000e680008000c00 */
        /* <DEDUP_REMOVED lines=24> */
.L_x_58:
[----:B------:R-:W0:Y:S01]  /*3180*/  LDCU.64 UR12, c[0x0][0x3b8] ;  /* 0x00007700ff0c77ac */ /* 0x000e220008000a00 */
[----:B------:R-:W-:-:S04]  /*3190*/  USHF.L.U32 UR6, UR17, 0xb, URZ ;  /* 0x0000000b11067899 */ /* 0x000fc800080006ff */
        /* <DEDUP_REMOVED lines=15> */
[----:B0-----:R-:W-:-:S05]  /*3290*/  IMAD.WIDE.U32 R2, R5, 0x8, R2 ;  /* 0x0000000805027825 */ /* 0x001fca00078e0002 */
[----:B------:R0:W5:Y:S01]  /*32a0*/  LDG.E.64.CONSTANT R8, desc[UR14][R2.64] ;  /* 0x0000000e02087981 */ /* 0x000162000c1e9b00 */
[----:B------:R-:W-:-:S07]  /*32b0*/  VIADD R25, R0, 0x100 ;  /* 0x0000010000197836 */ /* 0x000fce0000000000 */
.L_x_88:
[----:B------:R-:W-:Y:S05]  /*32c0*/  BSYNC.RECONVERGENT B1 ;  /* 0x0000000000017941 */ /* 0x000fea0003800200 */
.L_x_87:
[----:B------:R-:W-:Y:S01]  /*32d0*/  ISETP.GE.AND P0, PT, R25, UR7, PT ;  /* 0x0000000719007c0c */ /* 0x000fe2000bf06270 */
[----:B------:R-:W-:-:S12]  /*32e0*/  BSSY.RECONVERGENT B1, `(.L_x_89) ;  /* 0x00000c7000017945 */ /* 0x000fd80003800200 */
[----:B------:R-:W-:Y:S05]  /*32f0*/  @P0 BRA `(.L_x_90) ;  /* 0x0000000c00140947 */ /* 0x000fea0003800000 */
[----:B0-----:R-:W-:Y:S01]  /*3300*/  LOP3.LUT R2, RZ, R25, RZ, 0x33, !PT ;  /* 0x00000019ff027212 */ /* 0x001fe200078e33ff */
        /* <DEDUP_REMOVED lines=15> */
.L_x_93:
        /* <DEDUP_REMOVED lines=12> */
.L_x_92:
[----:B------:R-:W-:Y:S05]  /*34c0*/  BSYNC.RECONVERGENT B2 ;  /* 0x0000000000027941 */ /* 0x000fea0003800200 */
.L_x_91:
        /* <DEDUP_REMOVED lines=9> */
.L_x_96:
        /* <DEDUP_REMOVED lines=86> */
.L_x_95:
[----:B------:R-:W-:Y:S05]  /*3ac0*/  BSYNC.RECONVERGENT B2 ;  /* 0x0000000000027941 */ /* 0x000fea0003800200 */
.L_x_94:
        /* <DEDUP_REMOVED lines=48> */
.L_x_98:
[----:B------:R-:W-:Y:S05]  /*3dd0*/  BSYNC.RECONVERGENT B2 ;  /* 0x0000000000027941 */ /* 0x000fea0003800200 */
.L_x_97:
        /* <DEDUP_REMOVED lines=23> */
.L_x_90:
[----:B------:R-:W-:Y:S05]  /*3f50*/  BSYNC.RECONVERGENT B1 ;  /* 0x0000000000017941 */ /* 0x000fea0003800200 */
.L_x_89:
[----:B------:R-:W-:-:S09]  /*3f60*/  UISETP.GE.AND UP0, UPT, UR7, 0x100, UPT ;  /* 0x000001000700788c */ /* 0x000fd2000bf06270 */
[----:B------:R-:W-:Y:S05]  /*3f70*/  BRA.U !UP0, `(.L_x_99) ;  /* 0x00000005082c7547 */ /* 0x000fea000b800000 */
[----:B------:R-:W1:Y:S01]  /*3f80*/  S2R R7, SR_LANEID ;  /* 0x0000000000077919 */ /* 0x000e620000000000 */
[----:B0----5:R-:W-:Y:S04]  /*3f90*/  SHFL.DOWN PT, R2, R8, 0x1, 0x1f ;  /* 0x08201f0008027f89 */ /* 0x021fe800000e0000 */
[----:B------:R-:W0:Y:S02]  /*3fa0*/  SHFL.DOWN PT, R3, R9, 0x1, 0x1f ;  /* 0x08201f0009037f89 */ /* 0x000e2400000e0000 */
[----:B0-----:R-:W-:Y:S01]  /*3fb0*/  DSETP.GEU.AND P0, PT, R8, R2, PT ;  /* 0x000000020800722a */ /* 0x001fe20003f0e000 */
[C---:B-1----:R-:W-:Y:S02]  /*3fc0*/  ISETP.GT.AND P1, PT, R7.reuse, 0x1e, PT ;  /* 0x0000001e0700780c */ /* 0x042fe40003f24270 */
        /* <DEDUP_REMOVED lines=44> */
[----:B------:R-:W1:Y:S04]  /*4290*/  LDS.128 R12, [UR4+0x10] ;  /* 0x00001004ff0c7984 */ /* 0x000e680008000c00 */
[----:B0-----:R-:W0:Y:S04]  /*42a0*/  LDS.128 R4, [UR4+0x20] ;  /* 0x00002004ff047984 */ /* 0x001e280008000c00 */
[----:B------:R-:W2:Y:S01]  /*42b0*/  LDS.128 R8, [UR4+0x30] ;  /* 0x00003004ff087984 */ /* 0x000ea20008000c00 */
[----:B-1----:R-:W-:-:S06]  /*42c0*/  DSETP.GEU.AND P1, PT, R2, R12, PT ;  /* 0x0000000c0200722a */ /* 0x002fcc0003f2e000 */
[----:B------:R-:W-:Y:S02]  /*42d0*/  FSEL R2, R12, R2, !P1 ;  /* 0x000000020c027208 */ /* 0x000fe40004800000 */
[----:B------:R-:W-:-:S06]  /*42e0*/  FSEL R3, R13, R3, !P1 ;  /* 0x000000030d037208 */ /* 0x000fcc0004800000 */
[----:B------:R-:W-:-:S06]  /*42f0*/  DSETP.GEU.AND P1, PT, R2, R14, PT ;  /* 0x0000000e0200722a */ /* 0x000fcc0003f2e000 */
[----:B------:R-:W-:Y:S02]  /*4300*/  FSEL R2, R14, R2, !P1 ;  /* 0x000000020e027208 */ /* 0x000fe40004800000 */
[----:B------:R-:W-:-:S06]  /*4310*/  FSEL R3, R15, R3, !P1 ;  /* 0x000000030f037208 */ /* 0x000fcc0004800000 */
[----:B0-----:R-:W-:-:S06]  /*4320*/  DSETP.GEU.AND P1, PT, R2, R4, PT ;  /* 0x000000040200722a */ /* 0x001fcc0003f2e000 */
        /* <DEDUP_REMOVED lines=16> */
.L_x_99:
[----:B0-----:R-:W-:Y:S01]  /*4430*/  LOP3.LUT R2, R0, 0x3e0, RZ, 0xc0, !PT ;  /* 0x000003e000027812 */ /* 0x001fe200078ec0ff */
        /* <DEDUP_REMOVED lines=35> */
[----:B------:R-:W-:Y:S01]  /*4670*/  VIADD R10, R10, 0x10 ;  /* 0x000000100a0a7836 */ /* 0x000fe20000000000 */
[----:B------:R-:W0:Y:S11]  /*4680*/  SHFL.DOWN PT, R7, R5, 0x8, R3 ;  /* 0x0900000005077989 */ /* 0x000e3600000e0003 */
[----:B------:R-:W1:Y:S01]  /*4690*/  @!P0 S2R R9, SR_CgaCtaId ;  /* 0x0000000000098919 */ /* 0x000e620000008800 */
[----:B------:R-:W-:Y:S01]  /*46a0*/  @!P0 MOV R8, 0x400 ;  /* 0x0000040000088802 */ /* 0x000fe20000000f00 */
[----:B0-----:R-:W-:Y:S01]  /*46b0*/  DSETP.GEU.AND P1, PT, R4, R6, PT ;  /* 0x000000060400722a */ /* 0x001fe20003f2e000 */
[----:B------:R-:W-:-:S05]  /*46c0*/  @!P0 SHF.R.U32.HI R4, RZ, 0x2, R0 ;  /* 0x00000002ff048819 */ /* 0x000fca0000011600 */
[----:B------:R-:W-:Y:S02]  /*46d0*/  @!P2 FSEL R2, R6, R2, !P1 ;  /* 0x000000020602a208 */ /* 0x000fe40004800000 */
[----:B------:R-:W-:Y:S02]  /*46e0*/  @!P2 FSEL R5, R7, R5, !P1 ;  /* 0x000000050705a208 */ /* 0x000fe40004800000 */
[----:B------:R-:W-:Y:S01]  /*46f0*/  ISETP.GT.AND P2, PT, R10, R3, PT ;  /* 0x000000030a00720c */ /* 0x000fe20003f44270 */
[----:B------:R-:W-:Y:S01]  /*4700*/  SHFL.DOWN PT, R6, R2, 0x10, R3 ;  /* 0x0a00000002067989 */ /* 0x000fe200000e0003 */
[----:B------:R-:W-:-:S03]  /*4710*/  @!P0 LOP3.LUT R4, R4, 0xf8, RZ, 0xc0, !PT ;  /* 0x000000f804048812 */ /* 0x000fc600078ec0ff */
[----:B------:R0:W2:Y:S01]  /*4720*/  SHFL.DOWN PT, R7, R5, 0x10, R3 ;  /* 0x0a00000005077989 */ /* 0x0000a200000e0003 */
        /* <DEDUP_REMOVED lines=10> */
[----:B0-----:R-:W-:Y:S05]  /*47d0*/  @P0 BRA `(.L_x_73) ;  /* 0x0000001800b40947 */ /* 0x001fea0003800000 */
        /* <DEDUP_REMOVED lines=59> */
.L_x_86:
[----:B------:R-:W0:Y:S01]  /*4b90*/  S2R R0, SR_TID.X ;  /* 0x0000000000007919 */ /* 0x000e220000002100 */
[----:B------:R-:W1:Y:S01]  /*4ba0*/  LDC.64 R2, c[0x0][0x380] ;  /* 0x0000e000ff027b82 */ /* 0x000e620000000a00 */
[----:B0-----:R-:W-:-:S04]  /*4bb0*/  VIADD R17, R0, UR6 ;  /* 0x0000000600117c36 */ /* 0x001fc80008000000 */
[----:B-1----:R-:W-:-:S05]  /*4bc0*/  IMAD.WIDE.U32 R16, R17, 0x8, R2 ;  /* 0x0000000811107825 */ /* 0x002fca00078e0002 */
        /* <DEDUP_REMOVED lines=8> */
[----:B------:R-:W-:-:S02]  /*4c50*/  USHF.R.S32.HI UR7, URZ, 0x1f, UR5 ;  /* 0x0000001fff077899 */ /* 0x000fc40008011405 */
        /* <DEDUP_REMOVED lines=29> */
[----:B------:R-:W-:Y:S01]  /*4e30*/  UIADD3.X UR21, UPT, UPT, UR13, -0x1, URZ, UP1, !UPT ;  /* 0xffffffff0d157890 */ /* 0x000fe20008ffe4ff */
[----:B------:R-:W-:Y:S01]  /*4e40*/  LEA R2, P1, R0, UR10, 0x3 ;  /* 0x0000000a00027c11 */ /* 0x000fe2000f8218ff */
[----:B------:R-:W-:-:S02]  /*4e50*/  UISETP.GT.U32.AND UP0, UPT, UR6, UR20, UPT ;  /* 0x000000140600728c */ /* 0x000fc4000bf04070 */
[----:B------:R-:W-:Y:S01]  /*4e60*/  IMAD.X R3, RZ, RZ, UR7, P0 ;  /* 0x00000007ff037e24 */ /* 0x000fe200080e06ff */
[----:B------:R-:W-:Y:S01]  /*4e70*/  UMOV UR4, URZ ;  /* 0x000000ff00047c82 */ /* 0x000fe20008000000 */
[----:B------:R-:W-:Y:S01]  /*4e80*/  UISETP.GT.U32.AND.EX UP0, UPT, UR7, UR21, UPT, UP0 ;  /* 0x000000150700728c */ /* 0x000fe2000bf04100 */
[----:B------:R-:W-:Y:S01]  /*4e90*/  UMOV UR8, UR6 ;  /* 0x0000000600087c82 */ /* 0x000fe20008000000 */
[----:B------:R-:W-:Y:S01]  /*4ea0*/  UMOV UR9, UR7 ;  /* 0x0000000700097c82 */ /* 0x000fe20008000000 */
[----:B0-----:R-:W-:-:S06]  /*4eb0*/  LEA.HI.X R3, R0, UR11, R3, 0x3, P1 ;  /* 0x0000000b00037c11 */ /* 0x001fcc00088f1c03 */
[----:B------:R-:W-:Y:S05]  /*4ec0*/  BRA.U UP0, `(.L_x_101) ;  /* 0x0000000100ec7547 */ /* 0x000fea000b800000 */
[----:B------:R-:W0:Y:S01]  /*4ed0*/  LDCU.64 UR10, c[0x0][0x380] ;  /* 0x00007000ff0a77ac */ /* 0x000e220008000a00 */
[----:B------:R-:W1:Y:S01]  /*4ee0*/  LDCU.64 UR12, c[0x0][0x3b8] ;  /* 0x00007700ff0c77ac */ /* 0x000e620008000a00 */
[----:B------:R-:W-:Y:S01]  /*4ef0*/  NOP ;  /* 0x0000000000007918 */ /* 0x000fe20000000000 */
.L_x_102:
[----:B------:R-:W2:Y:S02]  /*4f00*/  S2R R0, SR_TID.X ;  /* 0x0000000000007919 */ /* 0x000ea40000002100 */
[----:B--2---:R-:W-:-:S05]  /*4f10*/  IADD3 R0, P0, PT, R0, UR6, RZ ;  /* 0x0000000600007c10 */ /* 0x004fca000ff1e0ff */
[----:B------:R-:W-:Y:S01]  /*4f20*/  IMAD.X R5, RZ, RZ, UR7, P0 ;  /* 0x00000007ff057e24 */ /* 0x000fe200080e06ff */
[----:B0-----:R-:W-:-:S04]  /*4f30*/  LEA R14, P0, R0, UR10, 0x3 ;  /* 0x0000000a000e7c11 */ /* 0x001fc8000f8018ff */
[----:B------:R-:W-:-:S05]  /*4f40*/  LEA.HI.X R15, R0, UR11, R5, 0x3, P0 ;  /* 0x0000000b000f7c11 */ /* 0x000fca00080f1c05 */
[----:B------:R-:W2:Y:S04]  /*4f50*/  LDG.E.64.CONSTANT R16, desc[UR14][R14.64] ;  /* 0x0000000e0e107981 */ /* 0x000ea8000c1e9b00 */
[----:B------:R-:W3:Y:S04]  /*4f60*/  LDG.E.64.CONSTANT R20, desc[UR14][R14.64+0x800] ;  /* 0x0008000e0e147981 */ /* 0x000ee8000c1e9b00 */
[----:B------:R-:W4:Y:S04]  /*4f70*/  LDG.E.64.CONSTANT R22, desc[UR14][R14.64+0x1000] ;  /* 0x0010000e0e167981 */ /* 0x000f28000c1e9b00 */
[----:B------:R-:W5:Y:S04]  /*4f80*/  LDG.E.64.CONSTANT R10, desc[UR14][R14.64+0x1800] ;  /* 0x0018000e0e0a7981 */ /* 0x000f68000c1e9b00 */
[----:B------:R-:W5:Y:S04]  /*4f90*/  LDG.E.64.CONSTANT R8, desc[UR14][R14.64+0x2000] ;  /* 0x0020000e0e087981 */ /* 0x000f68000c1e9b00 */
[----:B------:R-:W5:Y:S04]  /*4fa0*/  LDG.E.64.CONSTANT R6, desc[UR14][R14.64+0x2800] ;  /* 0x0028000e0e067981 */ /* 0x000f68000c1e9b00 */
[----:B------:R-:W5:Y:S04]  /*4fb0*/  LDG.E.64.CONSTANT R4, desc[UR14][R14.64+0x3000] ;  /* 0x0030000e0e047981 */ /* 0x000f68000c1e9b00 */
[----:B------:R-:W5:Y:S01]  /*4fc0*/  LDG.E.64.CONSTANT R12, desc[UR14][R14.64+0x3800] ;  /* 0x0038000e0e0c7981 */ /* 0x000f62000c1e9b00 */
[----:B-1----:R-:W-:Y:S01]  /*4fd0*/  UIADD3 UR18, UP0, UPT, -UR6, UR12, URZ ;  /* 0x0000000c06127290 */ /* 0x002fe2000ff1e1ff */
[----:B------:R-:W-:Y:S01]  /*4fe0*/  IMAD.U32 R0, RZ, RZ, UR5 ;  /* 0x00000005ff007e24 */ /* 0x000fe2000f8e00ff */
[----:B------:R-:W-:-:S02]  /*4ff0*/  USHF.R.S32.HI UR16, URZ, 0x1f, UR5 ;  /* 0x0000001fff107899 */ /* 0x000fc40008011405 */
[----:B------:R-:W-:Y:S02]  /*5000*/  UIADD3.X UR19, UPT, UPT, ~UR7, UR13, URZ, UP0, !UPT ;  /* 0x0000000d07137290 */ /* 0x000fe400087fe5ff */
[----:B------:R-:W-:Y:S02]  /*5010*/  UISETP.GE.U32.AND UP0, UPT, UR18, UR5, UPT ;  /* 0x000000051200728c */ /* 0x000fe4000bf06070 */
[----:B------:R-:W-:Y:S02]  /*5020*/  UIADD3 UR8, UP1, UPT, UR5, UR8, URZ ;  /* 0x0000000805087290 */ /* 0x000fe4000ff3e0ff */
[----:B------:R-:W-:Y:S02]  /*5030*/  UISETP.GE.U32.AND.EX UP0, UPT, UR19, UR16, UPT, UP0 ;  /* 0x000000101300728c */ /* 0x000fe4000bf06100 */
[----:B------:R-:W-:Y:S01]  /*5040*/  UIADD3.X UR9, UPT, UPT, UR16, UR9, URZ, UP1, !UPT ;  /* 0x0000000910097290 */ /* 0x000fe20008ffe4ff */
        /* <DEDUP_REMOVED lines=18> */
[----:B------:R-:W-:-:S05]  /*5170*/  IMAD.U32 R9, RZ, RZ, UR5 ;  /* 0x00000005ff097e24 */ /* 0x000fca000f8e00ff */
[----:B------:R-:W-:Y:S01]  /*5180*/  DSETP.GEU.AND P0, PT, R6, R4, PT ;  /* 0x000000040600722a */ /* 0x000fe20003f0e000 */
[----:B------:R-:W-:-:S05]  /*5190*/  LEA R2, P1, R9, R2, 0x3 ;  /* 0x0000000209027211 */ /* 0x000fca00078218ff */
[----:B------:R-:W-:Y:S01]  /*51a0*/  FSEL R4, R4, R6, !P0 ;  /* 0x0000000604047208 */ /* 0x000fe20004000000 */
[----:B------:R-:W-:Y:S01]  /*51b0*/  IMAD.U32 R6, RZ, RZ, UR16 ;  /* 0x00000010ff067e24 */ /* 0x000fe2000f8e00ff */
[----:B------:R-:W-:-:S04]  /*51c0*/  FSEL R5, R5, R7, !P0 ;  /* 0x0000000705057208 */ /* 0x000fc80004000000 */
[----:B------:R-:W-:Y:S02]  /*51d0*/  LEA.HI.X R3, R0, R3, R6, 0x3, P1 ;  /* 0x0000000300037211 */ /* 0x000fe400008f1c06 */
[----:B------:R-:W-:-:S06]  /*51e0*/  DSETP.GEU.AND P0, PT, R4, R12, PT ;  /* 0x0000000c0400722a */ /* 0x000fcc0003f0e000 */
[----:B------:R-:W-:Y:S02]  /*51f0*/  FSEL R18, R12, R4, !P0 ;  /* 0x000000040c127208 */ /* 0x000fe40004000000 */
[----:B------:R-:W-:Y:S01]  /*5200*/  FSEL R19, R13, R5, !P0 ;  /* 0x000000050d137208 */ /* 0x000fe20004000000 */
[----:B------:R-:W-:Y:S06]  /*5210*/  BRA.U !UP0, `(.L_x_100) ;  /* 0x0000000908e07547 */ /* 0x000fec000b800000 */
[----:B------:R-:W-:Y:S02]  /*5220*/  UIADD3 UR6, UP0, UPT, UR5, UR6, URZ ;  /* 0x0000000605067290 */ /* 0x000fe4000ff1e0ff */
[----:B------:R-:W-:Y:S02]  /*5230*/  UIADD3 UR4, UPT, UPT, UR4, 0x1, URZ ;  /* 0x0000000104047890 */ /* 0x000fe4000fffe0ff */
[----:B------:R-:W-:Y:S02]  /*5240*/  UIADD3.X UR7, UPT, UPT, UR16, UR7, URZ, UP0, !UPT ;  /* 0x0000000710077290 */ /* 0x000fe400087fe4ff */
[----:B------:R-:W-:-:S04]  /*5250*/  UISETP.GT.U32.AND UP0, UPT, UR6, UR20, UPT ;  /* 0x000000140600728c */ /* 0x000fc8000bf04070 */
[----:B------:R-:W-:-:S09]  /*5260*/  UISETP.GT.U32.AND.EX UP0, UPT, UR7, UR21, UPT, UP0 ;  /* 0x000000150700728c */ /* 0x000fd2000bf04100 */
[----:B------:R-:W-:Y:S05]  /*5270*/  BRA.U !UP0, `(.L_x_102) ;  /* 0xfffffffd08207547 */ /* 0x000fea000b83ffff */
.L_x_101:
[----:B------:R-:W-:-:S04]  /*5280*/  UISETP.GE.U32.AND UP0, UPT, UR6, UR12, UPT ;  /* 0x0000000c0600728c */ /* 0x000fc8000bf06070 */
[----:B------:R-:W-:-:S09]  /*5290*/  UISETP.GE.U32.AND.EX UP0, UPT, UR7, UR13, UPT, UP0 ;  /* 0x0000000d0700728c */ /* 0x000fd2000bf06100 */
[----:B------:R-:W-:Y:S05]  /*52a0*/  BRA.U UP0, `(.L_x_100) ;  /* 0x0000000900bc7547 */ /* 0x000fea000b800000 */
[----:B------:R-:W0:Y:S01]  /*52b0*/  S2R R17, SR_TID.X ;  /* 0x0000000000117919 */ /* 0x000e220000002100 */
[----:B------:R-:W-:Y:S01]  /*52c0*/  UIADD3 UR6, UPT, UPT, -UR6, UR12, URZ ;  /* 0x0000000c06067290 */ /* 0x000fe2000fffe1ff */
[----:B------:R-:W-:Y:S05]  /*52d0*/  BSSY.RECONVERGENT B1, `(.L_x_100) ;  /* 0x00000ac000017945 */ /* 0x000fea0003800200 */
[----:B0-----:R-:W-:-:S13]  /*52e0*/  ISETP.GE.AND P0, PT, R17, UR6, PT ;  /* 0x0000000611007c0c */ /* 0x001fda000bf06270 */
[----:B------:R-:W-:Y:S05]  /*52f0*/  @P0 BRA `(.L_x_103) ;  /* 0x0000000800a40947 */ /* 0x000fea0003800000 */
[----:B------:R-:W0:Y:S01]  /*5300*/  LDC R6, c[0x0][0x3c0] ;  /* 0x0000f000ff067b82 */ /* 0x000e220000000800 */
[----:B------:R-:W-:Y:S01]  /*5310*/  LOP3.LUT R0, RZ, R17, RZ, 0x33, !PT ;  /* 0x00000011ff007212 */ /* 0x000fe200078e33ff */
[----:B------:R-:W-:Y:S01]  /*5320*/  USHF.L.U32 UR7, UR17, 0xb, URZ ;  /* 0x0000000b11077899 */ /* 0x000fe200080006ff */
[----:B------:R-:W-:Y:S03]  /*5330*/  BSSY.RECONVERGENT B2, `(.L_x_104) ;  /* 0x0000017000027945 */ /* 0x000fe60003800200 */
[----:B------:R-:W-:Y:S02]  /*5340*/  VIADD R4, R0, UR12 ;  /* 0x0000000c00047c36 */ /* 0x000fe40008000000 */
[----:B------:R-:W-:-:S05]  /*5350*/  IMAD.U32 R5, RZ, RZ, UR7 ;  /* 0x00000007ff057e24 */ /* 0x000fca000f8e00ff */
[----:B------:R-:W-:Y:S01]  /*5360*/  IADD3 R5, PT, PT, R4, -UR5, -R5 ;  /* 0x8000000504057c10 */ /* 0x000fe2000fffe805 */
[----:B0-----:R-:W-:Y:S01]  /*5370*/  IMAD R0, R6, UR4, RZ ;  /* 0x0000000406007c24 */ /* 0x001fe2000f8e02ff */
[C---:B------:R-:W-:Y:S02]  /*5380*/  LOP3.LUT R6, R4.reuse, 0x300, RZ, 0xc0, !PT ;  /* 0x0000030004067812 */ /* 0x040fe400078ec0ff */
[----:B------:R-:W-:Y:S01]  /*5390*/  LEA.HI R4, R4, 0x1, RZ, 0x18 ;  /* 0x0000000104047811 */ /* 0x000fe200078fc0ff */
[----:B------:R-:W-:Y:S01]  /*53a0*/  IMAD R0, R0, -0x800, R5 ;  /* 0xfffff80000007824 */ /* 0x000fe200078e0205 */
[----:B------:R-:W-:-:S04]  /*53b0*/  ISETP.NE.AND P1, PT, R6, 0x300, PT ;  /* 0x000003000600780c */ /* 0x000fc80003f25270 */
[----:B------:R-:W-:-:S09]  /*53c0*/  ISETP.GE.U32.AND P0, PT, R0, 0x300, PT ;  /* 0x000003000000780c */ /* 0x000fd20003f06070 */
[----:B------:R-:W-:Y:S05]  /*53d0*/  @!P1 BRA `(.L_x_105) ;  /* 0x0000000000309947 */ /* 0x000fea0003800000 */
[----:B------:R-:W-:-:S05]  /*53e0*/  LOP3.LUT R4, R4, 0x3, RZ, 0xc0, !PT ;  /* 0x0000000304047812 */ /* 0x000fca00078ec0ff */
[----:B------:R-:W-:-:S07]  /*53f0*/  IMAD.MOV R0, RZ, RZ, -R4 ;  /* 0x000000ffff007224 */ /* 0x000fce00078e0a04 */
.L_x_106:
        /* <DEDUP_REMOVED lines=10> */
.L_x_105:
[----:B------:R-:W-:Y:S05]  /*54a0*/  BSYNC.RECONVERGENT B2 ;  /* 0x0000000000027941 */ /* 0x000fea0003800200 */
.L_x_104:
[----:B------:R-:W-:Y:S05]  /*54b0*/  @!P0 BRA `(.L_x_103) ;  /* 0x0000000800348947 */ /* 0x000fea0003800000 */
[C---:B------:R-:W-:Y:S01]  /*54c0*/  IADD3 R4, PT, PT, -R17.reuse, UR6, RZ ;  /* 0x0000000611047c10 */ /* 0x040fe2000fffe1ff */
[----:B------:R-:W-:Y:S01]  /*54d0*/  BSSY.RECONVERGENT B2, `(.L_x_107) ;  /* 0x0000050000027945 */ /* 0x000fe20003800200 */
[----:B------:R-:W-:Y:S02]  /*54e0*/  IADD3 R0, P0, PT, R17, UR8, RZ ;  /* 0x0000000811007c10 */ /* 0x000fe4000ff1e0ff */
[----:B------:R-:W-:-:S03]  /*54f0*/  ISETP.GT.AND P1, PT, R4, 0xc00, PT ;  /* 0x00000c000400780c */ /* 0x000fc60003f24270 */
[----:B------:R-:W-:Y:S01]  /*5500*/  IMAD.X R3, RZ, RZ, UR9, P0 ;  /* 0x00000009ff037e24 */ /* 0x000fe200080e06ff */
[----:B------:R-:W-:-:S04]  /*5510*/  LEA R2, P0, R0, UR10, 0x3 ;  /* 0x0000000a00027c11 */ /* 0x000fc8000f8018ff */
[----:B------:R-:W-:Y:S02]  /*5520*/  LEA.HI.X R3, R0, UR11, R3, 0x3, P0 ;  /* 0x0000000b00037c11 */ /* 0x000fe400080f1c03 */
[----:B------:R-:W-:-:S03]  /*5530*/  PLOP3.LUT P0, PT, PT, PT, PT, 0x80, 0x8 ;  /* 0x000000000008781c */ /* 0x000fc60003f0f070 */
[----:B------:R-:W-:Y:S10]  /*5540*/  @!P1 BRA `(.L_x_108) ;  /* 0x0000000400209947 */ /* 0x000ff40003800000 */
[----:B------:R-:W-:Y:S01]  /*5550*/  IMAD.U32 R0, RZ, RZ, UR6 ;  /* 0x00000006ff007e24 */ /* 0x000fe2000f8e00ff */
[----:B------:R-:W-:-:S03]  /*5560*/  PLOP3.LUT P0, PT, PT, PT, PT, 0x8, 0x80 ;  /* 0x000000000080781c */ /* 0x000fc60003f0e170 */
[----:B------:R-:W-:-:S10]  /*5570*/  VIADD R0, R0, 0xfffff400 ;  /* 0xfffff40000007836 */ /* 0x000fd40000000000 */
.L_x_109:
        /* <DEDUP_REMOVED lines=69> */
.L_x_108:
[----:B------:R-:W-:Y:S05]  /*59d0*/  BSYNC.RECONVERGENT B2 ;  /* 0x0000000000027941 */ /* 0x000fea0003800200 */
.L_x_107:
[----:B------:R-:W-:Y:S01]  /*59e0*/  IADD3 R0, PT, PT, -R17, UR6, RZ ;  /* 0x0000000611007c10 */ /* 0x000fe2000fffe1ff */
[----:B------:R-:W-:Y:S03]  /*59f0*/  BSSY.RECONVERGENT B2, `(.L_x_110) ;  /* 0x0000027000027945 */ /* 0x000fe60003800200 */
        /* <DEDUP_REMOVED lines=38> */
.L_x_111:
[----:B------:R-:W-:Y:S05]  /*5c60*/  BSYNC.RECONVERGENT B2 ;  /* 0x0000000000027941 */ /* 0x000fea0003800200 */
.L_x_110:
[----:B------:R-:W-:-:S13]  /*5c70*/  ISETP.LT.OR P0, PT, R17, UR6, P0 ;  /* 0x0000000611007c0c */ /* 0x000fda0008701670 */
        /* <DEDUP_REMOVED lines=17> */
.L_x_103:
[----:B------:R-:W-:Y:S05]  /*5d90*/  BSYNC.RECONVERGENT B1 ;  /* 0x0000000000017941 */ /* 0x000fea0003800200 */
.L_x_100:
        /* <DEDUP_REMOVED lines=80> */
[----:B------:R-:W-:-:S07]  /*62a0*/  FSEL R3, R3, R5, !P1 ;  /* 0x0000000503037208 */ /* 0x000fce0004800000 */
.L_x_73:
[----:B------:R-:W-:Y:S05]  /*62b0*/  BSYNC.RECONVERGENT B0 ;  /* 0x0000000000007941 */ /* 0x000fea0003800200 */
.L_x_57:
[----:B------:R-:W-:Y:S05]  /*62c0*/  @P0 EXIT ;  /* 0x000000000000094d */ /* 0x000fea0003800000 */
[----:B------:R-:W2:Y:S02]  /*62d0*/  LDCU.64 UR4, c[0x0][0x388] ;  /* 0x00007100ff0477ac */ /* 0x000ea40008000a00 */
[----:B--2---:R-:W-:-:S06]  /*62e0*/  UIMAD.WIDE.U32 UR4, UR17, 0x8, UR4 ;  /* 0x00000008110478a5 */ /* 0x004fcc000f8e0004 */
[----:B01----:R-:W-:Y:S02]  /*62f0*/  IMAD.U32 R4, RZ, RZ, UR4 ;  /* 0x00000004ff047e24 */ /* 0x003fe4000f8e00ff */
[----:B------:R-:W-:-:S05]  /*6300*/  IMAD.U32 R5, RZ, RZ, UR5 ;  /* 0x00000005ff057e24 */ /* 0x000fca000f8e00ff */
[----:B------:R-:W-:Y:S01]  /*6310*/  STG.E.64 desc[UR14][R4.64], R2 ;  /* 0x0000000204007986 */ /* 0x000fe2000c101b0e */
[----:B------:R-:W-:Y:S05]  /*6320*/  EXIT ;  /* 0x000000000000794d */ /* 0x000fea0003800000 */
.L_x_112:
        /* <DEDUP_REMOVED lines=13> */
.L_x_174:


//--------------------- .text._ZN3cub18CUB_300001_SM_10006detail6reduce28DeviceReduceSingleTileKernelINS2_10policy_hubIdyN4cuda3__47maximumIvEEE10Policy1000EPdSB_yS8_ddNS5_3std3__410__identityEEEvT0_T1_T2_T3_T4_T6_ --------------------------
	.section	.text._ZN3cub18CUB_300001_SM_10006detail6reduce28DeviceReduceSingleTileKernelINS2_10policy_hubIdyN4cuda3__47maximumIvEEE10Policy1000EPdSB_yS8_ddNS5_3std3__410__identityEEEvT0_T1_T2_T3_T4_T6_,"ax",@progbits
	.align	128
        .global         _ZN3cub18CUB_300001_SM_10006detail6reduce28DeviceReduceSingleTileKernelINS2_10policy_hubIdyN4cuda3__47maximumIvEEE10Policy1000EPdSB_yS8_ddNS5_3std3__410__identityEEEvT0_T1_T2_T3_T4_T6_
        .type           _ZN3cub18CUB_300001_SM_10006detail6reduce28DeviceReduceSingleTileKernelINS2_10policy_hubIdyN4cuda3__47maximumIvEEE10Policy1000EPdSB_yS8_ddNS5_3std3__410__identityEEEvT0_T1_T2_T3_T4_T6_,@function
        .size           _ZN3cub18CUB_300001_SM_10006detail6reduce28DeviceReduceSingleTileKernelINS2_10policy_hubIdyN4cuda3__47maximumIvEEE10Policy1000EPdSB_yS8_ddNS5_3std3__410__identityEEEvT0_T1_T2_T3_T4_T6_,(.L_x_175 - _ZN3cub18CUB_300001_SM_10006detail6reduce28DeviceReduceSingleTileKernelINS2_10policy_hubIdyN4cuda3__47maximumIvEEE10Policy1000EPdSB_yS8_ddNS5_3std3__410__identityEEEvT0_T1_T2_T3_T4_T6_)
        .other          _ZN3cub18CUB_300001_SM_10006detail6reduce28DeviceReduceSingleTileKernelINS2_10policy_hubIdyN4cuda3__47maximumIvEEE10Policy1000EPdSB_yS8_ddNS5_3std3__410__identityEEEvT0_T1_T2_T3_T4_T6_,@"STO_CUDA_ENTRY STV_DEFAULT"
_ZN3cub18CUB_300001_SM_10006detail6reduce28DeviceReduceSingleTileKernelINS2_10policy_hubIdyN4cuda3__47maximumIvEEE10Policy1000EPdSB_yS8_ddNS5_3std3__410__identityEEEvT0_T1_T2_T3_T4_T6_:
.text._ZN3cub18CUB_300001_SM_10006detail6reduce28DeviceReduceSingleTileKernelINS2_10policy_hubIdyN4cuda3__47maximumIvEEE10Policy1000EPdSB_yS8_ddNS5_3std3__410__identityEEEvT0_T1_T2_T3_T4_T6_:
[----:B------:R-:W-:Y:S01]  /*0000*/  LDC R1, c[0x0][0x37c] ;  /* 0x0000df00ff017b82 */ /* 0x000fe20000000800 */
[----:B------:R-:W0:Y:S01]  /*0010*/  LDCU.64 UR4, c[0x0][0x390] ;  /* 0x00007200ff0477ac */ /* 0x000e220008000a00 */
[----:B------:R-:W1:Y:S01]  /*0020*/  LDCU.64 UR6, c[0x0][0x358] ;  /* 0x00006b00ff0677ac */ /* 0x000e620008000a00 */
[----:B0-----:R-:W-:Y:S02]  /*0030*/  IMAD.U32 R0, RZ, RZ, UR4 ;  /* 0x00000004ff007e24 */ /* 0x001fe4000f8e00ff */
[----:B------:R-:W-:-:S03]  /*0040*/  IMAD.U32 R2, RZ, RZ, UR5 ;  /* 0x00000005ff027e24 */ /* 0x000fc6000f8e00ff */
[----:B------:R-:W-:-:S04]  /*0050*/  ISETP.NE.U32.AND P0, PT, R0, RZ, PT ;  /* 0x000000ff0000720c */ /* 0x000fc80003f05070 */
[----:B------:R-:W-:-:S13]  /*0060*/  ISETP.NE.AND.EX P0, PT, R2, RZ, PT, P0 ;  /* 0x000000ff0200720c */ /* 0x000fda0003f05300 */
        /* <DEDUP_REMOVED lines=8> */
.L_x_113:
[----:B------:R-:W0:Y:S01]  /*00f0*/  LDCU UR4, c[0x0][0x380] ;  /* 0x00007000ff0477ac */ /* 0x000e220008000800 */
[----:B------:R-:W-:Y:S01]  /*0100*/  BSSY.RECONVERGENT B0, `(.L_x_114) ;  /* 0x00005cd000007945 */ /* 0x000fe20003800200 */
[----:B0-----:R-:W-:-:S09]  /*0110*/  ULOP3.LUT UP0, URZ, UR4, 0x1f, URZ, 0xc0, !UPT ;  /* 0x0000001f04ff7892 */ /* 0x001fd2000f80c0ff */
[----:B------:R-:W-:Y:S05]  /*0120*/  BRA.U UP0, `(.L_x_115) ;  /* 0x0000002d00747547 */ /* 0x000fea000b800000 */
[----:B------:R-:W-:-:S04]  /*0130*/  ISETP.GT.U32.AND P0, PT, R0, 0x7ff, PT ;  /* 0x000007ff0000780c */ /* 0x000fc80003f04070 */
[----:B------:R-:W-:-:S13]  /*0140*/  ISETP.GT.U32.AND.EX P0, PT, R2, RZ, PT, P0 ;  /* 0x000000ff0200720c */ /* 0x000fda0003f04100 */
[----:B------:R-:W-:Y:S05]  /*0150*/  @P0 BRA `(.L_x_116) ;  /* 0x0000001800200947 */ /* 0x000fea0003800000 */
[----:B------:R-:W0:Y:S01]  /*0160*/  S2R R3, SR_TID.X ;  /* 0x0000000000037919 */ /* 0x000e220000002100 */
[----:B------:R-:W-:Y:S01]  /*0170*/  BSSY.RECONVERGENT B1, `(.L_x_117) ;  /* 0x0000009000017945 */ /* 0x000fe20003800200 */
[----:B------:R-:W-:Y:S02]  /*0180*/  CS2R R4, SRZ ;  /* 0x0000000000047805 */ /* 0x000fe4000001ff00 */
[----:B0-----:R-:W-:Y:S01]  /*0190*/  ISETP.GE.U32.AND P0, PT, R3, R0, PT ;  /* 0x000000000300720c */ /* 0x001fe20003f06070 */
[----:B------:R-:W-:-:S12]  /*01a0*/  IMAD.MOV.U32 R43, RZ, RZ, R3 ;  /* 0x000000ffff2b7224 */ /* 0x000fd800078e0003 */
[----:B------:R-:W-:Y:S05]  /*01b0*/  @P0 BRA `(.L_x_118) ;  /* 0x0000000000100947 */ /* 0x000fea0003800000 */
[----:B------:R-:W0:Y:S02]  /*01c0*/  LDC.64 R4, c[0x0][0x380] ;  /* 0x0000e000ff047b82 */ /* 0x000e240000000a00 */
[----:B0-----:R-:W-:-:S06]  /*01d0*/  IMAD.WIDE.U32 R4, R3, 0x8, R4 ;  /* 0x0000000803047825 */ /* 0x001fcc00078e0004 */
[----:B------:R-:W5:Y:S01]  /*01e0*/  LDG.E.64.CONSTANT R4, desc[UR6][R4.64] ;  /* 0x0000000604047981 */ /* 0x000f62000c1e9b00 */
[----:B------:R-:W-:-:S07]  /*01f0*/  VIADD R43, R3, 0x100 ;  /* 0x00000100032b7836 */ /* 0x000fce0000000000 */
.L_x_118:
[----:B------:R-:W-:Y:S05]  /*0200*/  BSYNC.RECONVERGENT B1 ;  /* 0x0000000000017941 */ /* 0x000fea0003800200 */
.L_x_117:
[----:B------:R-:W-:Y:S01]  /*0210*/  ISETP.GE.U32.AND P0, PT, R43, R0, PT ;  /* 0x000000002b00720c */ /* 0x000fe20003f06070 */
        /* <DEDUP_REMOVED lines=16> */
.L_x_123:
        /* <DEDUP_REMOVED lines=12> */
.L_x_122:
[----:B------:R-:W-:Y:S05]  /*03e0*/  BSYNC.RECONVERGENT B2 ;  /* 0x0000000000027941 */ /* 0x000fea0003800200 */
.L_x_121:
        /* <DEDUP_REMOVED lines=9> */
.L_x_126:
        /* <DEDUP_REMOVED lines=74> */
.L_x_125:
[----:B------:R-:W-:Y:S05]  /*0920*/  BSYNC.RECONVERGENT B2 ;  /* 0x0000000000027941 */ /* 0x000fea0003800200 */
.L_x_124:
        /* <DEDUP_REMOVED lines=42> */
.L_x_128:
[----:B------:R-:W-:Y:S05]  /*0bd0*/  BSYNC.RECONVERGENT B2 ;  /* 0x0000000000027941 */ /* 0x000fea0003800200 */
.L_x_127:
        /* <DEDUP_REMOVED lines=20> */
.L_x_120:
[----:B------:R-:W-:Y:S05]  /*0d20*/  BSYNC.RECONVERGENT B1 ;  /* 0x0000000000017941 */ /* 0x000fea0003800200 */
.L_x_119:
[----:B------:R-:W-:-:S04]  /*0d30*/  ISETP.GE.U32.AND P0, PT, R0, 0x100, PT ;  /* 0x000001000000780c */ /* 0x000fc80003f06070 */
[----:B------:R-:W-:-:S13]  /*0d40*/  ISETP.GE.U32.AND.EX P0, PT, R2, RZ, PT, P0 ;  /* 0x000000ff0200720c */ /* 0x000fda0003f06100 */
        /* <DEDUP_REMOVED lines=40> */
[----:B------:R-:W-:-:S03]  /*0fd0*/  @!P0 FSEL R13, R5, R13, !P1 ;  /* 0x0000000d050d8208 */ /* 0x000fc60004800000 */
[----:B------:R-:W-:Y:S01]  /*0fe0*/  SHFL.DOWN PT, R4, R11, 0x10, 0x1f ;  /* 0x0a001f000b047f89 */ /* 0x000fe200000e0000 */
[----:B------:R-:W-:Y:S02]  /*0ff0*/  IMAD.MOV.U32 R6, RZ, RZ, R11 ;  /* 0x000000ffff067224 */ /* 0x000fe400078e000b */
[----:B------:R-:W-:Y:S01]  /*1000*/  IMAD.MOV.U32 R7, RZ, RZ, R13 ;  /* 0x000000ffff077224 */ /* 0x000fe200078e000d */
[----:B------:R-:W0:Y:S05]  /*1010*/  SHFL.DOWN PT, R5, R13, 0x10, 0x1f ;  /* 0x0a001f000d057f89 */ /* 0x000e2a00000e0000 */
[----:B0-----:R-:W-:-:S06]  /*1020*/  DSETP.GEU.AND P0, PT, R6, R4, PT ;  /* 0x000000040600722a */ /* 0x001fcc0003f0e000 */
[----:B------:R-:W-:Y:S02]  /*1030*/  FSEL R6, R4, R11, !P0 ;  /* 0x0000000b04067208 */ /* 0x000fe40004000000 */
[----:B------:R-:W-:Y:S02]  /*1040*/  FSEL R7, R5, R13, !P0 ;  /* 0x0000000d05077208 */ /* 0x000fe40004000000 */
[----:B------:R-:W-:-:S03]  /*1050*/  ISETP.GT.AND P0, PT, R8, 0xf, PT ;  /* 0x0000000f0800780c */ /* 0x000fc60003f04270 */
[----:B------:R2:W-:Y:S01]  /*1060*/  @!P2 STS.64 [R9+0x8], R6 ;  /* 0x000008060900a388 */ /* 0x0005e20000000a00 */
[----:B------:R-:W-:Y:S01]  /*1070*/  BAR.SYNC.DEFER_BLOCKING 0x0 ;  /* 0x0000000000007b1d */ /* 0x000fe20000010000 */
[----:B------:R-:W-:Y:S02]  /*1080*/  ISETP.NE.AND P2, PT, R3, RZ, PT ;  /* 0x000000ff0300720c */ /* 0x000fe40003f45270 */
[----:B------:R-:W-:Y:S02]  /*1090*/  FSEL R4, R11, R6, P0 ;  /* 0x000000060b047208 */ /* 0x000fe40000000000 */
[----:B------:R-:W-:-:S09]  /*10a0*/  FSEL R5, R13, R7, P0 ;  /* 0x000000070d057208 */ /* 0x000fd20000000000 */
[----:B--2---:R-:W-:Y:S05]  /*10b0*/  @P2 BRA `(.L_x_130) ;  /* 0x0000004c00442947 */ /* 0x004fea0003800000 */
[----:B------:R-:W0:Y:S01]  /*10c0*/  S2UR UR5, SR_CgaCtaId ;  /* 0x00000000000579c3 */ /* 0x000e220000008800 */
[----:B------:R-:W-:Y:S02]  /*10d0*/  UMOV UR4, 0x400 ;  /* 0x0000040000047882 */ /* 0x000fe40000000000 */
[----:B0-----:R-:W-:-:S09]  /*10e0*/  ULEA UR4, UR5, UR4, 0x18 ;  /* 0x0000000405047291 */ /* 0x001fd2000f8ec0ff */
[----:B------:R-:W0:Y:S04]  /*10f0*/  LDS.128 R8, [UR4+0x10] ;  /* 0x00001004ff087984 */ /* 0x000e280008000c00 */
        /* <DEDUP_REMOVED lines=25> */
.L_x_129:
[----:B------:R-:W-:Y:S01]  /*1290*/  LOP3.LUT R6, R3, 0x3e0, RZ, 0xc0, !PT ;  /* 0x000003e003067812 */ /* 0x000fe200078ec0ff */
[----:B------:R-:W0:Y:S03]  /*12a0*/  S2R R12, SR_LANEID ;  /* 0x00000000000c7919 */ /* 0x000e260000000000 */
[----:B------:R-:W-:Y:S01]  /*12b0*/  LOP3.LUT R9, RZ, R6, RZ, 0x33, !PT ;  /* 0x00000006ff097212 */ /* 0x000fe200078e33ff */
[----:B------:R-:W-:-:S04]  /*12c0*/  VIADD R7, R6, 0x20 ;  /* 0x0000002006077836 */ /* 0x000fc80000000000 */
[----:B------:R-:W-:Y:S01]  /*12d0*/  IMAD.IADD R9, R9, 0x1, R0 ;  /* 0x0000000109097824 */ /* 0x000fe200078e0200 */
[----:B------:R-:W-:-:S04]  /*12e0*/  ISETP.GT.U32.AND P0, PT, R7, R0, PT ;  /* 0x000000000700720c */ /* 0x000fc80003f04070 */
        /* <DEDUP_REMOVED lines=33> */
[----:B------:R-:W0:Y:S11]  /*1500*/  SHFL.DOWN PT, R5, R11, 0x8, R9 ;  /* 0x090000000b057989 */ /* 0x000e3600000e0009 */
[----:B------:R-:W1:Y:S01]  /*1510*/  @!P0 S2R R8, SR_CgaCtaId ;  /* 0x0000000000088919 */ /* 0x000e620000008800 */
[----:B0-----:R-:W-:Y:S01]  /*1520*/  DSETP.GEU.AND P2, PT, R6, R4, PT ;  /* 0x000000040600722a */ /* 0x001fe20003f4e000 */
[----:B------:R-:W-:-:S05]  /*1530*/  VIADD R6, R12, 0x10 ;  /* 0x000000100c067836 */ /* 0x000fca0000000000 */
        /* <DEDUP_REMOVED lines=9> */
[----:B------:R-:W-:-:S03]  /*15d0*/  @!P0 SHF.R.U32.HI R6, RZ, 0x2, R3 ;  /* 0x00000002ff068819 */ /* 0x000fc60000011603 */
[----:B------:R-:W-:Y:S02]  /*15e0*/  @!P1 FSEL R10, R4, R10, !P2 ;  /* 0x0000000a040a9208 */ /* 0x000fe40005000000 */
[----:B------:R-:W-:Y:S02]  /*15f0*/  @!P1 FSEL R11, R5, R11, !P2 ;  /* 0x0000000b050b9208 */ /* 0x000fe40005000000 */
[----:B------:R-:W-:Y:S01]  /*1600*/  ISETP.NE.AND P2, PT, R3, RZ, PT ;  /* 0x000000ff0300720c */ /* 0x000fe20003f45270 */
[----:B------:R-:W-:Y:S01]  /*1610*/  IMAD.MOV.U32 R4, RZ, RZ, R10 ;  /* 0x000000ffff047224 */ /* 0x000fe200078e000a */
[----:B-1----:R-:W-:Y:S01]  /*1620*/  @!P0 LEA R7, R8, R7, 0x18 ;  /* 0x0000000708078211 */ /* 0x002fe200078ec0ff */
[----:B------:R-:W-:Y:S01]  /*1630*/  IMAD.MOV.U32 R5, RZ, RZ, R11 ;  /* 0x000000ffff057224 */ /* 0x000fe200078e000b */
[----:B------:R-:W-:-:S05]  /*1640*/  @!P0 LOP3.LUT R6, R6, 0xf8, RZ, 0xc0, !PT ;  /* 0x000000f806068812 */ /* 0x000fca00078ec0ff */
[----:B------:R-:W-:-:S05]  /*1650*/  @!P0 IMAD.IADD R7, R6, 0x1, R7 ;  /* 0x0000000106078824 */ /* 0x000fca00078e0207 */
[----:B------:R1:W-:Y:S01]  /*1660*/  @!P0 STS.64 [R7+0x8], R4 ;  /* 0x0000080407008388 */ /* 0x0003e20000000a00 */
[----:B------:R-:W-:Y:S06]  /*1670*/  BAR.SYNC.DEFER_BLOCKING 0x0 ;  /* 0x0000000000007b1d */ /* 0x000fec0000010000 */
[----:B------:R-:W-:Y:S05]  /*1680*/  @P2 BRA `(.L_x_130) ;  /* 0x0000004400d02947 */ /* 0x000fea0003800000 */
[----:B------:R-:W0:Y:S01]  /*1690*/  S2UR UR5, SR_CgaCtaId ;  /* 0x00000000000579c3 */ /* 0x000e220000008800 */
[----:B------:R-:W-:Y:S01]  /*16a0*/  UMOV UR4, 0x400 ;  /* 0x0000040000047882 */ /* 0x000fe20000000000 */
[C---:B------:R-:W-:Y:S02]  /*16b0*/  ISETP.GT.U32.AND P0, PT, R0.reuse, 0x20, PT ;  /* 0x000000200000780c */ /* 0x040fe40003f04070 */
[----:B------:R-:W-:Y:S02]  /*16c0*/  ISETP.GT.U32.AND P1, PT, R0, 0x40, PT ;  /* 0x000000400000780c */ /* 0x000fe40003f24070 */
[C---:B------:R-:W-:Y:S02]  /*16d0*/  ISETP.GT.U32.AND.EX P0, PT, R2.reuse, RZ, PT, P0 ;  /* 0x000000ff0200720c */ /* 0x040fe40003f04100 */
[----:B------:R-:W-:Y:S01]  /*16e0*/  ISETP.GT.U32.AND.EX P1, PT, R2, RZ, PT, P1 ;  /* 0x000000ff0200720c */ /* 0x000fe20003f24110 */
[----:B0-----:R-:W-:-:S09]  /*16f0*/  ULEA UR4, UR5, UR4, 0x18 ;  /* 0x0000000405047291 */ /* 0x001fd2000f8ec0ff */
[----:B------:R-:W0:Y:S04]  /*1700*/  LDS.128 R12, [UR4+0x10] ;  /* 0x00001004ff0c7984 */ /* 0x000e280008000c00 */
[----:B------:R-:W2:Y:S01]  /*1710*/  LDS.128 R8, [UR4+0x20] ;  /* 0x00002004ff087984 */ /* 0x000ea20008000c00 */
[----:B0-----:R-:W-:-:S06]  /*1720*/  DSETP.GEU.AND P3, PT, R4, R12, PT ;  /* 0x0000000c0400722a */ /* 0x001fcc0003f6e000 */
[-C--:B------:R-:W-:Y:S02]  /*1730*/  FSEL R3, R12, R4.reuse, !P3 ;  /* 0x000000040c037208 */ /* 0x080fe40005800000 */
[-C--:B------:R-:W-:Y:S02]  /*1740*/  FSEL R13, R13, R5.reuse, !P3 ;  /* 0x000000050d0d7208 */ /* 0x080fe40005800000 */
[----:B------:R-:W-:Y:S02]  /*1750*/  FSEL R12, R3, R4, P0 ;  /* 0x00000004030c7208 */ /* 0x000fe40000000000 */
[----:B------:R-:W-:Y:S02]  /*1760*/  FSEL R13, R13, R5, P0 ;  /* 0x000000050d0d7208 */ /* 0x000fe40000000000 */
[----:B-1----:R-:W0:Y:S01]  /*1770*/  LDS.128 R4, [UR4+0x30] ;  /* 0x00003004ff047984 */ /* 0x002e220008000c00 */
[----:B------:R-:W-:-:S03]  /*1780*/  ISETP.GT.U32.AND P0, PT, R0, 0x60, PT ;  /* 0x000000600000780c */ /* 0x000fc60003f04070 */
[----:B------:R-:W-:Y:S01]  /*1790*/  DSETP.GEU.AND P3, PT, R12, R14, PT ;  /* 0x0000000e0c00722a */ /* 0x000fe20003f6e000 */
[----:B------:R-:W-:-:S05]  /*17a0*/  ISETP.GT.U32.AND.EX P0, PT, R2, RZ, PT, P0 ;  /* 0x000000ff0200720c */ /* 0x000fca0003f04100 */
[----:B------:R-:W-:Y:S02]  /*17b0*/  @P1 FSEL R12, R14, R12, !P3 ;  /* 0x0000000c0e0c1208 */ /* 0x000fe40005800000 */
[----:B------:R-:W-:Y:S02]  /*17c0*/  @P1 FSEL R13, R15, R13, !P3 ;  /* 0x0000000d0f0d1208 */ /* 0x000fe40005800000 */
[----:B------:R-:W-:-:S04]  /*17d0*/  ISETP.GT.U32.AND P1, PT, R0, 0x80, PT ;  /* 0x000000800000780c */ /* 0x000fc80003f24070 */
[----:B--2---:R-:W-:Y:S01]  /*17e0*/  DSETP.GEU.AND P3, PT, R12, R8, PT ;  /* 0x000000080c00722a */ /* 0x004fe20003f6e000 */
[----:B------:R-:W-:-:S05]  /*17f0*/  ISETP.GT.U32.AND.EX P1, PT, R2, RZ, PT, P1 ;  /* 0x000000ff0200720c */ /* 0x000fca0003f24110 */
[----:B------:R-:W-:Y:S02]  /*1800*/  @P0 FSEL R12, R8, R12, !P3 ;  /* 0x0000000c080c0208 */ /* 0x000fe40005800000 */
[----:B------:R-:W-:Y:S02]  /*1810*/  @P0 FSEL R13, R9, R13, !P3 ;  /* 0x0000000d090d0208 */ /* 0x000fe40005800000 */
[----:B------:R-:W-:Y:S01]  /*1820*/  ISETP.GT.U32.AND P0, PT, R0, 0xa0, PT ;  /* 0x000000a00000780c */ /* 0x000fe20003f04070 */
[----:B------:R-:W1:Y:S03]  /*1830*/  LDS.64 R8, [UR4+0x40] ;  /* 0x00004004ff087984 */ /* 0x000e660008000a00 */
[----:B------:R-:W-:Y:S01]  /*1840*/  DSETP.GEU.AND P3, PT, R12, R10, PT ;  /* 0x0000000a0c00722a */ /* 0x000fe20003f6e000 */
[----:B------:R-:W-:-:S05]  /*1850*/  ISETP.GT.U32.AND.EX P0, PT, R2, RZ, PT, P0 ;  /* 0x000000ff0200720c */ /* 0x000fca0003f04100 */
[----:B------:R-:W-:Y:S02]  /*1860*/  @P1 FSEL R12, R10, R12, !P3 ;  /* 0x0000000c0a0c1208 */ /* 0x000fe40005800000 */
[----:B------:R-:W-:Y:S02]  /*1870*/  @P1 FSEL R13, R11, R13, !P3 ;  /* 0x0000000d0b0d1208 */ /* 0x000fe40005800000 */
[----:B------:R-:W-:Y:S01]  /*1880*/  ISETP.GT.U32.AND P1, PT, R0, 0xc0, PT ;  /* 0x000000c00000780c */ /* 0x000fe20003f24070 */
[----:B------:R-:W-:Y:S02]  /*1890*/  IMAD.MOV.U32 R10, RZ, RZ, R12 ;  /* 0x000000ffff0a7224 */ /* 0x000fe400078e000c */
[----:B------:R-:W-:Y:S01]  /*18a0*/  IMAD.MOV.U32 R11, RZ, RZ, R13 ;  /* 0x000000ffff0b7224 */ /* 0x000fe200078e000d */
[----:B------:R-:W-:-:S05]  /*18b0*/  ISETP.GT.U32.AND.EX P1, PT, R2, RZ, PT, P1 ;  /* 0x000000ff0200720c */ /* 0x000fca0003f24110 */
[----:B0-----:R-:W-:-:S06]  /*18c0*/  DSETP.GEU.AND P3, PT, R10, R4, PT ;  /* 0x000000040a00722a */ /* 0x001fcc0003f6e000 */
[----:B------:R-:W-:Y:S02]  /*18d0*/  @P0 FSEL R12, R4, R12, !P3 ;  /* 0x0000000c040c0208 */ /* 0x000fe40005800000 */
[----:B------:R-:W-:Y:S02]  /*18e0*/  @P0 FSEL R13, R5, R13, !P3 ;  /* 0x0000000d050d0208 */ /* 0x000fe40005800000 */
[----:B------:R-:W-:Y:S01]  /*18f0*/  ISETP.GT.U32.AND P0, PT, R0, 0xe0, PT ;  /* 0x000000e00000780c */ /* 0x000fe20003f04070 */
[----:B------:R-:W-:Y:S02]  /*1900*/  IMAD.MOV.U32 R4, RZ, RZ, R12 ;  /* 0x000000ffff047224 */ /* 0x000fe400078e000c */
[----:B------:R-:W-:Y:S01]  /*1910*/  IMAD.MOV.U32 R5, RZ, RZ, R13 ;  /* 0x000000ffff057224 */ /* 0x000fe200078e000d */
[----:B------:R-:W-:-:S05]  /*1920*/  ISETP.GT.U32.AND.EX P0, PT, R2, RZ, PT, P0 ;  /* 0x000000ff0200720c */ /* 0x000fca0003f04100 */
        /* <DEDUP_REMOVED lines=11> */
.L_x_116:
[----:B------:R-:W0:Y:S01]  /*19e0*/  S2R R3, SR_TID.X ;  /* 0x0000000000037919 */ /* 0x000e220000002100 */
[----:B------:R-:W1:Y:S01]  /*19f0*/  LDC.64 R22, c[0x0][0x380] ;  /* 0x0000e000ff167b82 */ /* 0x000e620000000a00 */
[----:B0-----:R-:W-:-:S04]  /*1a00*/  IMAD.SHL.U32 R5, R3, 0x4, RZ ;  /* 0x0000000403057824 */ /* 0x001fc800078e00ff */
[----:B-1----:R-:W-:-:S05]  /*1a10*/  IMAD.WIDE.U32 R22, R5, 0x8, R22 ;  /* 0x0000000805167825 */ /* 0x002fca00078e0016 */
[----:B------:R-:W2:Y:S04]  /*1a20*/  LDG.E.128.CONSTANT R12, desc[UR6][R22.64] ;  /* 0x00000006160c7981 */ /* 0x000ea8000c1e9d00 */
[----:B------:R-:W3:Y:S04]  /*1a30*/  LDG.E.128.CONSTANT R16, desc[UR6][R22.64+0x10] ;  /* 0x0000100616107981 */ /* 0x000ee8000c1e9d00 */
[----:B------:R-:W4:Y:S04]  /*1a40*/  LDG.E.128.CONSTANT R8, desc[UR6][R22.64+0x2000] ;  /* 0x0020000616087981 */ /* 0x000f28000c1e9d00 */
[----:B------:R-:W5:Y:S01]  /*1a50*/  LDG.E.128.CONSTANT R4, desc[UR6][R22.64+0x2010] ;  /* 0x0020100616047981 */ /* 0x000f62000c1e9d00 */
[----:B------:R-:W-:Y:S01]  /*1a60*/  IADD3 R24, P1, PT, R0, -0x800, RZ ;  /* 0xfffff80000187810 */ /* 0x000fe20007f3e0ff */
[----:B------:R-:W-:-:S02]  /*1a70*/  IMAD.MOV.U32 R29, RZ, RZ, 0x800 ;  /* 0x00000800ff1d7424 */ /* 0x000fc400078e00ff */
[----:B------:R-:W-:Y:S01]  /*1a80*/  IMAD.MOV.U32 R31, RZ, RZ, RZ ;  /* 0x000000ffff1f7224 */ /* 0x000fe200078e00ff */
[----:B------:R-:W-:Y:S01]  /*1a90*/  IADD3.X R25, PT, PT, R2, -0x1, RZ, P1, !PT ;  /* 0xffffffff02197810 */ /* 0x000fe20000ffe4ff */
        /* <DEDUP_REMOVED lines=18> */
[----:B------:R-:W-:-:S04]  /*1bc0*/  ISETP.GE.U32.AND P0, PT, R24, 0x800, PT ;  /* 0x000008001800780c */ /* 0x000fc80003f06070 */
[----:B------:R-:W-:Y:S01]  /*1bd0*/  ISETP.GE.U32.AND.EX P0, PT, R25, RZ, PT, P0 ;  /* 0x000000ff1900720c */ /* 0x000fe20003f06100 */
[----:B------:R-:W-:-:S06]  /*1be0*/  DSETP.GEU.AND P1, PT, R4, R6, PT ;  /* 0x000000060400722a */ /* 0x000fcc0003f2e000 */
[----:B------:R-:W-:Y:S02]  /*1bf0*/  FSEL R20, R6, R4, !P1 ;  /* 0x0000000406147208 */ /* 0x000fe40004800000 */
[----:B------:R-:W-:-:S04]  /*1c00*/  FSEL R21, R7, R5, !P1 ;  /* 0x0000000507157208 */ /* 0x000fc80004800000 */
[----:B------:R-:W-:Y:S05]  /*1c10*/  @!P0 BRA `(.L_x_131) ;  /* 0x0000000000b48947 */ /* 0x000fea0003800000 */
[----:B------:R-:W0:Y:S01]  /*1c20*/  LDC.64 R26, c[0x0][0x390] ;  /* 0x0000e400ff1a7b82 */ /* 0x000e220000000a00 */
[----:B------:R-:W-:Y:S02]  /*1c30*/  IMAD.MOV.U32 R29, RZ, RZ, 0x800 ;  /* 0x00000800ff1d7424 */ /* 0x000fe400078e00ff */
[----:B------:R-:W-:-:S07]  /*1c40*/  IMAD.MOV.U32 R31, RZ, RZ, RZ ;  /* 0x000000ffff1f7224 */ /* 0x000fce00078e00ff */
.L_x_133:
[----:B------:R-:W-:-:S04]  /*1c50*/  LEA R32, P0, R29, R22, 0x3 ;  /* 0x000000161d207211 */ /* 0x000fc800078018ff */
[----:B------:R-:W-:-:S05]  /*1c60*/  LEA.HI.X R33, R29, R23, R31, 0x3, P0 ;  /* 0x000000171d217211 */ /* 0x000fca00000f1c1f */
[----:B------:R-:W2:Y:S04]  /*1c70*/  LDG.E.128.CONSTANT R8, desc[UR6][R32.64] ;  /* 0x0000000620087981 */ /* 0x000ea8000c1e9d00 */
[----:B------:R-:W3:Y:S04]  /*1c80*/  LDG.E.128.CONSTANT R12, desc[UR6][R32.64+0x10] ;  /* 0x00001006200c7981 */ /* 0x000ee8000c1e9d00 */
[----:B------:R-:W4:Y:S04]  /*1c90*/  LDG.E.128.CONSTANT R16, desc[UR6][R32.64+0x2000] ;  /* 0x0020000620107981 */ /* 0x000f28000c1e9d00 */
[----:B------:R-:W5:Y:S01]  /*1ca0*/  LDG.E.128.CONSTANT R4, desc[UR6][R32.64+0x2010] ;  /* 0x0020100620047981 */ /* 0x000f62000c1e9d00 */
[----:B0-----:R-:W-:-:S02]  /*1cb0*/  IMAD.MOV.U32 R0, RZ, RZ, R26 ;  /* 0x000000ffff007224 */ /* 0x001fc400078e001a */
[----:B------:R-:W-:Y:S01]  /*1cc0*/  IMAD.MOV.U32 R2, RZ, RZ, R27 ;  /* 0x000000ffff027224 */ /* 0x000fe200078e001b */
[----:B--2---:R-:W-:-:S06]  /*1cd0*/  DSETP.GEU.AND P0, PT, R20, R8, PT ;  /* 0x000000081400722a */ /* 0x004fcc0003f0e000 */
[----:B------:R-:W-:Y:S02]  /*1ce0*/  FSEL R8, R8, R20, !P0 ;  /* 0x0000001408087208 */ /* 0x000fe40004000000 */
[----:B------:R-:W-:-:S06]  /*1cf0*/  FSEL R9, R9, R21, !P0 ;  /* 0x0000001509097208 */ /* 0x000fcc0004000000 */
[----:B------:R-:W-:-:S06]  /*1d00*/  DSETP.GEU.AND P0, PT, R8, R10, PT ;  /* 0x0000000a0800722a */ /* 0x000fcc0003f0e000 */
[----:B------:R-:W-:Y:S02]  /*1d10*/  FSEL R8, R10, R8, !P0 ;  /* 0x000000080a087208 */ /* 0x000fe40004000000 */
[----:B------:R-:W-:Y:S02]  /*1d20*/  FSEL R9, R11, R9, !P0 ;  /* 0x000000090b097208 */ /* 0x000fe40004000000 */
[----:B------:R-:W-:-:S04]  /*1d30*/  IADD3 R10, P1, PT, -R29, R0, RZ ;  /* 0x000000001d0a7210 */ /* 0x000fc80007f3e1ff */
        /* <DEDUP_REMOVED lines=14> */
[----:B------:R-:W-:Y:S01]  /*1e20*/  IMAD.X R8, R2, 0x1, ~R31, P1 ;  /* 0x0000000102087824 */ /* 0x000fe200008e0e1f */
[----:B------:R-:W-:Y:S02]  /*1e30*/  FSEL R5, R5, R9, !P0 ;  /* 0x0000000905057208 */ /* 0x000fe40004000000 */
[----:B------:R-:W-:-:S04]  /*1e40*/  ISETP.GE.U32.AND P0, PT, R10, 0x800, PT ;  /* 0x000008000a00780c */ /* 0x000fc80003f06070 */
[----:B------:R-:W-:Y:S01]  /*1e50*/  ISETP.GE.U32.AND.EX P0, PT, R8, RZ, PT, P0 ;  /* 0x000000ff0800720c */ /* 0x000fe20003f06100 */
[----:B------:R-:W-:-:S06]  /*1e60*/  DSETP.GEU.AND P1, PT, R4, R6, PT ;  /* 0x000000060400722a */ /* 0x000fcc0003f2e000 */
[----:B------:R-:W-:Y:S02]  /*1e70*/  FSEL R20, R6, R4, !P1 ;  /* 0x0000000406147208 */ /* 0x000fe40004800000 */
[----:B------:R-:W-:-:S04]  /*1e80*/  FSEL R21, R7, R5, !P1 ;  /* 0x0000000507157208 */ /* 0x000fc80004800000 */
[----:B------:R-:W-:Y:S05]  /*1e90*/  @!P0 BRA `(.L_x_132) ;  /* 0x0000000800e48947 */ /* 0x000fea0003800000 */
[----:B------:R-:W-:-:S05]  /*1ea0*/  IADD3 R29, P0, PT, R29, 0x800, RZ ;  /* 0x000008001d1d7810 */ /* 0x000fca0007f1e0ff */
[----:B------:R-:W-:Y:S01]  /*1eb0*/  IMAD.X R31, RZ, RZ, R31, P0 ;  /* 0x000000ffff1f7224 */ /* 0x000fe200000e061f */
[----:B------:R-:W-:-:S04]  /*1ec0*/  ISETP.GT.U32.AND P0, PT, R29, R24, PT ;  /* 0x000000181d00720c */ /* 0x000fc80003f04070 */
[----:B------:R-:W-:-:S13]  /*1ed0*/  ISETP.GT.U32.AND.EX P0, PT, R31, R25, PT, P0 ;  /* 0x000000191f00720c */ /* 0x000fda0003f04100 */
[----:B------:R-:W-:Y:S05]  /*1ee0*/  @!P0 BRA `(.L_x_133) ;  /* 0xfffffffc00588947 */ /* 0x000fea000383ffff */
.L_x_131:
[----:B------:R-:W-:-:S04]  /*1ef0*/  ISETP.GE.U32.AND P0, PT, R29, R0, PT ;  /* 0x000000001d00720c */ /* 0x000fc80003f06070 */
[----:B------:R-:W-:-:S13]  /*1f00*/  ISETP.GE.U32.AND.EX P0, PT, R31, R2, PT, P0 ;  /* 0x000000021f00720c */ /* 0x000fda0003f06100 */
        /* <DEDUP_REMOVED lines=13> */
[----:B------:R-:W0:Y:S01]  /*1fe0*/  LDCU.64 UR4, c[0x0][0x380] ;  /* 0x00007000ff0477ac */ /* 0x000e220008000a00 */
[----:B------:R-:W-:Y:S01]  /*1ff0*/  IADD3 R9, P1, PT, R3, R29, RZ ;  /* 0x0000001d03097210 */ /* 0x000fe20007f3e0ff */
[----:B------:R-:W-:Y:S01]  /*2000*/  IMAD.MOV.U32 R7, RZ, RZ, R3 ;  /* 0x000000ffff077224 */ /* 0x000fe200078e0003 */
[----:B------:R-:W-:-:S03]  /*2010*/  LEA.HI R0, R0, 0x1, RZ, 0x18 ;  /* 0x0000000100007811 */ /* 0x000fc600078fc0ff */
[----:B------:R-:W-:Y:S01]  /*2020*/  IMAD.X R4, RZ, RZ, R31, P1 ;  /* 0x000000ffff047224 */ /* 0x000fe200008e061f */
[----:B------:R-:W-:-:S05]  /*2030*/  LOP3.LUT R0, R0, 0x3, RZ, 0xc0, !PT ;  /* 0x0000000300007812 */ /* 0x000fca00078ec0ff */
[----:B------:R-:W-:Y:S01]  /*2040*/  IMAD.MOV R0, RZ, RZ, -R0 ;  /* 0x000000ffff007224 */ /* 0x000fe200078e0a00 */
[----:B0-----:R-:W-:-:S04]  /*2050*/  LEA R6, P2, R9, UR4, 0x3 ;  /* 0x0000000409067c11 */ /* 0x001fc8000f8418ff */
[----:B------:R-:W-:-:S09]  /*2060*/  LEA.HI.X R9, R9, UR5, R4, 0x3, P2 ;  /* 0x0000000509097c11 */ /* 0x000fd200090f1c04 */
.L_x_137:
        /* <DEDUP_REMOVED lines=8> */
[----:B--2---:R-:W-:-:S06]  /*20f0*/  DSETP.GEU.AND P1, PT, R20, R4, PT ;  /* 0x000000041400722a */ /* 0x004fcc0003f2e000 */
[----:B------:R-:W-:Y:S02]  /*2100*/  FSEL R20, R4, R20, !P1 ;  /* 0x0000001404147208 */ /* 0x000fe40004800000 */
[----:B------:R-:W-:-:S03]  /*2110*/  FSEL R21, R5, R21, !P1 ;  /* 0x0000001505157208 */ /* 0x000fc60004800000 */
[----:B------:R-:W-:Y:S05]  /*2120*/  @P2 BRA `(.L_x_137) ;  /* 0xfffffffc00d02947 */ /* 0x000fea000383ffff */
.L_x_136:
[----:B------:R-:W-:Y:S05]  /*2130*/  BSYNC.RECONVERGENT B2 ;  /* 0x0000000000027941 */ /* 0x000fea0003800200 */
.L_x_135:
[----:B------:R-:W-:Y:S05]  /*2140*/  @!P0 BRA `(.L_x_134) ;  /* 0x0000000800348947 */ /* 0x000fea0003800000 */
[----:B------:R-:W0:Y:S01]  /*2150*/  LDCU.64 UR4, c[0x0][0x380] ;  /* 0x00007000ff0477ac */ /* 0x000e220008000a00 */
[----:B------:R-:W-:Y:S01]  /*2160*/  IMAD.IADD R5, R2, 0x1, -R7 ;  /* 0x0000000102057824 */ /* 0x000fe200078e0a07 */
[----:B------:R-:W-:Y:S01]  /*2170*/  IADD3 R29, P0, PT, R7, R29, RZ ;  /* 0x0000001d071d7210 */ /* 0x000fe20007f1e0ff */
[----:B------:R-:W-:Y:S03]  /*2180*/  BSSY.RECONVERGENT B2, `(.L_x_138) ;  /* 0x000004e000027945 */ /* 0x000fe60003800200 */
[----:B------:R-:W-:Y:S01]  /*2190*/  ISETP.GT.AND P1, PT, R5, 0xc00, PT ;  /* 0x00000c000500780c */ /* 0x000fe20003f24270 */
[----:B------:R-:W-:Y:S01]  /*21a0*/  IMAD.X R0, RZ, RZ, R31, P0 ;  /* 0x000000ffff007224 */ /* 0x000fe200000e061f */
[----:B0-----:R-:W-:-:S04]  /*21b0*/  LEA R4, P0, R29, UR4, 0x3 ;  /* 0x000000041d047c11 */ /* 0x001fc8000f8018ff */
[----:B------:R-:W-:Y:S02]  /*21c0*/  LEA.HI.X R5, R29, UR5, R0, 0x3, P0 ;  /* 0x000000051d057c11 */ /* 0x000fe400080f1c00 */
[----:B------:R-:W-:-:S05]  /*21d0*/  PLOP3.LUT P0, PT, PT, PT, PT, 0x80, 0x8 ;  /* 0x000000000008781c */ /* 0x000fca0003f0f070 */
[----:B------:R-:W-:Y:S08]  /*21e0*/  @!P1 BRA `(.L_x_139) ;  /* 0x00000004001c9947 */ /* 0x000ff00003800000 */
[----:B------:R-:W-:Y:S01]  /*21f0*/  PLOP3.LUT P0, PT, PT, PT, PT, 0x8, 0x80 ;  /* 0x000000000080781c */ /* 0x000fe20003f0e170 */
[----:B------:R-:W-:-:S12]  /*2200*/  VIADD R0, R2, 0xfffff400 ;  /* 0xfffff40002007836 */ /* 0x000fd80000000000 */
.L_x_140:
        /* <DEDUP_REMOVED lines=15> */
[----:B------:R0:W5:Y:S01]  /*2300*/  LDG.E.64.CONSTANT R8, desc[UR6][R4.64+0x7800] ;  /* 0x0078000604087981 */ /* 0x000162000c1e9b00 */
        /* <DEDUP_REMOVED lines=53> */
.L_x_139:
[----:B------:R-:W-:Y:S05]  /*2660*/  BSYNC.RECONVERGENT B2 ;  /* 0x0000000000027941 */ /* 0x000fea0003800200 */
.L_x_138:
        /* <DEDUP_REMOVED lines=40> */
.L_x_142:
[----:B------:R-:W-:Y:S05]  /*28f0*/  BSYNC.RECONVERGENT B2 ;  /* 0x0000000000027941 */ /* 0x000fea0003800200 */
.L_x_141:
        /* <DEDUP_REMOVED lines=18> */
.L_x_134:
[----:B------:R-:W-:Y:S05]  /*2a20*/  BSYNC.RECONVERGENT B1 ;  /* 0x0000000000017941 */ /* 0x000fea0003800200 */
.L_x_132:
        /* <DEDUP_REMOVED lines=33> */
[----:B------:R-:W-:-:S03]  /*2c40*/  @!P1 FSEL R7, R5, R7, !P0 ;  /* 0x0000000705079208 */ /* 0x000fc60004000000 */
[----:B------:R-:W-:Y:S04]  /*2c50*/  SHFL.DOWN PT, R4, R6, 0x10, 0x1f ;  /* 0x0a001f0006047f89 */ /* 0x000fe800000e0000 */
[----:B------:R-:W0:Y:S02]  /*2c60*/  SHFL.DOWN PT, R5, R7, 0x10, 0x1f ;  /* 0x0a001f0007057f89 */ /* 0x000e2400000e0000 */
        /* <DEDUP_REMOVED lines=8> */
[----:B------:R-:W-:-:S03]  /*2cf0*/  FSEL R3, R7, R5, P0 ;  /* 0x0000000507037208 */ /* 0x000fc60000000000 */
[----:B0-----:R-:W-:Y:S02]  /*2d00*/  IMAD.MOV.U32 R4, RZ, RZ, R0 ;  /* 0x000000ffff047224 */ /* 0x001fe400078e0000 */
[----:B------:R-:W-:-:S04]  /*2d10*/  IMAD.MOV.U32 R5, RZ, RZ, R3 ;  /* 0x000000ffff057224 */ /* 0x000fc800078e0003 */
[----:B------:R-:W-:Y:S05]  /*2d20*/  @P2 BRA `(.L_x_130) ;  /* 0x0000003000282947 */ /* 0x000fea0003800000 */
        /* <DEDUP_REMOVED lines=29> */
.L_x_115:
        /* <DEDUP_REMOVED lines=13> */
.L_x_145:
[----:B------:R-:W-:Y:S05]  /*2fd0*/  BSYNC.RECONVERGENT B1 ;  /* 0x0000000000017941 */ /* 0x000fea0003800200 */
.L_x_144:
        /* <DEDUP_REMOVED lines=17> */
.L_x_150:
        /* <DEDUP_REMOVED lines=12> */
.L_x_149:
[----:B------:R-:W-:Y:S05]  /*31b0*/  BSYNC.RECONVERGENT B2 ;  /* 0x0000000000027941 */ /* 0x000fea0003800200 */
.L_x_148:
        /* <DEDUP_REMOVED lines=9> */
.L_x_153:
        /* <DEDUP_REMOVED lines=74> */
.L_x_152:
[----:B------:R-:W-:Y:S05]  /*36f0*/  BSYNC.RECONVERGENT B2 ;  /* 0x0000000000027941 */ /* 0x000fea0003800200 */
.L_x_151:
        /* <DEDUP_REMOVED lines=42> */
.L_x_155:
[----:B------:R-:W-:Y:S05]  /*39a0*/  BSYNC.RECONVERGENT B2 ;  /* 0x0000000000027941 */ /* 0x000fea0003800200 */
.L_x_154:
        /* <DEDUP_REMOVED lines=20> */
.L_x_147:
[----:B------:R-:W-:Y:S05]  /*3af0*/  BSYNC.RECONVERGENT B1 ;  /* 0x0000000000017941 */ /* 0x000fea0003800200 */
.L_x_146:
        /* <DEDUP_REMOVED lines=88> */
.L_x_156:
        /* <DEDUP_REMOVED lines=64> */
[----:B------:R-:W1:Y:S01]  /*4480*/  S2UR UR5, SR_CgaCtaId ;  /* 0x00000000000579c3 */ /* 0x000e620000008800 */
[----:B------:R-:W-:Y:S01]  /*4490*/  UMOV UR4, 0x400 ;  /* 0x0000040000047882 */ /* 0x000fe20000000000 */
[C---:B------:R-:W-:Y:S02]  /*44a0*/  ISETP.GT.U32.AND P0, PT, R0.reuse, 0x20, PT ;  /* 0x000000200000780c */ /* 0x040fe40003f04070 */
[----:B------:R-:W-:Y:S02]  /*44b0*/  ISETP.GT.U32.AND P1, PT, R0, 0x40, PT ;  /* 0x000000400000780c */ /* 0x000fe40003f24070 */
[C---:B------:R-:W-:Y:S02]  /*44c0*/  ISETP.GT.U32.AND.EX P0, PT, R2.reuse, RZ, PT, P0 ;  /* 0x000000ff0200720c */ /* 0x040fe40003f04100 */
[----:B------:R-:W-:Y:S01]  /*44d0*/  ISETP.GT.U32.AND.EX P1, PT, R2, RZ, PT, P1 ;  /* 0x000000ff0200720c */ /* 0x000fe20003f24110 */
[----:B-1----:R-:W-:-:S09]  /*44e0*/  ULEA UR4, UR5, UR4, 0x18 ;  /* 0x0000000405047291 */ /* 0x002fd2000f8ec0ff */
[----:B------:R-:W1:Y:S04]  /*44f0*/  LDS.128 R12, [UR4+0x10] ;  /* 0x00001004ff0c7984 */ /* 0x000e680008000c00 */
[----:B------:R-:W2:Y:S01]  /*4500*/  LDS.128 R8, [UR4+0x20] ;  /* 0x00002004ff087984 */ /* 0x000ea20008000c00 */
[----:B-1----:R-:W-:-:S06]  /*4510*/  DSETP.GEU.AND P3, PT, R4, R12, PT ;  /* 0x0000000c0400722a */ /* 0x002fcc0003f6e000 */
[-C--:B------:R-:W-:Y:S02]  /*4520*/  FSEL R3, R12, R4.reuse, !P3 ;  /* 0x000000040c037208 */ /* 0x080fe40005800000 */
[-C--:B------:R-:W-:Y:S02]  /*4530*/  FSEL R13, R13, R5.reuse, !P3 ;  /* 0x000000050d0d7208 */ /* 0x080fe40005800000 */
[----:B------:R-:W-:Y:S02]  /*4540*/  FSEL R12, R3, R4, P0 ;  /* 0x00000004030c7208 */ /* 0x000fe40000000000 */
[----:B------:R-:W-:Y:S02]  /*4550*/  FSEL R13, R13, R5, P0 ;  /* 0x000000050d0d7208 */ /* 0x000fe40000000000 */
[----:B0-----:R-:W0:Y:S01]  /*4560*/  LDS.128 R4, [UR4+0x30] ;  /* 0x00003004ff047984 */ /* 0x001e220008000c00 */
        /* <DEDUP_REMOVED lines=38> */
.L_x_143:
        /* <DEDUP_REMOVED lines=11> */
[----:B--2---:R-:W-:-:S06]  /*4880*/  DSETP.GEU.AND P0, PT, R20, R4, PT ;  /* 0x000000041400722a */ /* 0x004fcc0003f0e000 */
[----:B------:R-:W-:Y:S02]  /*4890*/  FSEL R4, R4, R20, !P0 ;  /* 0x0000001404047208 */ /* 0x000fe40004000000 */
[----:B------:R-:W-:-:S06]  /*48a0*/  FSEL R5, R5, R21, !P0 ;  /* 0x0000001505057208 */ /* 0x000fcc0004000000 */
[----:B---3--:R-:W-:-:S06]  /*48b0*/  DSETP.GEU.AND P0, PT, R4, R8, PT ;  /* 0x000000080400722a */ /* 0x008fcc0003f0e000 */
[----:B------:R-:W-:Y:S02]  /*48c0*/  FSEL R4, R8, R4, !P0 ;  /* 0x0000000408047208 */ /* 0x000fe40004000000 */
[----:B------:R-:W-:Y:S02]  /*48d0*/  FSEL R5, R9, R5, !P0 ;  /* 0x0000000509057208 */ /* 0x000fe40004000000 */
[----:B------:R-:W-:-:S04]  /*48e0*/  IADD3 R8, P1, PT, R0, -0x800, RZ ;  /* 0xfffff80000087810 */ /* 0x000fc80007f3e0ff */
[----:B----4-:R-:W-:Y:S01]  /*48f0*/  DSETP.GEU.AND P0, PT, R4, R10, PT ;  /* 0x0000000a0400722a */ /* 0x010fe20003f0e000 */
[----:B------:R-:W-:-:S05]  /*4900*/  IADD3.X R9, PT, PT, R2, -0x1, RZ, P1, !PT ;  /* 0xffffffff02097810 */ /* 0x000fca0000ffe4ff */
        /* <DEDUP_REMOVED lines=11> */
[----:B------:R-:W-:Y:S01]  /*49c0*/  IMAD.MOV.U32 R17, RZ, RZ, 0x800 ;  /* 0x00000800ff117424 */ /* 0x000fe200078e00ff */
[----:B------:R-:W-:-:S04]  /*49d0*/  ISETP.GE.U32.AND P0, PT, R8, 0x800, PT ;  /* 0x000008000800780c */ /* 0x000fc80003f06070 */
[----:B------:R-:W-:Y:S01]  /*49e0*/  ISETP.GE.U32.AND.EX P0, PT, R9, RZ, PT, P0 ;  /* 0x000000ff0900720c */ /* 0x000fe20003f06100 */
[----:B------:R-:W-:-:S06]  /*49f0*/  DSETP.GEU.AND P1, PT, R4, R18, PT ;  /* 0x000000120400722a */ /* 0x000fcc0003f2e000 */
[----:B------:R-:W-:Y:S01]  /*4a00*/  FSEL R5, R19, R5, !P1 ;  /* 0x0000000513057208 */ /* 0x000fe20004800000 */
[----:B------:R-:W-:Y:S01]  /*4a10*/  IMAD.MOV.U32 R19, RZ, RZ, RZ ;  /* 0x000000ffff137224 */ /* 0x000fe200078e00ff */
[----:B------:R-:W-:-:S04]  /*4a20*/  FSEL R4, R18, R4, !P1 ;  /* 0x0000000412047208 */ /* 0x000fc80004800000 */
[----:B------:R-:W-:Y:S05]  /*4a30*/  @!P0 BRA `(.L_x_157) ;  /* 0x0000000000c48947 */ /* 0x000fea0003800000 */
[----:B------:R-:W0:Y:S01]  /*4a40*/  LDC.64 R10, c[0x0][0x390] ;  /* 0x0000e400ff0a7b82 */ /* 0x000e220000000a00 */
[----:B------:R-:W-:Y:S02]  /*4a50*/  IMAD.MOV.U32 R17, RZ, RZ, 0x800 ;  /* 0x00000800ff117424 */ /* 0x000fe400078e00ff */
[----:B------:R-:W-:-:S07]  /*4a60*/  IMAD.MOV.U32 R19, RZ, RZ, RZ ;  /* 0x000000ffff137224 */ /* 0x000fce00078e00ff */
.L_x_159:
[----:B------:R-:W-:-:S04]  /*4a70*/  LEA R20, P0, R17, R6, 0x3 ;  /* 0x0000000611147211 */ /* 0x000fc800078018ff */
[----:B------:R-:W-:-:S05]  /*4a80*/  LEA.HI.X R21, R17, R7, R19, 0x3, P0 ;  /* 0x0000000711157211 */ /* 0x000fca00000f1c13 */
        /* <DEDUP_REMOVED lines=8> */
[----:B0-----:R-:W-:-:S02]  /*4b10*/  IMAD.MOV.U32 R0, RZ, RZ, R10 ;  /* 0x000000ffff007224 */ /* 0x001fc400078e000a */
[----:B------:R-:W-:Y:S01]  /*4b20*/  IMAD.MOV.U32 R2, RZ, RZ, R11 ;  /* 0x000000ffff027224 */ /* 0x000fe200078e000b */
        /* <DEDUP_REMOVED lines=20> */
[----:B------:R-:W-:Y:S02]  /*4c70*/  IADD3 R12, P1, PT, -R17, R0, RZ ;  /* 0x00000000110c7210 */ /* 0x000fe40007f3e1ff */
[----:B------:R-:W-:Y:S02]  /*4c80*/  FSEL R5, R13, R5, !P0 ;  /* 0x000000050d057208 */ /* 0x000fe40004000000 */
[----:B------:R-:W-:Y:S01]  /*4c90*/  ISETP.GE.U32.AND P0, PT, R12, 0x800, PT ;  /* 0x000008000c00780c */ /* 0x000fe20003f06070 */
[----:B------:R-:W-:-:S03]  /*4ca0*/  IMAD.X R12, R2, 0x1, ~R19, P1 ;  /* 0x00000001020c7824 */ /* 0x000fc600008e0e13 */
[----:B------:R-:W-:Y:S02]  /*4cb0*/  DSETP.GEU.AND P1, PT, R4, R14, PT ;  /* 0x0000000e0400722a */ /* 0x000fe40003f2e000 */
[----:B------:R-:W-:-:S04]  /*4cc0*/  ISETP.GE.U32.AND.EX P0, PT, R12, RZ, PT, P0 ;  /* 0x000000ff0c00720c */ /* 0x000fc80003f06100 */
[----:B------:R-:W-:Y:S02]  /*4cd0*/  FSEL R4, R14, R4, !P1 ;  /* 0x000000040e047208 */ /* 0x000fe40004800000 */
[----:B------:R-:W-:-:S07]  /*4ce0*/  FSEL R5, R15, R5, !P1 ;  /* 0x000000050f057208 */ /* 0x000fce0004800000 */
[----:B------:R-:W-:Y:S05]  /*4cf0*/  @!P0 BRA `(.L_x_158) ;  /* 0x0000000800e48947 */ /* 0x000fea0003800000 */
[----:B------:R-:W-:-:S05]  /*4d00*/  IADD3 R17, P0, PT, R17, 0x800, RZ ;  /* 0x0000080011117810 */ /* 0x000fca0007f1e0ff */
[----:B------:R-:W-:Y:S01]  /*4d10*/  IMAD.X R19, RZ, RZ, R19, P0 ;  /* 0x000000ffff137224 */ /* 0x000fe200000e0613 */
[----:B------:R-:W-:-:S04]  /*4d20*/  ISETP.GT.U32.AND P0, PT, R17, R8, PT ;  /* 0x000000081100720c */ /* 0x000fc80003f04070 */
[----:B------:R-:W-:-:S13]  /*4d30*/  ISETP.GT.U32.AND.EX P0, PT, R19, R9, PT, P0 ;  /* 0x000000091300720c */ /* 0x000fda0003f04100 */
[----:B------:R-:W-:Y:S05]  /*4d40*/  @!P0 BRA `(.L_x_159) ;  /* 0xfffffffc00488947 */ /* 0x000fea000383ffff */
.L_x_157:
        /* <DEDUP_REMOVED lines=24> */
.L_x_163:
        /* <DEDUP_REMOVED lines=12> */
.L_x_162:
[----:B------:R-:W-:Y:S05]  /*4f90*/  BSYNC.RECONVERGENT B2 ;  /* 0x0000000000027941 */ /* 0x000fea0003800200 */
.L_x_161:
        /* <DEDUP_REMOVED lines=13> */
.L_x_166:
        /* <DEDUP_REMOVED lines=69> */
.L_x_165:
[----:B------:R-:W-:Y:S05]  /*54c0*/  BSYNC.RECONVERGENT B2 ;  /* 0x0000000000027941 */ /* 0x000fea0003800200 */
.L_x_164:
        /* <DEDUP_REMOVED lines=40> */
.L_x_168:
[----:B------:R-:W-:Y:S05]  /*5750*/  BSYNC.RECONVERGENT B2 ;  /* 0x0000000000027941 */ /* 0x000fea0003800200 */
.L_x_167:
        /* <DEDUP_REMOVED lines=18> */
.L_x_160:
[----:B------:R-:W-:Y:S05]  /*5880*/  BSYNC.RECONVERGENT B1 ;  /* 0x0000000000017941 */ /* 0x000fea0003800200 */
.L_x_158:
        /* <DEDUP_REMOVED lines=84> */
.L_x_130:
[----:B------:R-:W-:Y:S05]  /*5dd0*/  BSYNC.RECONVERGENT B0 ;  /* 0x0000000000007941 */ /* 0x000fea0003800200 */
.L_x_114:
[----:B------:R-:W-:Y:S05]  /*5de0*/  @P2 EXIT ;  /* 0x000000000000294d */ /* 0x000fea0003800000 */
[----:B------:R-:W2:Y:S01]  /*5df0*/  LDCU.64 UR8, c[0x0][0x3a0] ;  /* 0x00007400ff0877ac */ /* 0x000ea20008000a00 */
[----:B01----:R-:W0:Y:S01]  /*5e00*/  LDC.64 R6, c[0x0][0x388] ;  /* 0x0000e200ff067b82 */ /* 0x003e220000000a00 */
[----:B------:R-:W1:Y:S01]  /*5e10*/  LDCU.64 UR4, c[0x0][0x3a0] ;  /* 0x00007400ff0477ac */ /* 0x000e620008000a00 */
[----:B--2---:R-:W-:-:S06]  /*5e20*/  DSETP.GT.AND P0, PT, R4, UR8, PT ;  /* 0x0000000804007e2a */ /* 0x004fcc000bf04000 */
[----:B-1----:R-:W-:Y:S02]  /*5e30*/  FSEL R2, R4, UR4, P0 ;  /* 0x0000000404027c08 */ /* 0x002fe40008000000 */
[----:B------:R-:W-:-:S05]  /*5e40*/  FSEL R3, R5, UR5, P0 ;  /* 0x0000000505037c08 */ /* 0x000fca0008000000 */
[----:B0-----:R-:W-:Y:S01]  /*5e50*/  STG.E.64 desc[UR6][R6.64], R2 ;  /* 0x0000000206007986 */ /* 0x001fe2000c101b06 */
[----:B------:R-:W-:Y:S05]  /*5e60*/  EXIT ;  /* 0x000000000000794d */ /* 0x000fea0003800000 */
.L_x_169:
        /* <DEDUP_REMOVED lines=9> */
.L_x_175:


//--------------------- .text._ZN3cub18CUB_300001_SM_10006detail11EmptyKernelIvEEvv --------------------------
	.section	.text._ZN3cub18CUB_300001_SM_10006detail11EmptyKernelIvEEvv,"ax",@progbits
	.align	128
        .global         _ZN3cub18CUB_300001_SM_10006detail11EmptyKernelIvEEvv
        .type           _ZN3cub18CUB_300001_SM_10006detail11EmptyKernelIvEEvv,@function
        .size           _ZN3cub18CUB_300001_SM_10006detail11EmptyKernelIvEEvv,(.L_x_176 - _ZN3cub18CUB_300001_SM_10006detail11EmptyKernelIvEEvv)
        .other          _ZN3cub18CUB_300001_SM_10006detail11EmptyKernelIvEEvv,@"STO_CUDA_ENTRY STV_DEFAULT"
_ZN3cub18CUB_300001_SM_10006detail11EmptyKernelIvEEvv:
.text._ZN3cub18CUB_300001_SM_10006detail11EmptyKernelIvEEvv:
[----:B------:R-:W-:Y:S01]  /*0000*/  LDC R1, c[0x0][0x37c] ;  /* 0x0000df00ff017b82 */ /* 0x000fe20000000800 */
[----:B------:R-:W-:Y:S05]  /*0010*/  EXIT ;  /* 0x000000000000794d */ /* 0x000fea0003800000 */
.L_x_170:
        /* <DEDUP_REMOVED lines=14> */
.L_x_176:


//--------------------- .text._Z14getErrorMatrixPdS_S_ --------------------------
	.section	.text._Z14getErrorMatrixPdS_S_,"ax",@progbits
	.align	128
        .global         _Z14getErrorMatrixPdS_S_
        .type           _Z14getErrorMatrixPdS_S_,@function
        .size           _Z14getErrorMatrixPdS_S_,(.L_x_177 - _Z14getErrorMatrixPdS_S_)
        .other          _Z14getErrorMatrixPdS_S_,@"STO_CUDA_ENTRY STV_DEFAULT"
_Z14getErrorMatrixPdS_S_:
.text._Z14getErrorMatrixPdS_S_:
[----:B------:R-:W-:Y:S01]  /*0000*/  LDC R1, c[0x0][0x37c] ;  /* 0x0000df00ff017b82 */ /* 0x000fe20000000800 */
[----:B------:R-:W0:Y:S07]  /*0010*/  S2R R0, SR_TID.X ;  /* 0x0000000000007919 */ /* 0x000e2e0000002100 */
[----:B------:R-:W1:Y:S08]  /*0020*/  S2UR UR4, SR_CTAID.X ;  /* 0x00000000000479c3 */ /* 0x000e700000002500 */
[----:B------:R-:W1:Y:S01]  /*0030*/  LDC R13, c[0x0][0x360] ;  /* 0x0000d800ff0d7b82 */ /* 0x000e620000000800 */
[----:B0-----:R-:W-:Y:S01]  /*0040*/  ISETP.NE.AND P0, PT, R0, RZ, PT ;  /* 0x000000ff0000720c */ /* 0x001fe20003f05270 */
[----:B-1----:R-:W-:-:S03]  /*0050*/  IMAD R13, R13, UR4, R0 ;  /* 0x000000040d0d7c24 */ /* 0x002fc6000f8e0200 */
[----:B------:R-:W-:-:S13]  /*0060*/  ISETP.EQ.OR P0, PT, RZ, UR4, !P0 ;  /* 0x00000004ff007c0c */ /* 0x000fda000c702670 */
[----:B------:R-:W-:Y:S05]  /*0070*/  @P0 EXIT ;  /* 0x000000000000094d */ /* 0x000fea0003800000 */
[----:B------:R-:W0:Y:S01]  /*0080*/  LDC.64 R2, c[0x0][0x388] ;  /* 0x0000e200ff027b82 */ /* 0x000e220000000a00 */
[----:B------:R-:W1:Y:S07]  /*0090*/  LDCU.64 UR4, c[0x0][0x358] ;  /* 0x00006b00ff0477ac */ /* 0x000e6e0008000a00 */
[----:B------:R-:W2:Y:S08]  /*00a0*/  LDC.64 R4, c[0x0][0x380] ;  /* 0x0000e000ff047b82 */ /* 0x000eb00000000a00 */
[----:B------:R-:W3:Y:S01]  /*00b0*/  LDC.64 R8, c[0x0][0x390] ;  /* 0x0000e400ff087b82 */ /* 0x000ee20000000a00 */
[----:B0-----:R-:W-:-:S06]  /*00c0*/  IMAD.WIDE.U32 R2, R13, 0x8, R2 ;  /* 0x000000080d027825 */ /* 0x001fcc00078e0002 */
[----:B-1----:R-:W4:Y:S01]  /*00d0*/  LDG.E.64 R2, desc[UR4][R2.64] ;  /* 0x0000000402027981 */ /* 0x002f22000c1e1b00 */
[----:B--2---:R-:W-:-:S06]  /*00e0*/  IMAD.WIDE.U32 R4, R13, 0x8, R4 ;  /* 0x000000080d047825 */ /* 0x004fcc00078e0004 */
[----:B------:R-:W4:Y:S02]  /*00f0*/  LDG.E.64 R4, desc[UR4][R4.64] ;  /* 0x0000000404047981 */ /* 0x000f24000c1e1b00 */
[----:B----4-:R-:W-:-:S08]  /*0100*/  DADD R6, R2, -R4 ;  /* 0x0000000002067229 */ /* 0x010fd00000000804 */
[----:B------:R-:W-:Y:S01]  /*0110*/  DADD R10, -RZ, |R6| ;  /* 0x00000000ff0a7229 */ /* 0x000fe20000000506 */
[----:B---3--:R-:W-:-:S06]  /*0120*/  IMAD.WIDE.U32 R6, R13, 0x8, R8 ;  /* 0x000000080d067825 */ /* 0x008fcc00078e0008 */
[----:B------:R-:W-:Y:S01]  /*0130*/  STG.E.64 desc[UR4][R6.64], R10 ;  /* 0x0000000a06007986 */ /* 0x000fe2000c101b04 */
[----:B------:R-:W-:Y:S05]  /*0140*/  EXIT ;  /* 0x000000000000794d */ /* 0x000fea0003800000 */
.L_x_171:
        /* <DEDUP_REMOVED lines=11> */
.L_x_177:


//--------------------- .text._Z15calculateMatrixPdS_m --------------------------
	.section	.text._Z15calculateMatrixPdS_m,"ax",@progbits
	.align	128
        .global         _Z15calculateMatrixPdS_m
        .type           _Z15calculateMatrixPdS_m,@function
        .size           _Z15calculateMatrixPdS_m,(.L_x_178 - _Z15calculateMatrixPdS_m)
        .other          _Z15calculateMatrixPdS_m,@"STO_CUDA_ENTRY STV_DEFAULT"
_Z15calculateMatrixPdS_m:
.text._Z15calculateMatrixPdS_m:
[----:B------:R-:W-:Y:S01]  /*0000*/  LDC R1, c[0x0][0x37c] ;  /* 0x0000df00ff017b82 */ /* 0x000fe20000000800 */
[----:B------:R-:W0:Y:S07]  /*0010*/  S2R R6, SR_TID.X ;  /* 0x0000000000067919 */ /* 0x000e2e0000002100 */
[----:B------:R-:W1:Y:S01]  /*0020*/  S2UR UR6, SR_CTAID.X ;  /* 0x00000000000679c3 */ /* 0x000e620000002500 */
[----:B0-----:R-:W-:-:S04]  /*0030*/  ISETP.NE.AND P0, PT, R6, RZ, PT ;  /* 0x000000ff0600720c */ /* 0x001fc80003f05270 */
[----:B-1----:R-:W-:-:S13]  /*0040*/  ISETP.EQ.OR P0, PT, RZ, UR6, !P0 ;  /* 0x00000006ff007c0c */ /* 0x002fda000c702670 */
[----:B------:R-:W-:Y:S05]  /*0050*/  @P0 EXIT ;  /* 0x000000000000094d */ /* 0x000fea0003800000 */
[----:B------:R-:W0:Y:S01]  /*0060*/  LDC.64 R4, c[0x0][0x390] ;  /* 0x0000e400ff047b82 */ /* 0x000e220000000a00 */
[----:B------:R-:W1:Y:S01]  /*0070*/  LDCU.128 UR8, c[0x0][0x380] ;  /* 0x00007000ff0877ac */ /* 0x000e620008000c00 */
[----:B------:R-:W-:Y:S01]  /*0080*/  IMAD.MOV.U32 R7, RZ, RZ, RZ ;  /* 0x000000ffff077224 */ /* 0x000fe200078e00ff */
[----:B------:R-:W2:Y:S01]  /*0090*/  LDCU.64 UR4, c[0x0][0x358] ;  /* 0x00006b00ff0477ac */ /* 0x000ea20008000a00 */
[----:B0-----:R-:W-:Y:S01]  /*00a0*/  IADD3 R8, P0, PT, RZ, -R4, RZ ;  /* 0x80000004ff087210 */ /* 0x001fe20007f1e0ff */
[----:B------:R-:W-:-:S04]  /*00b0*/  IMAD.WIDE.U32 R2, R4, UR6, R6 ;  /* 0x0000000604027c25 */ /* 0x000fc8000f8e0006 */
[----:B------:R-:W-:Y:S02]  /*00c0*/  IMAD.X R9, RZ, RZ, ~R5, P0 ;  /* 0x000000ffff097224 */ /* 0x000fe400000e0e05 */
[----:B------:R-:W-:Y:S02]  /*00d0*/  IMAD R7, R5, UR6, RZ ;  /* 0x0000000605077c24 */ /* 0x000fe4000f8e02ff */
[----:B------:R-:W-:-:S04]  /*00e0*/  IMAD.WIDE.U32 R8, R4, UR6, R8 ;  /* 0x0000000604087c25 */ /* 0x000fc8000f8e0008 */
[----:B------:R-:W-:Y:S01]  /*00f0*/  IMAD.IADD R3, R3, 0x1, R7 ;  /* 0x0000000103037824 */ /* 0x000fe200078e0207 */
[----:B------:R-:W-:Y:S01]  /*0100*/  IADD3 R6, P1, PT, R6, R8, RZ ;  /* 0x0000000806067210 */ /* 0x000fe20007f3e0ff */
[----:B------:R-:W-:-:S03]  /*0110*/  IMAD.SHL.U32 R0, R2, 0x8, RZ ;  /* 0x0000000802007824 */ /* 0x000fc600078e00ff */
[----:B------:R-:W-:Y:S01]  /*0120*/  SHF.L.U64.HI R2, R2, 0x3, R3 ;  /* 0x0000000302027819 */ /* 0x000fe20000010203 */
[----:B------:R-:W-:Y:S01]  /*0130*/  IMAD.X R9, R7, 0x1, R9, P1 ;  /* 0x0000000107097824 */ /* 0x000fe200008e0609 */
[----:B-1----:R-:W-:Y:S02]  /*0140*/  LEA R8, P1, R6, UR8, 0x3 ;  /* 0x0000000806087c11 */ /* 0x002fe4000f8218ff */
[----:B------:R-:W-:Y:S02]  /*0150*/  IADD3 R12, P0, PT, R0, UR8, RZ ;  /* 0x00000008000c7c10 */ /* 0x000fe4000ff1e0ff */
[----:B------:R-:W-:Y:S02]  /*0160*/  LEA.HI.X R9, R6, UR9, R9, 0x3, P1 ;  /* 0x0000000906097c11 */ /* 0x000fe400088f1c09 */
[----:B------:R-:W-:Y:S02]  /*0170*/  IADD3.X R13, PT, PT, R2, UR9, RZ, P0, !PT ;  /* 0x00000009020d7c10 */ /* 0x000fe400087fe4ff */
[----:B------:R-:W-:-:S02]  /*0180*/  LEA R14, P0, R4, R12, 0x3 ;  /* 0x0000000c040e7211 */ /* 0x000fc400078018ff */
[----:B--2---:R-:W2:Y:S04]  /*0190*/  LDG.E.64 R8, desc[UR4][R8.64] ;  /* 0x0000000408087981 */ /* 0x004ea8000c1e1b00 */
[----:B------:R-:W2:Y:S01]  /*01a0*/  LDG.E.64 R6, desc[UR4][R12.64+-0x8] ;  /* 0xfffff8040c067981 */ /* 0x000ea2000c1e1b00 */
[----:B------:R-:W-:-:S03]  /*01b0*/  LEA.HI.X R15, R4, R13, R5, 0x3, P0 ;  /* 0x0000000d040f7211 */ /* 0x000fc600000f1c05 */
[----:B------:R-:W3:Y:S04]  /*01c0*/  LDG.E.64 R10, desc[UR4][R12.64+0x8] ;  /* 0x000008040c0a7981 */ /* 0x000ee8000c1e1b00 */
[----:B------:R-:W4:Y:S01]  /*01d0*/  LDG.E.64 R4, desc[UR4][R14.64] ;  /* 0x000000040e047981 */ /* 0x000f22000c1e1b00 */
[----:B--2---:R-:W-:-:S08]  /*01e0*/  DADD R6, R6, R8 ;  /* 0x0000000006067229 */ /* 0x004fd00000000008 */
[----:B----4-:R-:W-:Y:S01]  /*01f0*/  DADD R4, R6, R4 ;  /* 0x0000000006047229 */ /* 0x010fe20000000004 */
[----:B------:R-:W-:-:S07]  /*0200*/  IADD3 R6, P0, PT, R0, UR10, RZ ;  /* 0x0000000a00067c10 */ /* 0x000fce000ff1e0ff */
[----:B---3--:R-:W-:Y:S01]  /*0210*/  DADD R4, R4, R10 ;  /* 0x0000000004047229 */ /* 0x008fe2000000000a */
[----:B------:R-:W-:-:S07]  /*0220*/  IADD3.X R7, PT, PT, R2, UR11, RZ, P0, !PT ;  /* 0x0000000b02077c10 */ /* 0x000fce00087fe4ff */
[----:B------:R-:W-:-:S07]  /*0230*/  DMUL R4, R4, 0.25 ;  /* 0x3fd0000004047828 */ /* 0x000fce0000000000 */
[----:B------:R-:W-:Y:S01]  /*0240*/  STG.E.64 desc[UR4][R6.64], R4 ;  /* 0x0000000406007986 */ /* 0x000fe2000c101b04 */
[----:B------:R-:W-:Y:S05]  /*0250*/  EXIT ;  /* 0x000000000000794d */ /* 0x000fea0003800000 */
.L_x_172:
        /* <DEDUP_REMOVED lines=10> */
.L_x_178:


//--------------------- .nv.shared._ZN3cub18CUB_300001_SM_10006detail6reduce28DeviceReduceSingleTileKernelINS2_10policy_hubIdyN4cuda3__47maximumIvEEE10Policy1000EPdSB_iS8_ddNS5_3std3__410__identityEEEvT0_T1_T2_T3_T4_T6_ --------------------------
	.section	.nv.shared._ZN3cub18CUB_300001_SM_10006detail6reduce28DeviceReduceSingleTileKernelINS2_10policy_hubIdyN4cuda3__47maximumIvEEE10Policy1000EPdSB_iS8_ddNS5_3std3__410__identityEEEvT0_T1_T2_T3_T4_T6_,"aw",@nobits
	.sectionflags	@""
	.align	8
.nv.shared._ZN3cub18CUB_300001_SM_10006detail6reduce28DeviceReduceSingleTileKernelINS2_10policy_hubIdyN4cuda3__47maximumIvEEE10Policy1000EPdSB_iS8_ddNS5_3std3__410__identityEEEvT0_T1_T2_T3_T4_T6_:
	.zero		1104


//--------------------- .nv.shared.reserved.0     --------------------------
	.section	.nv.shared.reserved.0,"aw",@nobits
	.weak		__nv_reservedSMEM_offset_0_alias
	.size		__nv_reservedSMEM_offset_0_alias, 0, 64
	.other		__nv_reservedSMEM_offset_0_alias,@"STO_CUDA_RESERVED_SHARED STV_DEFAULT"
__nv_reservedSMEM_offset_0_alias:
	.zero		0
	.zero		64


//--------------------- .nv.global                --------------------------
	.section	.nv.global,"aw",@nobits
.nv.global:
	.type		_ZN34_INTERNAL_4dcc5741_4_k_cu_7cbe66bf6thrust24THRUST_300001_SM_1000_NS12placeholders2_5E,@object
	.size		_ZN34_INTERNAL_4dcc5741_4_k_cu_7cbe66bf6thrust24THRUST_300001_SM_1000_NS12placeholders2_5E,(_ZN34_INTERNAL_4dcc5741_4_k_cu_7cbe66bf4cuda3std3__45__cpo6cbeginE - _ZN34_INTERNAL_4dcc5741_4_k_cu_7cbe66bf6thrust24THRUST_300001_SM_1000_NS12placeholders2_5E)
_ZN34_INTERNAL_4dcc5741_4_k_cu_7cbe66bf6thrust24THRUST_300001_SM_1000_NS12placeholders2_5E:
	.zero		1
	.type		_ZN34_INTERNAL_4dcc5741_4_k_cu_7cbe66bf4cuda3std3__45__cpo6cbeginE,@object
	.size		_ZN34_INTERNAL_4dcc5741_4_k_cu_7cbe66bf4cuda3std3__45__cpo6cbeginE,(_ZN34_INTERNAL_4dcc5741_4_k_cu_7cbe66bf4cuda3std6ranges3__45__cpo6cbeginE - _ZN34_INTERNAL_4dcc5741_4_k_cu_7cbe66bf4cuda3std3__45__cpo6cbeginE)
_ZN34_INTERNAL_4dcc5741_4_k_cu_7cbe66bf4cuda3std3__45__cpo6cbeginE:
	.zero		1
	.type		_ZN34_INTERNAL_4dcc5741_4_k_cu_7cbe66bf4cuda3std6ranges3__45__cpo6cbeginE,@object
	.size		_ZN34_INTERNAL_4dcc5741_4_k_cu_7cbe66bf4cuda3std6ranges3__45__cpo6cbeginE,(_ZN34_INTERNAL_4dcc5741_4_k_cu_7cbe66bf4cuda3std3__48in_placeE - _ZN34_INTERNAL_4dcc5741_4_k_cu_7cbe66bf4cuda3std6ranges3__45__cpo6cbeginE)
_ZN34_INTERNAL_4dcc5741_4_k_cu_7cbe66bf4cuda3std6ranges3__45__cpo6cbeginE:
	.zero		1
	.type		_ZN34_INTERNAL_4dcc5741_4_k_cu_7cbe66bf4cuda3std3__48in_placeE,@object
	.size		_ZN34_INTERNAL_4dcc5741_4_k_cu_7cbe66bf4cuda3std3__48in_placeE,(_ZN34_INTERNAL_4dcc5741_4_k_cu_7cbe66bf4cuda3std6ranges3__45__cpo4sizeE - _ZN34_INTERNAL_4dcc5741_4_k_cu_7cbe66bf4cuda3std3__48in_placeE)
_ZN34_INTERNAL_4dcc5741_4_k_cu_7cbe66bf4cuda3std3__48in_placeE:
	.zero		1
	.type		_ZN34_INTERNAL_4dcc5741_4_k_cu_7cbe66bf4cuda3std6ranges3__45__cpo4sizeE,@object
	.size		_ZN34_INTERNAL_4dcc5741_4_k_cu_7cbe66bf4cuda3std6ranges3__45__cpo4sizeE,(_ZN34_INTERNAL_4dcc5741_4_k_cu_7cbe66bf6thrust24THRUST_300001_SM_1000_NS12placeholders2_9E - _ZN34_INTERNAL_4dcc5741_4_k_cu_7cbe66bf4cuda3std6ranges3__45__cpo4sizeE)
_ZN34_INTERNAL_4dcc5741_4_k_cu_7cbe66bf4cuda3std6ranges3__45__cpo4sizeE:
	.zero		1
	.type		_ZN34_INTERNAL_4dcc5741_4_k_cu_7cbe66bf6thrust24THRUST_300001_SM_1000_NS12placeholders2_9E,@object
	.size		_ZN34_INTERNAL_4dcc5741_4_k_cu_7cbe66bf6thrust24THRUST_300001_SM_1000_NS12placeholders2_9E,(_ZN34_INTERNAL_4dcc5741_4_k_cu_7cbe66bf4cuda3std3__45__cpo7crbeginE - _ZN34_INTERNAL_4dcc5741_4_k_cu_7cbe66bf6thrust24THRUST_300001_SM_1000_NS12placeholders2_9E)
_ZN34_INTERNAL_4dcc5741_4_k_cu_7cbe66bf6thrust24THRUST_300001_SM_1000_NS12placeholders2_9E:
	.zero		1
	.type		_ZN34_INTERNAL_4dcc5741_4_k_cu_7cbe66bf4cuda3std3__45__cpo7crbeginE,@object
	.size		_ZN34_INTERNAL_4dcc5741_4_k_cu_7cbe66bf4cuda3std3__45__cpo7crbeginE,(_ZN34_INTERNAL_4dcc5741_4_k_cu_7cbe66bf4cuda3std6ranges3__45__cpo4nextE - _ZN34_INTERNAL_4dcc5741_4_k_cu_7cbe66bf4cuda3std3__45__cpo7crbeginE)
_ZN34_INTERNAL_4dcc5741_4_k_cu_7cbe66bf4cuda3std3__45__cpo7crbeginE:
	.zero		1
	.type		_ZN34_INTERNAL_4dcc5741_4_k_cu_7cbe66bf4cuda3std6ranges3__45__cpo4nextE,@object
	.size		_ZN34_INTERNAL_4dcc5741_4_k_cu_7cbe66bf4cuda3std6ranges3__45__cpo4nextE,(_ZN34_INTERNAL_4dcc5741_4_k_cu_7cbe66bf4cuda3std6ranges3__45__cpo4swapE - _ZN34_INTERNAL_4dcc5741_4_k_cu_7cbe66bf4cuda3std6ranges3__45__cpo4nextE)
_ZN34_INTERNAL_4dcc5741_4_k_cu_7cbe66bf4cuda3std6ranges3__45__cpo4nextE:
	.zero		1
	.type		_ZN34_INTERNAL_4dcc5741_4_k_cu_7cbe66bf4cuda3std6ranges3__45__cpo4swapE,@object
	.size		_ZN34_INTERNAL_4dcc5741_4_k_cu_7cbe66bf4cuda3std6ranges3__45__cpo4swapE,(_ZN34_INTERNAL_4dcc5741_4_k_cu_7cbe66bf6thrust24THRUST_300001_SM_1000_NS12placeholders2_1E - _ZN34_INTERNAL_4dcc5741_4_k_cu_7cbe66bf4cuda3std6ranges3__45__cpo4swapE)
_ZN34_INTERNAL_4dcc5741_4_k_cu_7cbe66bf4cuda3std6ranges3__45__cpo4swapE:
	.zero		1
	.type		_ZN34_INTERNAL_4dcc5741_4_k_cu_7cbe66bf6thrust24THRUST_300001_SM_1000_NS12placeholders2_1E,@object
	.size		_ZN34_INTERNAL_4dcc5741_4_k_cu_7cbe66bf6thrust24THRUST_300001_SM_1000_NS12placeholders2_1E,(_ZN34_INTERNAL_4dcc5741_4_k_cu_7cbe66bf6thrust24THRUST_300001_SM_1000_NS12placeholders2_3E - _ZN34_INTERNAL_4dcc5741_4_k_cu_7cbe66bf6thrust24THRUST_300001_SM_1000_NS12placeholders2_1E)
_ZN34_INTERNAL_4dcc5741_4_k_cu_7cbe66bf6thrust24THRUST_300001_SM_1000_NS12placeholders2_1E:
	.zero		1
	.type		_ZN34_INTERNAL_4dcc5741_4_k_cu_7cbe66bf6thrust24THRUST_300001_SM_1000_NS12placeholders2_3E,@object
	.size		_ZN34_INTERNAL_4dcc5741_4_k_cu_7cbe66bf6thrust24THRUST_300001_SM_1000_NS12placeholders2_3E,(_ZN34_INTERNAL_4dcc5741_4_k_cu_7cbe66bf4cuda3std3__45__cpo5beginE - _ZN34_INTERNAL_4dcc5741_4_k_cu_7cbe66bf6thrust24THRUST_300001_SM_1000_NS12placeholders2_3E)
_ZN34_INTERNAL_4dcc5741_4_k_cu_7cbe66bf6thrust24THRUST_300001_SM_1000_NS12placeholders2_3E:
	.zero		1
	.type		_ZN34_INTERNAL_4dcc5741_4_k_cu_7cbe66bf4cuda3std3__45__cpo5beginE,@object
	.size		_ZN34_INTERNAL_4dcc5741_4_k_cu_7cbe66bf4cuda3std3__45__cpo5beginE,(_ZN34_INTERNAL_4dcc5741_4_k_cu_7cbe66bf4cuda3std6ranges3__45__cpo5beginE - _ZN34_INTERNAL_4dcc5741_4_k_cu_7cbe66bf4cuda3std3__45__cpo5beginE)
_ZN34_INTERNAL_4dcc5741_4_k_cu_7cbe66bf4cuda3std3__45__cpo5beginE:
	.zero		1
	.type		_ZN34_INTERNAL_4dcc5741_4_k_cu_7cbe66bf4cuda3std6ranges3__45__cpo5beginE,@object
	.size		_ZN34_INTERNAL_4dcc5741_4_k_cu_7cbe66bf4cuda3std6ranges3__45__cpo5beginE,(_ZN34_INTERNAL_4dcc5741_4_k_cu_7cbe66bf4cuda3std3__436_GLOBAL__N__4dcc5741_4_k_cu_7cbe66bf6ignoreE - _ZN34_INTERNAL_4dcc5741_4_k_cu_7cbe66bf4cuda3std6ranges3__45__cpo5beginE)
_ZN34_INTERNAL_4dcc5741_4_k_cu_7cbe66bf4cuda3std6ranges3__45__cpo5beginE:
	.zero		1
	.type		_ZN34_INTERNAL_4dcc5741_4_k_cu_7cbe66bf4cuda3std3__436_GLOBAL__N__4dcc5741_4_k_cu_7cbe66bf6ignoreE,@object
	.size		_ZN34_INTERNAL_4dcc5741_4_k_cu_7cbe66bf4cuda3std3__436_GLOBAL__N__4dcc5741_4_k_cu_7cbe66bf6ignoreE,(_ZN34_INTERNAL_4dcc5741_4_k_cu_7cbe66bf4cuda3std6ranges3__45__cpo4dataE - _ZN34_INTERNAL_4dcc5741_4_k_cu_7cbe66bf4cuda3std3__436_GLOBAL__N__4dcc5741_4_k_cu_7cbe66bf6ignoreE)
_ZN34_INTERNAL_4dcc5741_4_k_cu_7cbe66bf4cuda3std3__436_GLOBAL__N__4dcc5741_4_k_cu_7cbe66bf6ignoreE:
	.zero		1
	.type		_ZN34_INTERNAL_4dcc5741_4_k_cu_7cbe66bf4cuda3std6ranges3__45__cpo4dataE,@object
	.size		_ZN34_INTERNAL_4dcc5741_4_k_cu_7cbe66bf4cuda3std6ranges3__45__cpo4dataE,(_ZN34_INTERNAL_4dcc5741_4_k_cu_7cbe66bf6thrust24THRUST_300001_SM_1000_NS12placeholders2_7E - _ZN34_INTERNAL_4dcc5741_4_k_cu_7cbe66bf4cuda3std6ranges3__45__cpo4dataE)
_ZN34_INTERNAL_4dcc5741_4_k_cu_7cbe66bf4cuda3std6ranges3__45__cpo4dataE:
	.zero		1
	.type		_ZN34_INTERNAL_4dcc5741_4_k_cu_7cbe66bf6thrust24THRUST_300001_SM_1000_NS12placeholders2_7E,@object
	.size		_ZN34_INTERNAL_4dcc5741_4_k_cu_7cbe66bf6thrust24THRUST_300001_SM_1000_NS12placeholders2_7E,(_ZN34_INTERNAL_4dcc5741_4_k_cu_7cbe66bf4cuda3std3__45__cpo6rbeginE - _ZN34_INTERNAL_4dcc5741_4_k_cu_7cbe66bf6thrust24THRUST_300001_SM_1000_NS12placeholders2_7E)
_ZN34_INTERNAL_4dcc5741_4_k_cu_7cbe66bf6thrust24THRUST_300001_SM_1000_NS12placeholders2_7E:
	.zero		1
	.type		_ZN34_INTERNAL_4dcc5741_4_k_cu_7cbe66bf4cuda3std3__45__cpo6rbeginE,@object
	.size		_ZN34_INTERNAL_4dcc5741_4_k_cu_7cbe66bf4cuda3std3__45__cpo6rbeginE,(_ZN34_INTERNAL_4dcc5741_4_k_cu_7cbe66bf4cuda3std6ranges3__45__cpo7advanceE - _ZN34_INTERNAL_4dcc5741_4_k_cu_7cbe66bf4cuda3std3__45__cpo6rbeginE)
_ZN34_INTERNAL_4dcc5741_4_k_cu_7cbe66bf4cuda3std3__45__cpo6rbeginE:
	.zero		1
	.type		_ZN34_INTERNAL_4dcc5741_4_k_cu_7cbe66bf4cuda3std6ranges3__45__cpo7advanceE,@object
	.size		_ZN34_INTERNAL_4dcc5741_4_k_cu_7cbe66bf4cuda3std6ranges3__45__cpo7advanceE,(_ZN34_INTERNAL_4dcc5741_4_k_cu_7cbe66bf4cuda3std3__47nulloptE - _ZN34_INTERNAL_4dcc5741_4_k_cu_7cbe66bf4cuda3std6ranges3__45__cpo7advanceE)
_ZN34_INTERNAL_4dcc5741_4_k_cu_7cbe66bf4cuda3std6ranges3__45__cpo7advanceE:
	.zero		1
	.type		_ZN34_INTERNAL_4dcc5741_4_k_cu_7cbe66bf4cuda3std3__47nulloptE,@object
	.size		_ZN34_INTERNAL_4dcc5741_4_k_cu_7cbe66bf4cuda3std3__47nulloptE,(_ZN34_INTERNAL_4dcc5741_4_k_cu_7cbe66bf4cuda3std6ranges3__45__cpo8distanceE - _ZN34_INTERNAL_4dcc5741_4_k_cu_7cbe66bf4cuda3std3__47nulloptE)
_ZN34_INTERNAL_4dcc5741_4_k_cu_7cbe66bf4cuda3std3__47nulloptE:
	.zero		1
	.type		_ZN34_INTERNAL_4dcc5741_4_k_cu_7cbe66bf4cuda3std6ranges3__45__cpo8distanceE,@object
	.size		_ZN34_INTERNAL_4dcc5741_4_k_cu_7cbe66bf4cuda3std6ranges3__45__cpo8distanceE,(_ZN34_INTERNAL_4dcc5741_4_k_cu_7cbe66bf6thrust24THRUST_300001_SM_1000_NS12placeholders2_6E - _ZN34_INTERNAL_4dcc5741_4_k_cu_7cbe66bf4cuda3std6ranges3__45__cpo8distanceE)
_ZN34_INTERNAL_4dcc5741_4_k_cu_7cbe66bf4cuda3std6ranges3__45__cpo8distanceE:
	.zero		1
	.type		_ZN34_INTERNAL_4dcc5741_4_k_cu_7cbe66bf6thrust24THRUST_300001_SM_1000_NS12placeholders2_6E,@object
	.size		_ZN34_INTERNAL_4dcc5741_4_k_cu_7cbe66bf6thrust24THRUST_300001_SM_1000_NS12placeholders2_6E,(_ZN34_INTERNAL_4dcc5741_4_k_cu_7cbe66bf4cuda3std3__45__cpo4cendE - _ZN34_INTERNAL_4dcc5741_4_k_cu_7cbe66bf6thrust24THRUST_300001_SM_1000_NS12placeholders2_6E)
_ZN34_INTERNAL_4dcc5741_4_k_cu_7cbe66bf6thrust24THRUST_300001_SM_1000_NS12placeholders2_6E:
	.zero		1
	.type		_ZN34_INTERNAL_4dcc5741_4_k_cu_7cbe66bf4cuda3std3__45__cpo4cendE,@object
	.size		_ZN34_INTERNAL_4dcc5741_4_k_cu_7cbe66bf4cuda3std3__45__cpo4cendE,(_ZN34_INTERNAL_4dcc5741_4_k_cu_7cbe66bf4cuda3std6ranges3__45__cpo4cendE - _ZN34_INTERNAL_4dcc5741_4_k_cu_7cbe66bf4cuda3std3__45__cpo4cendE)
_ZN34_INTERNAL_4dcc5741_4_k_cu_7cbe66bf4cuda3std3__45__cpo4cendE:
	.zero		1
	.type		_ZN34_INTERNAL_4dcc5741_4_k_cu_7cbe66bf4cuda3std6ranges3__45__cpo4cendE,@object
	.size		_ZN34_INTERNAL_4dcc5741_4_k_cu_7cbe66bf4cuda3std6ranges3__45__cpo4cendE,(_ZN34_INTERNAL_4dcc5741_4_k_cu_7cbe66bf4cuda3std3__420unreachable_sentinelE - _ZN34_INTERNAL_4dcc5741_4_k_cu_7cbe66bf4cuda3std6ranges3__45__cpo4cendE)
_ZN34_INTERNAL_4dcc5741_4_k_cu_7cbe66bf4cuda3std6ranges3__45__cpo4cendE:
	.zero		1
	.type		_ZN34_INTERNAL_4dcc5741_4_k_cu_7cbe66bf4cuda3std3__420unreachable_sentinelE,@object
	.size		_ZN34_INTERNAL_4dcc5741_4_k_cu_7cbe66bf4cuda3std3__420unreachable_sentinelE,(_ZN34_INTERNAL_4dcc5741_4_k_cu_7cbe66bf4cuda3std6ranges3__45__cpo5ssizeE - _ZN34_INTERNAL_4dcc5741_4_k_cu_7cbe66bf4cuda3std3__420unreachable_sentinelE)
_ZN34_INTERNAL_4dcc5741_4_k_cu_7cbe66bf4cuda3std3__420unreachable_sentinelE:
	.zero		1
	.type		_ZN34_INTERNAL_4dcc5741_4_k_cu_7cbe66bf4cuda3std6ranges3__45__cpo5ssizeE,@object
	.size		_ZN34_INTERNAL_4dcc5741_4_k_cu_7cbe66bf4cuda3std6ranges3__45__cpo5ssizeE,(_ZN34_INTERNAL_4dcc5741_4_k_cu_7cbe66bf6thrust24THRUST_300001_SM_1000_NS12placeholders3_10E - _ZN34_INTERNAL_4dcc5741_4_k_cu_7cbe66bf4cuda3std6ranges3__45__cpo5ssizeE)
_ZN34_INTERNAL_4dcc5741_4_k_cu_7cbe66bf4cuda3std6ranges3__45__cpo5ssizeE:
	.zero		1
	.type		_ZN34_INTERNAL_4dcc5741_4_k_cu_7cbe66bf6thrust24THRUST_300001_SM_1000_NS12placeholders3_10E,@object
	.size		_ZN34_INTERNAL_4dcc5741_4_k_cu_7cbe66bf6thrust24THRUST_300001_SM_1000_NS12placeholders3_10E,(_ZN34_INTERNAL_4dcc5741_4_k_cu_7cbe66bf4cuda3std3__45__cpo5crendE - _ZN34_INTERNAL_4dcc5741_4_k_cu_7cbe66bf6thrust24THRUST_300001_SM_1000_NS12placeholders3_10E)
_ZN34_INTERNAL_4dcc5741_4_k_cu_7cbe66bf6thrust24THRUST_300001_SM_1000_NS12placeholders3_10E:
	.zero		1
	.type		_ZN34_INTERNAL_4dcc5741_4_k_cu_7cbe66bf4cuda3std3__45__cpo5crendE,@object
	.size		_ZN34_INTERNAL_4dcc5741_4_k_cu_7cbe66bf4cuda3std3__45__cpo5crendE,(_ZN34_INTERNAL_4dcc5741_4_k_cu_7cbe66bf4cuda3std6ranges3__45__cpo4prevE - _ZN34_INTERNAL_4dcc5741_4_k_cu_7cbe66bf4cuda3std3__45__cpo5crendE)
_ZN34_INTERNAL_4dcc5741_4_k_cu_7cbe66bf4cuda3std3__45__cpo5crendE:
	.zero		1
	.type		_ZN34_INTERNAL_4dcc5741_4_k_cu_7cbe66bf4cuda3std6ranges3__45__cpo4prevE,@object
	.size		_ZN34_INTERNAL_4dcc5741_4_k_cu_7cbe66bf4cuda3std6ranges3__45__cpo4prevE,(_ZN34_INTERNAL_4dcc5741_4_k_cu_7cbe66bf4cuda3std6ranges3__45__cpo9iter_moveE - _ZN34_INTERNAL_4dcc5741_4_k_cu_7cbe66bf4cuda3std6ranges3__45__cpo4prevE)
_ZN34_INTERNAL_4dcc5741_4_k_cu_7cbe66bf4cuda3std6ranges3__45__cpo4prevE:
	.zero		1
	.type		_ZN34_INTERNAL_4dcc5741_4_k_cu_7cbe66bf4cuda3std6ranges3__45__cpo9iter_moveE,@object
	.size		_ZN34_INTERNAL_4dcc5741_4_k_cu_7cbe66bf4cuda3std6ranges3__45__cpo9iter_moveE,(_ZN34_INTERNAL_4dcc5741_4_k_cu_7cbe66bf6thrust24THRUST_300001_SM_1000_NS12placeholders2_2E - _ZN34_INTERNAL_4dcc5741_4_k_cu_7cbe66bf4cuda3std6ranges3__45__cpo9iter_moveE)
_ZN34_INTERNAL_4dcc5741_4_k_cu_7cbe66bf4cuda3std6ranges3__45__cpo9iter_moveE:
	.zero		1
	.type		_ZN34_INTERNAL_4dcc5741_4_k_cu_7cbe66bf6thrust24THRUST_300001_SM_1000_NS12placeholders2_2E,@object
	.size		_ZN34_INTERNAL_4dcc5741_4_k_cu_7cbe66bf6thrust24THRUST_300001_SM_1000_NS12placeholders2_2E,(_ZN34_INTERNAL_4dcc5741_4_k_cu_7cbe66bf6thrust24THRUST_300001_SM_1000_NS12placeholders2_4E - _ZN34_INTERNAL_4dcc5741_4_k_cu_7cbe66bf6thrust24THRUST_300001_SM_1000_NS12placeholders2_2E)
_ZN34_INTERNAL_4dcc5741_4_k_cu_7cbe66bf6thrust24THRUST_300001_SM_1000_NS12placeholders2_2E:
	.zero		1
	.type		_ZN34_INTERNAL_4dcc5741_4_k_cu_7cbe66bf6thrust24THRUST_300001_SM_1000_NS12placeholders2_4E,@object
	.size		_ZN34_INTERNAL_4dcc5741_4_k_cu_7cbe66bf6thrust24THRUST_300001_SM_1000_NS12placeholders2_4E,(_ZN34_INTERNAL_4dcc5741_4_k_cu_7cbe66bf4cuda3std3__45__cpo3endE - _ZN34_INTERNAL_4dcc5741_4_k_cu_7cbe66bf6thrust24THRUST_300001_SM_1000_NS12placeholders2_4E)
_ZN34_INTERNAL_4dcc5741_4_k_cu_7cbe66bf6thrust24THRUST_300001_SM_1000_NS12placeholders2_4E:
	.zero		1
	.type		_ZN34_INTERNAL_4dcc5741_4_k_cu_7cbe66bf4cuda3std3__45__cpo3endE,@object
	.size		_ZN34_INTERNAL_4dcc5741_4_k_cu_7cbe66bf4cuda3std3__45__cpo3endE,(_ZN34_INTERNAL_4dcc5741_4_k_cu_7cbe66bf4cuda3std6ranges3__45__cpo3endE - _ZN34_INTERNAL_4dcc5741_4_k_cu_7cbe66bf4cuda3std3__45__cpo3endE)
_ZN34_INTERNAL_4dcc5741_4_k_cu_7cbe66bf4cuda3std3__45__cpo3endE:
	.zero		1
	.type		_ZN34_INTERNAL_4dcc5741_4_k_cu_7cbe66bf4cuda3std6ranges3__45__cpo3endE,@object
	.size		_ZN34_INTERNAL_4dcc5741_4_k_cu_7cbe66bf4cuda3std6ranges3__45__cpo3endE,(_ZN34_INTERNAL_4dcc5741_4_k_cu_7cbe66bf4cuda3std3__419piecewise_constructE - _ZN34_INTERNAL_4dcc5741_4_k_cu_7cbe66bf4cuda3std6ranges3__45__cpo3endE)
_ZN34_INTERNAL_4dcc5741_4_k_cu_7cbe66bf4cuda3std6ranges3__45__cpo3endE:
	.zero		1
	.type		_ZN34_INTERNAL_4dcc5741_4_k_cu_7cbe66bf4cuda3std3__419piecewise_constructE,@object
	.size		_ZN34_INTERNAL_4dcc5741_4_k_cu_7cbe66bf4cuda3std3__419piecewise_constructE,(_ZN34_INTERNAL_4dcc5741_4_k_cu_7cbe66bf4cuda3std6ranges3__45__cpo5cdataE - _ZN34_INTERNAL_4dcc5741_4_k_cu_7cbe66bf4cuda3std3__419piecewise_constructE)
_ZN34_INTERNAL_4dcc5741_4_k_cu_7cbe66bf4cuda3std3__419piecewise_constructE:
	.zero		1
	.type		_ZN34_INTERNAL_4dcc5741_4_k_cu_7cbe66bf4cuda3std6ranges3__45__cpo5cdataE,@object
	.size		_ZN34_INTERNAL_4dcc5741_4_k_cu_7cbe66bf4cuda3std6ranges3__45__cpo5cdataE,(_ZN34_INTERNAL_4dcc5741_4_k_cu_7cbe66bf6thrust24THRUST_300001_SM_1000_NS12placeholders2_8E - _ZN34_INTERNAL_4dcc5741_4_k_cu_7cbe66bf4cuda3std6ranges3__45__cpo5cdataE)
_ZN34_INTERNAL_4dcc5741_4_k_cu_7cbe66bf4cuda3std6ranges3__45__cpo5cdataE:
	.zero		1
	.type		_ZN34_INTERNAL_4dcc5741_4_k_cu_7cbe66bf6thrust24THRUST_300001_SM_1000_NS12placeholders2_8E,@object
	.size		_ZN34_INTERNAL_4dcc5741_4_k_cu_7cbe66bf6thrust24THRUST_300001_SM_1000_NS12placeholders2_8E,(_ZN34_INTERNAL_4dcc5741_4_k_cu_7cbe66bf4cuda3std3__45__cpo4rendE - _ZN34_INTERNAL_4dcc5741_4_k_cu_7cbe66bf6thrust24THRUST_300001_SM_1000_NS12placeholders2_8E)
_ZN34_INTERNAL_4dcc5741_4_k_cu_7cbe66bf6thrust24THRUST_300001_SM_1000_NS12placeholders2_8E:
	.zero		1
	.type		_ZN34_INTERNAL_4dcc5741_4_k_cu_7cbe66bf4cuda3std3__45__cpo4rendE,@object
	.size		_ZN34_INTERNAL_4dcc5741_4_k_cu_7cbe66bf4cuda3std3__45__cpo4rendE,(_ZN34_INTERNAL_4dcc5741_4_k_cu_7cbe66bf4cuda3std6ranges3__45__cpo9iter_swapE - _ZN34_INTERNAL_4dcc5741_4_k_cu_7cbe66bf4cuda3std3__45__cpo4rendE)
_ZN34_INTERNAL_4dcc5741_4_k_cu_7cbe66bf4cuda3std3__45__cpo4rendE:
	.zero		1
	.type		_ZN34_INTERNAL_4dcc5741_4_k_cu_7cbe66bf4cuda3std6ranges3__45__cpo9iter_swapE,@object
	.size		_ZN34_INTERNAL_4dcc5741_4_k_cu_7cbe66bf4cuda3std6ranges3__45__cpo9iter_swapE,(_ZN34_INTERNAL_4dcc5741_4_k_cu_7cbe66bf4cuda3std3__48unexpectE - _ZN34_INTERNAL_4dcc5741_4_k_cu_7cbe66bf4cuda3std6ranges3__45__cpo9iter_swapE)
_ZN34_INTERNAL_4dcc5741_4_k_cu_7cbe66bf4cuda3std6ranges3__45__cpo9iter_swapE:
	.zero		1
	.type		_ZN34_INTERNAL_4dcc5741_4_k_cu_7cbe66bf4cuda3std3__48unexpectE,@object
	.size		_ZN34_INTERNAL_4dcc5741_4_k_cu_7cbe66bf4cuda3std3__48unexpectE,(_ZN34_INTERNAL_4dcc5741_4_k_cu_7cbe66bf6thrust24THRUST_300001_SM_1000_NS6system6detail10sequential3seqE - _ZN34_INTERNAL_4dcc5741_4_k_cu_7cbe66bf4cuda3std3__48unexpectE)
_ZN34_INTERNAL_4dcc5741_4_k_cu_7cbe66bf4cuda3std3__48unexpectE:
	.zero		1
	.type		_ZN34_INTERNAL_4dcc5741_4_k_cu_7cbe66bf6thrust24THRUST_300001_SM_1000_NS6system6detail10sequential3seqE,@object
	.size		_ZN34_INTERNAL_4dcc5741_4_k_cu_7cbe66bf6thrust24THRUST_300001_SM_1000_NS6system6detail10sequential3seqE,(.L_29 - _ZN34_INTERNAL_4dcc5741_4_k_cu_7cbe66bf6thrust24THRUST_300001_SM_1000_NS6system6detail10sequential3seqE)
_ZN34_INTERNAL_4dcc5741_4_k_cu_7cbe66bf6thrust24THRUST_300001_SM_1000_NS6system6detail10sequential3seqE:
	.zero		1
.L_29:


//--------------------- .nv.shared._ZN3cub18CUB_300001_SM_10006detail6reduce18DeviceReduceKernelINS2_10policy_hubIdyN4cuda3__47maximumIvEEE10Policy1000EPdyS8_dNS5_3std3__410__identityEEEvT0_PT3_T1_NS0_13GridEvenShareISI_EET2_T4_ --------------------------
	.section	.nv.shared._ZN3cub18CUB_300001_SM_10006detail6reduce18DeviceReduceKernelINS2_10policy_hubIdyN4cuda3__47maximumIvEEE10Policy1000EPdyS8_dNS5_3std3__410__identityEEEvT0_PT3_T1_NS0_13GridEvenShareISI_EET2_T4_,"aw",@nobits
	.sectionflags	@""
	.align	8
.nv.shared._ZN3cub18CUB_300001_SM_10006detail6reduce18DeviceReduceKernelINS2_10policy_hubIdyN4cuda3__47maximumIvEEE10Policy1000EPdyS8_dNS5_3std3__410__identityEEEvT0_PT3_T1_NS0_13GridEvenShareISI_EET2_T4_:
	.zero		1104


//--------------------- .nv.shared._ZN3cub18CUB_300001_SM_10006detail6reduce28DeviceReduceSingleTileKernelINS2_10policy_hubIdyN4cuda3__47maximumIvEEE10Policy1000EPdSB_yS8_ddNS5_3std3__410__identityEEEvT0_T1_T2_T3_T4_T6_ --------------------------
	.section	.nv.shared._ZN3cub18CUB_300001_SM_10006detail6reduce28DeviceReduceSingleTileKernelINS2_10policy_hubIdyN4cuda3__47maximumIvEEE10Policy1000EPdSB_yS8_ddNS5_3std3__410__identityEEEvT0_T1_T2_T3_T4_T6_,"aw",@nobits
	.sectionflags	@""
	.align	8
.nv.shared._ZN3cub18CUB_300001_SM_10006detail6reduce28DeviceReduceSingleTileKernelINS2_10policy_hubIdyN4cuda3__47maximumIvEEE10Policy1000EPdSB_yS8_ddNS5_3std3__410__identityEEEvT0_T1_T2_T3_T4_T6_:
	.zero		1104


//--------------------- .nv.constant0._ZN3cub18CUB_300001_SM_10006detail6reduce28DeviceReduceSingleTileKernelINS2_10policy_hubIdyN4cuda3__47maximumIvEEE10Policy1000EPdSB_iS8_ddNS5_3std3__410__identityEEEvT0_T1_T2_T3_T4_T6_ --------------------------
	.section	.nv.constant0._ZN3cub18CUB_300001_SM_10006detail6reduce28DeviceReduceSingleTileKernelINS2_10policy_hubIdyN4cuda3__47maximumIvEEE10Policy1000EPdSB_iS8_ddNS5_3std3__410__identityEEEvT0_T1_T2_T3_T4_T6_,"a",@progbits
	.sectionflags	@""
	.align	4
.nv.constant0._ZN3cub18CUB_300001_SM_10006detail6reduce28DeviceReduceSingleTileKernelINS2_10policy_hubIdyN4cuda3__47maximumIvEEE10Policy1000EPdSB_iS8_ddNS5_3std3__410__identityEEEvT0_T1_T2_T3_T4_T6_:
	.zero		929


//--------------------- .nv.constant0._ZN3cub18CUB_300001_SM_10006detail6reduce18DeviceReduceKernelINS2_10policy_hubIdyN4cuda3__47maximumIvEEE10Policy1000EPdyS8_dNS5_3std3__410__identityEEEvT0_PT3_T1_NS0_13GridEvenShareISI_EET2_T4_ --------------------------
	.section	.nv.constant0._ZN3cub18CUB_300001_SM_10006detail6reduce18DeviceReduceKernelINS2_10policy_hubIdyN4cuda3__47maximumIvEEE10Policy1000EPdyS8_dNS5_3std3__410__identityEEEvT0_PT3_T1_NS0_13GridEvenShareISI_EET2_T4_,"a",@progbits
	.sectionflags	@""
	.align	4
.nv.constant0._ZN3cub18CUB_300001_SM_10006detail6reduce18DeviceReduceKernelINS2_10policy_hubIdyN4cuda3__47maximumIvEEE10Policy1000EPdyS8_dNS5_3std3__410__identityEEEvT0_PT3_T1_NS0_13GridEvenShareISI_EET2_T4_:
	.zero		994


//--------------------- .nv.constant0._ZN3cub18CUB_300001_SM_10006detail6reduce28DeviceReduceSingleTileKernelINS2_10policy_hubIdyN4cuda3__47maximumIvEEE10Policy1000EPdSB_yS8_ddNS5_3std3__410__identityEEEvT0_T1_T2_T3_T4_T6_ --------------------------
	.section	.nv.constant0._ZN3cub18CUB_300001_SM_10006detail6reduce28DeviceReduceSingleTileKernelINS2_10policy_hubIdyN4cuda3__47maximumIvEEE10Policy1000EPdSB_yS8_ddNS5_3std3__410__identityEEEvT0_T1_T2_T3_T4_T6_,"a",@progbits
	.sectionflags	@""
	.align	4
.nv.constant0._ZN3cub18CUB_300001_SM_10006detail6reduce28DeviceReduceSingleTileKernelINS2_10policy_hubIdyN4cuda3__47maximumIvEEE10Policy1000EPdSB_yS8_ddNS5_3std3__410__identityEEEvT0_T1_T2_T3_T4_T6_:
	.zero		937


//--------------------- .nv.constant0._ZN3cub18CUB_300001_SM_10006detail11EmptyKernelIvEEvv --------------------------
	.section	.nv.constant0._ZN3cub18CUB_300001_SM_10006detail11EmptyKernelIvEEvv,"a",@progbits
	.sectionflags	@""
	.align	4
.nv.constant0._ZN3cub18CUB_300001_SM_10006detail11EmptyKernelIvEEvv:
	.zero		896


//--------------------- .nv.constant0._Z14getErrorMatrixPdS_S_ --------------------------
	.section	.nv.constant0._Z14getErrorMatrixPdS_S_,"a",@progbits
	.sectionflags	@""
	.align	4
.nv.constant0._Z14getErrorMatrixPdS_S_:
	.zero		920


//--------------------- .nv.constant0._Z15calculateMatrixPdS_m --------------------------
	.section	.nv.constant0._Z15calculateMatrixPdS_m,"a",@progbits
	.sectionflags	@""
	.align	4
.nv.constant0._Z15calculateMatrixPdS_m:
	.zero		920


//--------------------- SYMBOLS --------------------------

	.type		.nv.reservedSmem.offset0,@object
	.size		.nv.reservedSmem.offset0,0x4
	.type		.nv.reservedSmem.cap,@object
	.size		.nv.reservedSmem.cap,0x4
